// auto-generated by cutlass_sweep.fmha — config: {"arch": "sm_100", "dtype": "bf16", "head_dim": 32, "mask": "residual", "schedule": "individual", "tile_kv": 128, "tile_q": 256}
#include "cutlass/cutlass.h"
#include "cute/tensor.hpp"
#include "cutlass/device_kernel.h"
#include "cutlass/kernel_hardware_info.h"
#include "77_blackwell_fmha/collective/fmha_fusion.hpp"
#include "77_blackwell_fmha/collective/sm100_fmha_load_tma_warpspecialized.hpp"
#include "77_blackwell_fmha/collective/sm100_fmha_fwd_mainloop_tma_warpspecialized.hpp"
#include "77_blackwell_fmha/collective/sm100_fmha_fwd_epilogue_tma_warpspecialized.hpp"
#include "77_blackwell_fmha/kernel/fmha_tile_scheduler.hpp"
#include "77_blackwell_fmha/kernel/sm100_fmha_fwd_kernel_tma_warpspecialized.hpp"

using namespace cute;
using Element    = cutlass::bfloat16_t;
using ElementOut = cutlass::half_t;
using TileShape  = Shape<_256, _128, _32>;

using ProblemShape = cute::tuple<int, int, int, cute::tuple<cute::tuple<int, int>, int>>;
using StrideQ   = cute::tuple<int, _1, cute::tuple<cute::tuple<int, int>, int>>;
using StrideK   = cute::tuple<int, _1, cute::tuple<cute::tuple<_0, int>, int>>;
using StrideV   = StrideK;
using StrideO   = StrideQ;
using StrideLSE = cute::tuple<_1, cute::tuple<cute::tuple<int, int>, int>>;

using TileScheduler = std::conditional_t<
    cute::false_type::value,
    cutlass::fmha::kernel::PersistentTileScheduler,
    cutlass::fmha::kernel::IndividualTileScheduler>;

using Mainloop = cutlass::fmha::collective::Sm100FmhaFwdMainloopTmaWarpspecialized<
    Element, float, float, TileShape, StrideQ, StrideK, StrideV,
    cutlass::fmha::collective::ResidualMask>;

using Kernel = cutlass::fmha::kernel::Sm100FmhaFwdKernelTmaWarpspecialized<
    ProblemShape, Mainloop,
    cutlass::fmha::collective::Sm100FmhaFwdEpilogueTmaWarpspecialized<
        ElementOut, float, typename Mainloop::TileShapePV, StrideO, StrideLSE>,
    TileScheduler>;

auto* _anchor = &cutlass::device_kernel<Kernel>;


// ===== COMPILED SASS (sm_100a) =====

	.target	sm_100a

	.elftype	@"ET_EXEC"


//--------------------- .note.nv.tkinfo           --------------------------
	.section	.note.nv.tkinfo,"",@"SHT_NOTE"
	.sectionflags	@"SHF_NOTE_NV_TKINFO"
	.tkinfo
        /*0018*/ 	.word	0x00000002
        /*0030*/ 	.string	""
        /*0030*/ 	.string	"ptxas"
        /*0030*/ 	.string	"Cuda compilation tools, release 13.0, V13.0.88"
        /*0030*/ 	.string	"Build cuda_13.0.r13.0/compiler.36424714_0"
        /*0030*/ 	.string	"-arch sm_100a -m 64 "



//--------------------- .note.nv.cuinfo           --------------------------
	.section	.note.nv.cuinfo,"",@"SHT_NOTE"
	.sectionflags	@"SHF_NOTE_NV_CUINFO"
        /*0018*/ 	.short	0x0002
        /*001a*/ 	.short	0x0064
        /*001c*/ 	.short	0x0082
	.zero		2


//--------------------- .nv.info                  --------------------------
	.section	.nv.info,"",@"SHT_CUDA_INFO"
	.align	4


	//----- nvinfo : EIATTR_REGCOUNT
	.align		4
        /*0000*/ 	.byte	0x04, 0x2f
        /*0002*/ 	.short	(.L_34 - .L_33)
	.align		4
.L_33:
        /*0004*/ 	.word	index@(_ZN7cutlass13device_kernelINS_4fmha6kernel36Sm100FmhaFwdKernelTmaWarpspecializedIN4cute5tupleIJiiiNS5_IJNS5_IJiiEEEiEEEEEENS1_10collective38Sm100FmhaFwdMainloopTmaWarpspecializedINS_10bfloat16_tEffNS5_IJNS4_1CILi256EEENSC_ILi128EEENSC_ILi32EEEEEENS5_IJiNSC_ILi1EEES7_EEENS5_IJiSH_NS5_IJNS5_IJNSC_ILi0EEEiEEEiEEEEEESM_NS9_12ResidualMaskENS5_IJNSC_ILi2EEESH_SH_EEENSC_ILb0EEEEENS9_38Sm100FmhaFwdEpilogueTmaWarpspecializedINS_6half_tEfNS5_IJSE_SF_SE_EEESI_NS5_IJSH_S7_EEESQ_EENS2_23IndividualTileSchedulerENS2_41Sm100FmhaCtxKernelWarpspecializedScheduleEEEEEvNT_6ParamsE)
        /*0008*/ 	.word	0x00000080


	//----- nvinfo : EIATTR_FRAME_SIZE
	.align		4
.L_34:
        /*000c*/ 	.byte	0x04, 0x11
        /*000e*/ 	.short	(.L_36 - .L_35)
	.align		4
.L_35:
        /*0010*/ 	.word	index@($__internal_3_$__cuda_sm3x_div_rn_noftz_f32_slowpath)
        /*0014*/ 	.word	0x00000078


	//----- nvinfo : EIATTR_FRAME_SIZE
	.align		4
.L_36:
        /*0018*/ 	.byte	0x04, 0x11
        /*001a*/ 	.short	(.L_38 - .L_37)
	.align		4
.L_37:
        /*001c*/ 	.word	index@($__internal_2_$__cuda_sm10x_tcgen05_guardrail_trap_unallocated_columns_being_dealloced)
        /*0020*/ 	.word	0x00000078


	//----- nvinfo : EIATTR_FRAME_SIZE
	.align		4
.L_38:
        /*0024*/ 	.byte	0x04, 0x11
        /*0026*/ 	.short	(.L_40 - .L_39)
	.align		4
.L_39:
        /*0028*/ 	.word	index@($__internal_1_$__cuda_sm10x_tcgen05_guardrail_trap_phase_invalid_during_alloc)
        /*002c*/ 	.word	0x00000078


	//----- nvinfo : EIATTR_FRAME_SIZE
	.align		4
.L_40:
        /*0030*/ 	.byte	0x04, 0x11
        /*0032*/ 	.short	(.L_42 - .L_41)
	.align		4
.L_41:
        /*0034*/ 	.word	index@($__internal_0_$__cuda_sm10x_tcgen05_guardrail_trap_col_being_dealloced_not_returned_by_alloc)
        /*0038*/ 	.word	0x00000078


	//----- nvinfo : EIATTR_FRAME_SIZE
	.align		4
.L_42:
        /*003c*/ 	.byte	0x04, 0x11
        /*003e*/ 	.short	(.L_44 - .L_43)
	.align		4
.L_43:
        /*0040*/ 	.word	index@(_ZN7cutlass13device_kernelINS_4fmha6kernel36Sm100FmhaFwdKernelTmaWarpspecializedIN4cute5tupleIJiiiNS5_IJNS5_IJiiEEEiEEEEEENS1_10collective38Sm100FmhaFwdMainloopTmaWarpspecializedINS_10bfloat16_tEffNS5_IJNS4_1CILi256EEENSC_ILi128EEENSC_ILi32EEEEEENS5_IJiNSC_ILi1EEES7_EEENS5_IJiSH_NS5_IJNS5_IJNSC_ILi0EEEiEEEiEEEEEESM_NS9_12ResidualMaskENS5_IJNSC_ILi2EEESH_SH_EEENSC_ILb0EEEEENS9_38Sm100FmhaFwdEpilogueTmaWarpspecializedINS_6half_tEfNS5_IJSE_SF_SE_EEESI_NS5_IJSH_S7_EEESQ_EENS2_23IndividualTileSchedulerENS2_41Sm100FmhaCtxKernelWarpspecializedScheduleEEEEEvNT_6ParamsE)
        /*0044*/ 	.word	0x00000078


	//----- nvinfo : EIATTR_MIN_STACK_SIZE
	.align		4
.L_44:
        /*0048*/ 	.byte	0x04, 0x12
        /*004a*/ 	.short	(.L_46 - .L_45)
	.align		4
.L_45:
        /*004c*/ 	.word	index@(_ZN7cutlass13device_kernelINS_4fmha6kernel36Sm100FmhaFwdKernelTmaWarpspecializedIN4cute5tupleIJiiiNS5_IJNS5_IJiiEEEiEEEEEENS1_10collective38Sm100FmhaFwdMainloopTmaWarpspecializedINS_10bfloat16_tEffNS5_IJNS4_1CILi256EEENSC_ILi128EEENSC_ILi32EEEEEENS5_IJiNSC_ILi1EEES7_EEENS5_IJiSH_NS5_IJNS5_IJNSC_ILi0EEEiEEEiEEEEEESM_NS9_12ResidualMaskENS5_IJNSC_ILi2EEESH_SH_EEENSC_ILb0EEEEENS9_38Sm100FmhaFwdEpilogueTmaWarpspecializedINS_6half_tEfNS5_IJSE_SF_SE_EEESI_NS5_IJSH_S7_EEESQ_EENS2_23IndividualTileSchedulerENS2_41Sm100FmhaCtxKernelWarpspecializedScheduleEEEEEvNT_6ParamsE)
        /*0050*/ 	.word	0x00000078
.L_46:


//--------------------- .nv.compat                --------------------------
	.section	.nv.compat,"",@"SHT_CUDA_COMPAT_INFO"
	.align	4
        /*0000*/ 	.byte	0x02, 0x09, 0x01, 0x00, 0x02, 0x02, 0x02, 0x00, 0x02, 0x05, 0x05, 0x00, 0x03, 0x07, 0x01, 0x01
        /*0010*/ 	.byte	0x02, 0x03, 0x01, 0x00, 0x02, 0x06, 0x01, 0x00, 0x04, 0x0b, 0x08, 0x00, 0x01, 0x00, 0x00, 0x00
        /*0020*/ 	.byte	0x00, 0x00, 0x00, 0x00


//--------------------- .nv.info._ZN7cutlass13device_kernelINS_4fmha6kernel36Sm100FmhaFwdKernelTmaWarpspecializedIN4cute5tupleIJiiiNS5_IJNS5_IJiiEEEiEEEEEENS1_10collective38Sm100FmhaFwdMainloopTmaWarpspecializedINS_10bfloat16_tEffNS5_IJNS4_1CILi256EEENSC_ILi128EEENSC_ILi32EEEEEENS5_IJiNSC_ILi1EEES7_EEENS5_IJiSH_NS5_IJNS5_IJNSC_ILi0EEEiEEEiEEEEEESM_NS9_12ResidualMaskENS5_IJNSC_ILi2EEESH_SH_EEENSC_ILb0EEEEENS9_38Sm100FmhaFwdEpilogueTmaWarpspecializedINS_6half_tEfNS5_IJSE_SF_SE_EEESI_NS5_IJSH_S7_EEESQ_EENS2_23IndividualTileSchedulerENS2_41Sm100FmhaCtxKernelWarpspecializedScheduleEEEEEvNT_6ParamsE --------------------------
	.section	.nv.info._ZN7cutlass13device_kernelINS_4fmha6kernel36Sm100FmhaFwdKernelTmaWarpspecializedIN4cute5tupleIJiiiNS5_IJNS5_IJiiEEEiEEEEEENS1_10collective38Sm100FmhaFwdMainloopTmaWarpspecializedINS_10bfloat16_tEffNS5_IJNS4_1CILi256EEENSC_ILi128EEENSC_ILi32EEEEEENS5_IJiNSC_ILi1EEES7_EEENS5_IJiSH_NS5_IJNS5_IJNSC_ILi0EEEiEEEiEEEEEESM_NS9_12ResidualMaskENS5_IJNSC_ILi2EEESH_SH_EEENSC_ILb0EEEEENS9_38Sm100FmhaFwdEpilogueTmaWarpspecializedINS_6half_tEfNS5_IJSE_SF_SE_EEESI_NS5_IJSH_S7_EEESQ_EENS2_23IndividualTileSchedulerENS2_41Sm100FmhaCtxKernelWarpspecializedScheduleEEEEEvNT_6ParamsE,"",@"SHT_CUDA_INFO"
	.sectionflags	@""
	.align	4


	//----- nvinfo : EIATTR_CUDA_API_VERSION
	.align		4
        /*0000*/ 	.byte	0x04, 0x37
        /*0002*/ 	.short	(.L_48 - .L_47)
.L_47:
        /*0004*/ 	.word	0x00000082


	//----- nvinfo : EIATTR_KPARAM_INFO
	.align		4
.L_48:
        /*0008*/ 	.byte	0x04, 0x17
        /*000a*/ 	.short	(.L_50 - .L_49)
.L_49:
        /*000c*/ 	.word	0x00000000
        /*0010*/ 	.short	0x0000
        /*0012*/ 	.short	0x0000
        /*0014*/ 	.byte	0x00, 0xf0, 0x01, 0x18


	//----- nvinfo : EIATTR_AT_ENTRY_FRAGMENTS
	.align		4
.L_50:
        /*0018*/ 	.byte	0x04, 0x4f
        /*001a*/ 	.short	(.L_52 - .L_51)


	//   ....[0]....
.L_51:
        /*001c*/ 	.word	0x00000006


	//----- nvinfo : EIATTR_RESERVED_SMEM_USED
	.align		4
.L_52:
        /*0020*/ 	.byte	0x01, 0x41
	.zero		2


	//----- nvinfo : EIATTR_SPARSE_MMA_MASK
	.align		4
        /*0024*/ 	.byte	0x03, 0x50
        /*0026*/ 	.short	0x0000


	//----- nvinfo : EIATTR_TCGEN05_1CTA_USED
	.align		4
        /*0028*/ 	.byte	0x01, 0x51
	.zero		2


	//----- nvinfo : EIATTR_MAXREG_COUNT
	.align		4
        /*002c*/ 	.byte	0x03, 0x1b
        /*002e*/ 	.short	0x0080


	//----- nvinfo : EIATTR_NUM_BARRIERS
	.align		4
        /*0030*/ 	.byte	0x02, 0x4c
        /*0032*/ 	.byte	0x01
	.zero		1


	//----- nvinfo : EIATTR_EXTERNS
	.align		4
        /*0034*/ 	.byte	0x04, 0x0f
        /*0036*/ 	.short	(.L_54 - .L_53)


	//   ....[0]....
	.align		4
.L_53:
        /*0038*/ 	.word	index@(vprintf)


	//   ....[1]....
	.align		4
        /*003c*/ 	.word	index@(__assertfail)


	//----- nvinfo : EIATTR_ANNOTATIONS
	.align		4
.L_54:
        /*0040*/ 	.byte	0x04, 0x55
        /*0042*/ 	.short	(.L_56 - .L_55)


	//   ....[0]....
.L_55:
        /*0044*/ 	.word	0x00000001
        /*0048*/ 	.byte	0x30, 0xda, 0x00, 0x00, 0x01, 0x00, 0x00, 0x00, 0x90, 0xda, 0x00, 0x00, 0x01, 0x00, 0x00, 0x00
        /* <DEDUP_REMOVED lines=36> */
        /*0298*/ 	.byte	0x40, 0x4f, 0x01, 0x00


	//----- nvinfo : EIATTR_MERCURY_ISA_VERSION
	.align		4
.L_56:
        /*029c*/ 	.byte	0x03, 0x5f
        /*029e*/ 	.short	0x0101


	//----- nvinfo : EIATTR_INT_WARP_WIDE_INSTR_OFFSETS
	.align		4
        /*02a0*/ 	.byte	0x04, 0x31
        /*02a2*/ 	.short	(.L_58 - .L_57)


	//   ....[0]....
.L_57:
        /*02a4*/ 	.word	0x00017710


	//   ....[1]....
        /*02a8*/ 	.word	0x00017730


	//   ....[2]....
        /*02ac*/ 	.word	0x00017760


	//----- nvinfo : EIATTR_COOP_GROUP_MASK_REGIDS
	.align		4
.L_58:
        /*02b0*/ 	.byte	0x04, 0x29
        /*02b2*/ 	.short	(.L_60 - .L_59)


	//   ....[0]....
.L_59:
        /*02b4*/ 	.word	0xffffffff


	//   ....[1]....
        /*02b8*/ 	.word	0xffffffff


	//   ....[2]....
        /*02bc*/ 	.word	0xffffffff


	//   ....[3]....
        /*02c0*/ 	.word	0xffffffff


	//   ....[4]....
        /*02c4*/ 	.word	0xffffffff


	//   ....[5]....
        /*02c8*/ 	.word	0xffffffff


	//   ....[6]....
        /*02cc*/ 	.word	0xffffffff


	//   ....[7]....
        /*02d0*/ 	.word	0xffffffff


	//   ....[8]....
        /*02d4*/ 	.word	0xffffffff


	//   ....[9]....
        /*02d8*/ 	.word	0xffffffff


	//   ....[10]....
        /*02dc*/ 	.word	0xffffffff


	//   ....[11]....
        /*02e0*/ 	.word	0xffffffff


	//   ....[12]....
        /*02e4*/ 	.word	0xffffffff


	//   ....[13]....
        /*02e8*/ 	.word	0xffffffff


	//   ....[14]....
        /*02ec*/ 	.word	0xffffffff


	//   ....[15]....
        /*02f0*/ 	.word	0xffffffff


	//   ....[16]....
        /*02f4*/ 	.word	0xffffffff


	//   ....[17]....
        /*02f8*/ 	.word	0xffffffff


	//   ....[18]....
        /*02fc*/ 	.word	0xffffffff


	//----- nvinfo : EIATTR_COOP_GROUP_INSTR_OFFSETS
	.align		4
.L_60:
        /*0300*/ 	.byte	0x04, 0x28
        /*0302*/ 	.short	(.L_62 - .L_61)


	//   ....[0]....
.L_61:
        /*0304*/ 	.word	0x00000110


	//   ....[1]....
        /*0308*/ 	.word	0x000008d0


	//   ....[2]....
        /*030c*/ 	.word	0x00000b00


	//   ....[3]....
        /*0310*/ 	.word	0x00000c30


	//   ....[4]....
        /*0314*/ 	.word	0x00000d70


	//   ....[5]....
        /*0318*/ 	.word	0x00001030


	//   ....[6]....
        /*031c*/ 	.word	0x00001220


	//   ....[7]....
        /*0320*/ 	.word	0x00001330


	//   ....[8]....
        /*0324*/ 	.word	0x00001490


	//   ....[9]....
        /*0328*/ 	.word	0x000015f0


	//   ....[10]....
        /*032c*/ 	.word	0x000017f0


	//   ....[11]....
        /*0330*/ 	.word	0x00001a00


	//   ....[12]....
        /*0334*/ 	.word	0x00001a30


	//   ....[13]....
        /*0338*/ 	.word	0x000077e0


	//   ....[14]....
        /*033c*/ 	.word	0x00008250


	//   ....[15]....
        /*0340*/ 	.word	0x0000ac80


	//   ....[16]....
        /*0344*/ 	.word	0x0000f280


	//   ....[17]....
        /*0348*/ 	.word	0x00017610


	//   ....[18]....
        /*034c*/ 	.word	0x00017830


	//----- nvinfo : EIATTR_REG_RECONFIG
	.align		4
.L_62:
        /*0350*/ 	.byte	0x01, 0x54
	.zero		2


	//----- nvinfo : EIATTR_VRC_CTA_INIT_COUNT
	.align		4
        /*0354*/ 	.byte	0x02, 0x4a
        /*0356*/ 	.byte	0x80
	.zero		1


	//----- nvinfo : EIATTR_SYSCALL_OFFSETS
	.align		4
        /*0358*/ 	.byte	0x04, 0x46
        /*035a*/ 	.short	(.L_64 - .L_63)


	//   ....[0]....
.L_63:
        /*035c*/ 	.word	0x00003f80


	//   ....[1]....
        /*0360*/ 	.word	0x00004050


	//   ....[2]....
        /*0364*/ 	.word	0x000040c0


	//   ....[3]....
        /*0368*/ 	.word	0x00004130


	//   ....[4]....
        /*036c*/ 	.word	0x000041a0


	//   ....[5]....
        /*0370*/ 	.word	0x00004240


	//   ....[6]....
        /*0374*/ 	.word	0x00004300


	//   ....[7]....
        /*0378*/ 	.word	0x000043a0


	//   ....[8]....
        /*037c*/ 	.word	0x00004440


	//   ....[9]....
        /*0380*/ 	.word	0x000044e0


	//   ....[10]....
        /*0384*/ 	.word	0x00004550


	//   ....[11]....
        /*0388*/ 	.word	0x000045f0


	//   ....[12]....
        /*038c*/ 	.word	0x00004690


	//   ....[13]....
        /*0390*/ 	.word	0x00004700


	//   ....[14]....
        /*0394*/ 	.word	0x000047a0


	//   ....[15]....
        /*0398*/ 	.word	0x00004840


	//   ....[16]....
        /*039c*/ 	.word	0x000048e0


	//   ....[17]....
        /*03a0*/ 	.word	0x00004980


	//   ....[18]....
        /*03a4*/ 	.word	0x000049f0


	//   ....[19]....
        /*03a8*/ 	.word	0x00004a90


	//   ....[20]....
        /*03ac*/ 	.word	0x00004b30


	//   ....[21]....
        /*03b0*/ 	.word	0x00004ba0


	//   ....[22]....
        /*03b4*/ 	.word	0x00004c40


	//   ....[23]....
        /*03b8*/ 	.word	0x00004ce0


	//   ....[24]....
        /*03bc*/ 	.word	0x00004d80


	//   ....[25]....
        /*03c0*/ 	.word	0x00004e20


	//   ....[26]....
        /*03c4*/ 	.word	0x00004e90


	//   ....[27]....
        /*03c8*/ 	.word	0x00004f30


	//   ....[28]....
        /*03cc*/ 	.word	0x00004fd0


	//   ....[29]....
        /*03d0*/ 	.word	0x00005040


	//   ....[30]....
        /*03d4*/ 	.word	0x000050e0


	//   ....[31]....
        /*03d8*/ 	.word	0x00005180


	//   ....[32]....
        /*03dc*/ 	.word	0x00005220


	//   ....[33]....
        /*03e0*/ 	.word	0x000052c0


	//   ....[34]....
        /*03e4*/ 	.word	0x00005360


	//   ....[35]....
        /*03e8*/ 	.word	0x00005400


	//   ....[36]....
        /*03ec*/ 	.word	0x00005470


	//   ....[37]....
        /*03f0*/ 	.word	0x00005510


	//   ....[38]....
        /*03f4*/ 	.word	0x000055b0


	//   ....[39]....
        /*03f8*/ 	.word	0x00005620


	//   ....[40]....
        /*03fc*/ 	.word	0x000056c0


	//   ....[41]....
        /*0400*/ 	.word	0x00005760


	//   ....[42]....
        /*0404*/ 	.word	0x00005800


	//   ....[43]....
        /*0408*/ 	.word	0x000058a0


	//   ....[44]....
        /*040c*/ 	.word	0x00005910


	//   ....[45]....
        /*0410*/ 	.word	0x000059b0


	//   ....[46]....
        /*0414*/ 	.word	0x00005a50


	//   ....[47]....
        /*0418*/ 	.word	0x00005ac0


	//   ....[48]....
        /*041c*/ 	.word	0x00005b50


	//   ....[49]....
        /*0420*/ 	.word	0x00005bf0


	//   ....[50]....
        /*0424*/ 	.word	0x00005c90


	//   ....[51]....
        /*0428*/ 	.word	0x00005d30


	//   ....[52]....
        /*042c*/ 	.word	0x00005da0


	//   ....[53]....
        /*0430*/ 	.word	0x00005e30


	//   ....[54]....
        /*0434*/ 	.word	0x00005ed0


	//   ....[55]....
        /*0438*/ 	.word	0x00005f40


	//   ....[56]....
        /*043c*/ 	.word	0x00005fe0


	//   ....[57]....
        /*0440*/ 	.word	0x00006080


	//   ....[58]....
        /*0444*/ 	.word	0x00006120


	//   ....[59]....
        /*0448*/ 	.word	0x000061c0


	//   ....[60]....
        /*044c*/ 	.word	0x00007910


	//   ....[61]....
        /*0450*/ 	.word	0x00007a60


	//   ....[62]....
        /*0454*/ 	.word	0x00007c40


	//   ....[63]....
        /*0458*/ 	.word	0x00007e20


	//   ....[64]....
        /*045c*/ 	.word	0x000080d0


	//   ....[65]....
        /*0460*/ 	.word	0x00008380


	//   ....[66]....
        /*0464*/ 	.word	0x000084d0


	//   ....[67]....
        /*0468*/ 	.word	0x000086b0


	//   ....[68]....
        /*046c*/ 	.word	0x00008890


	//   ....[69]....
        /*0470*/ 	.word	0x00008e80


	//   ....[70]....
        /*0474*/ 	.word	0x000091c0


	//   ....[71]....
        /*0478*/ 	.word	0x00009ab0


	//   ....[72]....
        /*047c*/ 	.word	0x00009e40


	//   ....[73]....
        /*0480*/ 	.word	0x0000a150


	//   ....[74]....
        /*0484*/ 	.word	0x0000aec0


	//   ....[75]....
        /*0488*/ 	.word	0x0000b030


	//   ....[76]....
        /*048c*/ 	.word	0x0000b1a0


	//   ....[77]....
        /*0490*/ 	.word	0x0000b310


	//   ....[78]....
        /*0494*/ 	.word	0x0000b8a0


	//   ....[79]....
        /*0498*/ 	.word	0x0000e3e0


	//   ....[80]....
        /*049c*/ 	.word	0x0000e6e0


	//   ....[81]....
        /*04a0*/ 	.word	0x0000f100


	//   ....[82]....
        /*04a4*/ 	.word	0x0000f4a0


	//   ....[83]....
        /*04a8*/ 	.word	0x0000f610


	//   ....[84]....
        /*04ac*/ 	.word	0x0000f780


	//   ....[85]....
        /*04b0*/ 	.word	0x0000f8f0


	//   ....[86]....
        /*04b4*/ 	.word	0x00011690


	//   ....[87]....
        /*04b8*/ 	.word	0x00014200


	//   ....[88]....
        /*04bc*/ 	.word	0x00014520


	//   ....[89]....
        /*04c0*/ 	.word	0x00014f20


	//----- nvinfo : EIATTR_MBARRIER_INSTR_OFFSETS
	.align		4
.L_64:
        /*04c4*/ 	.byte	0x04, 0x39
        /*04c6*/ 	.short	(.L_66 - .L_65)


	//   ....[0]....
.L_65:
        /*04c8*/ 	.word	0x000009b0
        /*04cc*/ 	.word	0x000000ff
        /*04d0*/ 	.word	0x0000a000
        /*04d4*/ 	.short	0x0100
        /*04d6*/ 	.byte	0x05
	.zero		1


	//   ....[1]....
        /*04d8*/ 	.word	0x000009c0
        /*04dc*/ 	.word	0x000000ff
        /*04e0*/ 	.word	0x0000a010
        /*04e4*/ 	.short	0x0100
        /*04e6*/ 	.byte	0x05
	.zero		1


	//   ....[2]....
        /*04e8*/ 	.word	0x000009d0
        /*04ec*/ 	.word	0x000000ff
        /*04f0*/ 	.word	0x0000a008
        /*04f4*/ 	.short	0x0100
        /*04f6*/ 	.byte	0x05
	.zero		1


	//   ....[3]....
        /*04f8*/ 	.word	0x000009e0
        /*04fc*/ 	.word	0x000000ff
        /*0500*/ 	.word	0x0000a018
        /*0504*/ 	.short	0x0100
        /*0506*/ 	.byte	0x05
	.zero		1


	//   ....[4]....
        /*0508*/ 	.word	0x00000bc0
        /*050c*/ 	.word	0x000000ff
        /*0510*/ 	.word	0x0000a020
        /*0514*/ 	.short	0x0100
        /*0516*/ 	.byte	0x05
	.zero		1


	//   ....[5]....
        /*0518*/ 	.word	0x00000bd0
        /*051c*/ 	.word	0x000000ff
        /*0520*/ 	.word	0x0000a038
        /*0524*/ 	.short	0x0100
        /*0526*/ 	.byte	0x05
	.zero		1


	//   ....[6]....
        /*0528*/ 	.word	0x00000be0
        /*052c*/ 	.word	0x000000ff
        /*0530*/ 	.word	0x0000a028
        /*0534*/ 	.short	0x0100
        /*0536*/ 	.byte	0x05
	.zero		1


	//   ....[7]....
        /*0538*/ 	.word	0x00000bf0
        /*053c*/ 	.word	0x000000ff
        /*0540*/ 	.word	0x0000a040
        /*0544*/ 	.short	0x0100
        /*0546*/ 	.byte	0x05
	.zero		1


	//   ....[8]....
        /*0548*/ 	.word	0x00000c00
        /*054c*/ 	.word	0x000000ff
        /*0550*/ 	.word	0x0000a030
        /*0554*/ 	.short	0x0100
        /*0556*/ 	.byte	0x05
	.zero		1


	//   ....[9]....
        /*0558*/ 	.word	0x00000c10
        /*055c*/ 	.word	0x000000ff
        /*0560*/ 	.word	0x0000a048
        /*0564*/ 	.short	0x0100
        /*0566*/ 	.byte	0x05
	.zero		1


	//   ....[10]....
        /*0568*/ 	.word	0x00000d40
        /*056c*/ 	.word	0x000000ff
        /*0570*/ 	.word	0x0000a050
        /*0574*/ 	.short	0x0100
        /*0576*/ 	.byte	0x06
	.zero		1


	//   ....[11]....
        /*0578*/ 	.word	0x00000d50
        /*057c*/ 	.word	0x000000ff
        /*0580*/ 	.word	0x0000a058
        /*0584*/ 	.short	0x0100
        /*0586*/ 	.byte	0x06
	.zero		1


	//   ....[12]....
        /*0588*/ 	.word	0x00000f00
        /*058c*/ 	.word	0x000000ff
        /*0590*/ 	.word	0x0000a060
        /*0594*/ 	.short	0x0100
        /*0596*/ 	.byte	0x06
	.zero		1


	//   ....[13]....
        /*0598*/ 	.word	0x00000f10
        /*059c*/ 	.word	0x000000ff
        /*05a0*/ 	.word	0x0000a068
        /*05a4*/ 	.short	0x0100
        /*05a6*/ 	.byte	0x06
	.zero		1


	//   ....[14]....
        /*05a8*/ 	.word	0x000010f0
        /*05ac*/ 	.word	0x000000ff
        /*05b0*/ 	.word	0x0000a070
        /*05b4*/ 	.short	0x0100
        /*05b6*/ 	.byte	0x05
	.zero		1


	//   ....[15]....
        /*05b8*/ 	.word	0x00001100
        /*05bc*/ 	.word	0x000000ff
        /*05c0*/ 	.word	0x0000a078
        /*05c4*/ 	.short	0x0100
        /*05c6*/ 	.byte	0x05
	.zero		1


	//   ....[16]....
        /*05c8*/ 	.word	0x00001300
        /*05cc*/ 	.word	0x000000ff
        /*05d0*/ 	.word	0x0000a080
        /*05d4*/ 	.short	0x0100
        /*05d6*/ 	.byte	0x05
	.zero		1


	//   ....[17]....
        /*05d8*/ 	.word	0x00001310
        /*05dc*/ 	.word	0x000000ff
        /*05e0*/ 	.word	0x0000a088
        /*05e4*/ 	.short	0x0100
        /*05e6*/ 	.byte	0x05
	.zero		1


	//   ....[18]....
        /*05e8*/ 	.word	0x00001440
        /*05ec*/ 	.word	0x000000ff
        /*05f0*/ 	.word	0x0000a090
        /*05f4*/ 	.short	0x0100
        /*05f6*/ 	.byte	0x08
	.zero		1


	//   ....[19]....
        /*05f8*/ 	.word	0x00001450
        /*05fc*/ 	.word	0x000000ff
        /*0600*/ 	.word	0x0000a0a0
        /*0604*/ 	.short	0x0100
        /*0606*/ 	.byte	0x08
	.zero		1


	//   ....[20]....
        /*0608*/ 	.word	0x00001460
        /*060c*/ 	.word	0x000000ff
        /*0610*/ 	.word	0x0000a098
        /*0614*/ 	.short	0x0100
        /*0616*/ 	.byte	0x08
	.zero		1


	//   ....[21]....
        /*0618*/ 	.word	0x00001470
        /*061c*/ 	.word	0x000000ff
        /*0620*/ 	.word	0x0000a0a8
        /*0624*/ 	.short	0x0100
        /*0626*/ 	.byte	0x08
	.zero		1


	//   ....[22]....
        /*0628*/ 	.word	0x000015a0
        /*062c*/ 	.word	0x000000ff
        /*0630*/ 	.word	0x0000a0b0
        /*0634*/ 	.short	0x0100
        /*0636*/ 	.byte	0x08
	.zero		1


	//   ....[23]....
        /*0638*/ 	.word	0x000015b0
        /*063c*/ 	.word	0x000000ff
        /*0640*/ 	.word	0x0000a0c0
        /*0644*/ 	.short	0x0100
        /*0646*/ 	.byte	0x08
	.zero		1


	//   ....[24]....
        /*0648*/ 	.word	0x000015c0
        /*064c*/ 	.word	0x000000ff
        /*0650*/ 	.word	0x0000a0b8
        /*0654*/ 	.short	0x0100
        /*0656*/ 	.byte	0x08
	.zero		1


	//   ....[25]....
        /*0658*/ 	.word	0x000015d0
        /*065c*/ 	.word	0x000000ff
        /*0660*/ 	.word	0x0000a0c8
        /*0664*/ 	.short	0x0100
        /*0666*/ 	.byte	0x08
	.zero		1


	//   ....[26]....
        /*0668*/ 	.word	0x000016c0
        /*066c*/ 	.word	0x000000ff
        /*0670*/ 	.word	0x0000a0d0
        /*0674*/ 	.short	0x0100
        /*0676*/ 	.byte	0x05
	.zero		1


	//   ....[27]....
        /*0678*/ 	.word	0x000016d0
        /*067c*/ 	.word	0x000000ff
        /*0680*/ 	.word	0x0000a0d8
        /*0684*/ 	.short	0x0100
        /*0686*/ 	.byte	0x05
	.zero		1


	//   ....[28]....
        /*0688*/ 	.word	0x00001b30
        /*068c*/ 	.word	0x000000ff
        /*0690*/ 	.word	0x0000a000
        /*0694*/ 	.short	0x010a
        /*0696*/ 	.byte	0x04
	.zero		1


	//   ....[29]....
        /*0698*/ 	.word	0x00001b70
        /*069c*/ 	.word	0x000000ff
        /*06a0*/ 	.word	0x0000a020
        /*06a4*/ 	.short	0x010a
        /*06a6*/ 	.byte	0x04
	.zero		1


	//   ....[30]....
        /*06a8*/ 	.word	0x00001c10
        /*06ac*/ 	.word	0x000000ff
        /*06b0*/ 	.word	0x0000a058
        /*06b4*/ 	.short	0x010a
        /*06b6*/ 	.byte	0x04
	.zero		1


	//   ....[31]....
        /*06b8*/ 	.word	0x00001d80
        /*06bc*/ 	.word	0x000000ff
        /*06c0*/ 	.word	0x0000a008
        /*06c4*/ 	.short	0x010a
        /*06c6*/ 	.byte	0x04
	.zero		1


	//   ....[32]....
        /*06c8*/ 	.word	0x00001de0
        /*06cc*/ 	.word	0x000000ff
        /*06d0*/ 	.word	0x0000a068
        /*06d4*/ 	.short	0x010a
        /*06d6*/ 	.byte	0x04
	.zero		1


	//   ....[33]....
        /*06d8*/ 	.word	0x00001fb0
        /*06dc*/ 	.word	0x000000ff
        /*06e0*/ 	.word	0x0000a028
        /*06e4*/ 	.short	0x010a
        /*06e6*/ 	.byte	0x04
	.zero		1


	//   ....[34]....
        /*06e8*/ 	.word	0x00001ff0
        /*06ec*/ 	.word	0x000000ff
        /*06f0*/ 	.word	0x0000a0a0
        /*06f4*/ 	.short	0x010a
        /*06f6*/ 	.byte	0x04
	.zero		1


	//   ....[35]....
        /*06f8*/ 	.word	0x00002030
        /*06fc*/ 	.word	0x000000ff
        /*0700*/ 	.word	0x0000a058
        /*0704*/ 	.short	0x010a
        /*0706*/ 	.byte	0x04
	.zero		1


	//   ....[36]....
        /*0708*/ 	.word	0x00002640
        /*070c*/ 	.word	0x000000ff
        /*0710*/ 	.word	0x0000a020
        /*0714*/ 	.short	0x010a
        /*0716*/ 	.byte	0x0b
	.zero		1


	//   ....[37]....
        /*0718*/ 	.word	0x00002830
        /*071c*/ 	.word	0x000000ff
        /*0720*/ 	.word	0x0000a0a8
        /*0724*/ 	.short	0x010a
        /*0726*/ 	.byte	0x04
	.zero		1


	//   ....[38]....
        /*0728*/ 	.word	0x000028a0
        /*072c*/ 	.word	0x000000ff
        /*0730*/ 	.word	0x0000a068
        /*0734*/ 	.short	0x010a
        /*0736*/ 	.byte	0x04
	.zero		1


	//   ....[39]....
        /*0738*/ 	.word	0x00002fb0
        /*073c*/ 	.word	0x000000ff
        /*0740*/ 	.word	0x0000a020
        /*0744*/ 	.short	0x010a
        /*0746*/ 	.byte	0x08
	.zero		1


	//   ....[40]....
        /*0748*/ 	.word	0x00003000
        /*074c*/ 	.word	0x000000ff
        /*0750*/ 	.word	0x0000a0a0
        /*0754*/ 	.short	0x010a
        /*0756*/ 	.byte	0x04
	.zero		1


	//   ....[41]....
        /*0758*/ 	.word	0x00003070
        /*075c*/ 	.word	0x000000ff
        /*0760*/ 	.word	0x0000a058
        /*0764*/ 	.short	0x010a
        /*0766*/ 	.byte	0x04
	.zero		1


	//   ....[42]....
        /*0768*/ 	.word	0x000036a0
        /*076c*/ 	.word	0x000000ff
        /*0770*/ 	.word	0x0000a0a8
        /*0774*/ 	.short	0x010a
        /*0776*/ 	.byte	0x04
	.zero		1


	//   ....[43]....
        /*0778*/ 	.word	0x00003710
        /*077c*/ 	.word	0x000000ff
        /*0780*/ 	.word	0x0000a068
        /*0784*/ 	.short	0x010a
        /*0786*/ 	.byte	0x04
	.zero		1


	//   ....[44]....
        /*0788*/ 	.word	0x00003de0
        /*078c*/ 	.word	0x00000011
        /*0790*/ 	.word	0x0000a0c0
        /*0794*/ 	.short	0x010a
        /*0796*/ 	.byte	0xff
	.zero		1


	//   ....[45]....
        /*0798*/ 	.word	0x00006a10
        /*079c*/ 	.word	0x00000011
        /*07a0*/ 	.word	0x0000a0b0
        /*07a4*/ 	.short	0x0101
        /*07a6*/ 	.byte	0xff
	.zero		1


	//   ....[46]....
        /*07a8*/ 	.word	0x00006fc0
        /*07ac*/ 	.word	0x00000011
        /*07b0*/ 	.word	0x0000a0c8
        /*07b4*/ 	.short	0x010a
        /*07b6*/ 	.byte	0xff
	.zero		1


	//   ....[47]....
        /*07b8*/ 	.word	0x000072c0
        /*07bc*/ 	.word	0x00000011
        /*07c0*/ 	.word	0x0000a0b8
        /*07c4*/ 	.short	0x0101
        /*07c6*/ 	.byte	0xff
	.zero		1


	//   ....[48]....
        /*07c8*/ 	.word	0x000073a0
        /*07cc*/ 	.word	0x000000ff
        /*07d0*/ 	.word	0x0000a070
        /*07d4*/ 	.short	0x010a
        /*07d6*/ 	.byte	0x27
	.zero		1


	//   ....[49]....
        /*07d8*/ 	.word	0x00007420
        /*07dc*/ 	.word	0x000000ff
        /*07e0*/ 	.word	0x00000000
        /*07e4*/ 	.short	0x0101
        /*07e6*/ 	.byte	0x04
	.zero		1


	//   ....[50]....
        /*07e8*/ 	.word	0x00007450
        /*07ec*/ 	.word	0x000000ff
        /*07f0*/ 	.word	0x0000a080
        /*07f4*/ 	.short	0x010a
        /*07f6*/ 	.byte	0x27
	.zero		1


	//   ....[51]....
        /*07f8*/ 	.word	0x00007660
        /*07fc*/ 	.word	0x000000ff
        /*0800*/ 	.word	0x0000a070
        /*0804*/ 	.short	0x010a
        /*0806*/ 	.byte	0x27
	.zero		1


	//   ....[52]....
        /*0808*/ 	.word	0x000077c0
        /*080c*/ 	.word	0x000000ff
        /*0810*/ 	.word	0x0000a090
        /*0814*/ 	.short	0x010a
        /*0816*/ 	.byte	0x27
	.zero		1


	//   ....[53]....
        /*0818*/ 	.word	0x00007ed0
        /*081c*/ 	.word	0x000000ff
        /*0820*/ 	.word	0x00000000
        /*0824*/ 	.short	0x0101
        /*0826*/ 	.byte	0x04
	.zero		1


	//   ....[54]....
        /*0828*/ 	.word	0x00007f50
        /*082c*/ 	.word	0x000000ff
        /*0830*/ 	.word	0x00000000
        /*0834*/ 	.short	0x0101
        /*0836*/ 	.byte	0x04
	.zero		1


	//   ....[55]....
        /*0838*/ 	.word	0x00007fb0
        /*083c*/ 	.word	0x000000ff
        /*0840*/ 	.word	0x0000a080
        /*0844*/ 	.short	0x010a
        /*0846*/ 	.byte	0x27
	.zero		1


	//   ....[56]....
        /*0848*/ 	.word	0x00008230
        /*084c*/ 	.word	0x000000ff
        /*0850*/ 	.word	0x0000a098
        /*0854*/ 	.short	0x010a
        /*0856*/ 	.byte	0x27
	.zero		1


	//   ....[57]....
        /*0858*/ 	.word	0x00008920
        /*085c*/ 	.word	0x000000ff
        /*0860*/ 	.word	0x00000000
        /*0864*/ 	.short	0x0101
        /*0866*/ 	.byte	0x04
	.zero		1


	//   ....[58]....
        /*0868*/ 	.word	0x000089c0
        /*086c*/ 	.word	0x000000ff
        /*0870*/ 	.word	0x00000000
        /*0874*/ 	.short	0x0101
        /*0876*/ 	.byte	0x05
	.zero		1


	//   ....[59]....
        /*0878*/ 	.word	0x00008a70
        /*087c*/ 	.word	0x00000000
        /*0880*/ 	.word	0x00000000
        /*0884*/ 	.short	0x0101
        /*0886*/ 	.byte	0xff
	.zero		1


	//   ....[60]....
        /*0888*/ 	.word	0x00008ab0
        /*088c*/ 	.word	0x0000001a
        /*0890*/ 	.word	0x0000a070
        /*0894*/ 	.short	0x010a
        /*0896*/ 	.byte	0xff
	.zero		1


	//   ....[61]....
        /*0898*/ 	.word	0x00008b20
        /*089c*/ 	.word	0x000000ff
        /*08a0*/ 	.word	0x00000000
        /*08a4*/ 	.short	0x0101
        /*08a6*/ 	.byte	0x04
	.zero		1


	//   ....[62]....
        /*08a8*/ 	.word	0x00008b80
        /*08ac*/ 	.word	0x0000001a
        /*08b0*/ 	.word	0x0000a090
        /*08b4*/ 	.short	0x010a
        /*08b6*/ 	.byte	0xff
	.zero		1


	//   ....[63]....
        /*08b8*/ 	.word	0x00008c00
        /*08bc*/ 	.word	0x0000001a
        /*08c0*/ 	.word	0x0000a0c0
        /*08c4*/ 	.short	0x010a
        /*08c6*/ 	.byte	0xff
	.zero		1


	//   ....[64]....
        /*08c8*/ 	.word	0x000098e0
        /*08cc*/ 	.word	0x00000000
        /*08d0*/ 	.word	0x00000000
        /*08d4*/ 	.short	0x0101
        /*08d6*/ 	.byte	0xff
	.zero		1


	//   ....[65]....
        /*08d8*/ 	.word	0x00009910
        /*08dc*/ 	.word	0x0000001a
        /*08e0*/ 	.word	0x0000a0b0
        /*08e4*/ 	.short	0x0101
        /*08e6*/ 	.byte	0xff
	.zero		1


	//   ....[66]....
        /*08e8*/ 	.word	0x00009990
        /*08ec*/ 	.word	0x0000001a
        /*08f0*/ 	.word	0x0000a080
        /*08f4*/ 	.short	0x010a
        /*08f6*/ 	.byte	0xff
	.zero		1


	//   ....[67]....
        /*08f8*/ 	.word	0x00009b40
        /*08fc*/ 	.word	0x00000022
        /*0900*/ 	.word	0x00000000
        /*0904*/ 	.short	0x0101
        /*0906*/ 	.byte	0xff
	.zero		1


	//   ....[68]....
        /*0908*/ 	.word	0x00009b90
        /*090c*/ 	.word	0x0000001a
        /*0910*/ 	.word	0x0000a098
        /*0914*/ 	.short	0x010a
        /*0916*/ 	.byte	0xff
	.zero		1


	//   ....[69]....
        /*0918*/ 	.word	0x00009c10
        /*091c*/ 	.word	0x0000001a
        /*0920*/ 	.word	0x0000a0c8
        /*0924*/ 	.short	0x010a
        /*0926*/ 	.byte	0xff
	.zero		1


	//   ....[70]....
        /*0928*/ 	.word	0x0000a850
        /*092c*/ 	.word	0x00000000
        /*0930*/ 	.word	0x00000000
        /*0934*/ 	.short	0x0101
        /*0936*/ 	.byte	0xff
	.zero		1


	//   ....[71]....
        /*0938*/ 	.word	0x0000a880
        /*093c*/ 	.word	0x0000001a
        /*0940*/ 	.word	0x0000a0b8
        /*0944*/ 	.short	0x0101
        /*0946*/ 	.byte	0xff
	.zero		1


	//   ....[72]....
        /*0948*/ 	.word	0x0000aa90
        /*094c*/ 	.word	0x000000ff
        /*0950*/ 	.word	0x00000000
        /*0954*/ 	.short	0x010a
        /*0956*/ 	.byte	0x04
	.zero		1


	//   ....[73]....
        /*0958*/ 	.word	0x0000ada0
        /*095c*/ 	.word	0x000000ff
        /*0960*/ 	.word	0x00000000
        /*0964*/ 	.short	0x010a
        /*0966*/ 	.byte	0x05
	.zero		1


	//   ....[74]....
        /*0968*/ 	.word	0x0000ba10
        /*096c*/ 	.word	0x000000ff
        /*0970*/ 	.word	0x00000000
        /*0974*/ 	.short	0x0101
        /*0976*/ 	.byte	0x06
	.zero		1


	//   ....[75]....
        /*0978*/ 	.word	0x0000ba80
        /*097c*/ 	.word	0x000000ff
        /*0980*/ 	.word	0x00000000
        /*0984*/ 	.short	0x010a
        /*0986*/ 	.byte	0x04
	.zero		1


	//   ....[76]....
        /*0988*/ 	.word	0x0000bde0
        /*098c*/ 	.word	0x000000ff
        /*0990*/ 	.word	0x00000000
        /*0994*/ 	.short	0x0101
        /*0996*/ 	.byte	0x05
	.zero		1


	//   ....[77]....
        /*0998*/ 	.word	0x0000e820
        /*099c*/ 	.word	0x000000ff
        /*09a0*/ 	.word	0x00000000
        /*09a4*/ 	.short	0x0101
        /*09a6*/ 	.byte	0x06
	.zero		1


	//   ....[78]....
        /*09a8*/ 	.word	0x0000e980
        /*09ac*/ 	.word	0x000000ff
        /*09b0*/ 	.word	0x00000000
        /*09b4*/ 	.short	0x010a
        /*09b6*/ 	.byte	0x06
	.zero		1


	//   ....[79]....
        /*09b8*/ 	.word	0x0000efe0
        /*09bc*/ 	.word	0x000000ff
        /*09c0*/ 	.word	0x00000000
        /*09c4*/ 	.short	0x010a
        /*09c6*/ 	.byte	0x06
	.zero		1


	//   ....[80]....
        /*09c8*/ 	.word	0x0000f380
        /*09cc*/ 	.word	0x000000ff
        /*09d0*/ 	.word	0x00000000
        /*09d4*/ 	.short	0x010a
        /*09d6*/ 	.byte	0x04
	.zero		1


	//   ....[81]....
        /*09d8*/ 	.word	0x000117c0
        /*09dc*/ 	.word	0x000000ff
        /*09e0*/ 	.word	0x00000000
        /*09e4*/ 	.short	0x0101
        /*09e6*/ 	.byte	0x04
	.zero		1


	//   ....[82]....
        /*09e8*/ 	.word	0x000117e0
        /*09ec*/ 	.word	0x00000003
        /*09f0*/ 	.word	0x00000000
        /*09f4*/ 	.short	0x010a
        /*09f6*/ 	.byte	0x2a
	.zero		1


	//   ....[83]....
        /*09f8*/ 	.word	0x00013f00
        /*09fc*/ 	.word	0x00000000
        /*0a00*/ 	.word	0x00000000
        /*0a04*/ 	.short	0x0101
        /*0a06*/ 	.byte	0x05
	.zero		1


	//   ....[84]....
        /*0a08*/ 	.word	0x00014650
        /*0a0c*/ 	.word	0x000000ff
        /*0a10*/ 	.word	0x00000000
        /*0a14*/ 	.short	0x0101
        /*0a16*/ 	.byte	0x05
	.zero		1


	//   ....[85]....
        /*0a18*/ 	.word	0x000147c0
        /*0a1c*/ 	.word	0x000000ff
        /*0a20*/ 	.word	0x00000000
        /*0a24*/ 	.short	0x010a
        /*0a26*/ 	.byte	0x05
	.zero		1


	//   ....[86]....
        /*0a28*/ 	.word	0x00014df0
        /*0a2c*/ 	.word	0x000000ff
        /*0a30*/ 	.word	0x00000000
        /*0a34*/ 	.short	0x010a
        /*0a36*/ 	.byte	0x05
	.zero		1


	//   ....[87]....
        /*0a38*/ 	.word	0x00015040
        /*0a3c*/ 	.word	0x000000ff
        /*0a40*/ 	.word	0x00000000
        /*0a44*/ 	.short	0x0101
        /*0a46*/ 	.byte	0x04
	.zero		1


	//   ....[88]....
        /*0a48*/ 	.word	0x000150d0
        /*0a4c*/ 	.word	0x000000ff
        /*0a50*/ 	.word	0x00000000
        /*0a54*/ 	.short	0x010a
        /*0a56*/ 	.byte	0x04
	.zero		1


	//   ....[89]....
        /*0a58*/ 	.word	0x00015190
        /*0a5c*/ 	.word	0x000000ff
        /*0a60*/ 	.word	0x00000000
        /*0a64*/ 	.short	0x0101
        /*0a66*/ 	.byte	0x04
	.zero		1


	//   ....[90]....
        /*0a68*/ 	.word	0x00015500
        /*0a6c*/ 	.word	0x000000ff
        /*0a70*/ 	.word	0x0000a010
        /*0a74*/ 	.short	0x010a
        /*0a76*/ 	.byte	0x08
	.zero		1


	//   ....[91]....
        /*0a78*/ 	.word	0x000156a0
        /*0a7c*/ 	.word	0x000000ff
        /*0a80*/ 	.word	0x0000a038
        /*0a84*/ 	.short	0x010a
        /*0a86*/ 	.byte	0x08
	.zero		1


	//   ....[92]....
        /*0a88*/ 	.word	0x00015860
        /*0a8c*/ 	.word	0x000000ff
        /*0a90*/ 	.word	0x0000a018
        /*0a94*/ 	.short	0x010a
        /*0a96*/ 	.byte	0x08
	.zero		1


	//   ....[93]....
        /*0a98*/ 	.word	0x00015a10
        /*0a9c*/ 	.word	0x000000ff
        /*0aa0*/ 	.word	0x0000a040
        /*0aa4*/ 	.short	0x010a
        /*0aa6*/ 	.byte	0x08
	.zero		1


	//   ....[94]....
        /*0aa8*/ 	.word	0x00015d60
        /*0aac*/ 	.word	0x000000ff
        /*0ab0*/ 	.word	0x0000a038
        /*0ab4*/ 	.short	0x010a
        /*0ab6*/ 	.byte	0x21
	.zero		1


	//   ....[95]....
        /*0ab8*/ 	.word	0x00015f30
        /*0abc*/ 	.word	0x000000ff
        /*0ac0*/ 	.word	0x0000a038
        /*0ac4*/ 	.short	0x010a
        /*0ac6*/ 	.byte	0x11
	.zero		1


	//   ....[96]....
        /*0ac8*/ 	.word	0x00016120
        /*0acc*/ 	.word	0x000000ff
        /*0ad0*/ 	.word	0x0000a038
        /*0ad4*/ 	.short	0x010a
        /*0ad6*/ 	.byte	0x19
	.zero		1


	//   ....[97]....
        /*0ad8*/ 	.word	0x00016300
        /*0adc*/ 	.word	0x000000ff
        /*0ae0*/ 	.word	0x0000a038
        /*0ae4*/ 	.short	0x010a
        /*0ae6*/ 	.byte	0x11
	.zero		1


	//   ....[98]....
        /*0ae8*/ 	.word	0x000164f0
        /*0aec*/ 	.word	0x000000ff
        /*0af0*/ 	.word	0x0000a038
        /*0af4*/ 	.short	0x010a
        /*0af6*/ 	.byte	0x11
	.zero		1


	//   ....[99]....
        /*0af8*/ 	.word	0x000166e0
        /*0afc*/ 	.word	0x000000ff
        /*0b00*/ 	.word	0x0000a038
        /*0b04*/ 	.short	0x010a
        /*0b06*/ 	.byte	0x11
	.zero		1


	//   ....[100]....
        /*0b08*/ 	.word	0x000168d0
        /*0b0c*/ 	.word	0x000000ff
        /*0b10*/ 	.word	0x0000a038
        /*0b14*/ 	.short	0x010a
        /*0b16*/ 	.byte	0x11
	.zero		1


	//   ....[101]....
        /*0b18*/ 	.word	0x00016ac0
        /*0b1c*/ 	.word	0x000000ff
        /*0b20*/ 	.word	0x0000a038
        /*0b24*/ 	.short	0x010a
        /*0b26*/ 	.byte	0x11
	.zero		1


	//   ....[102]....
        /*0b28*/ 	.word	0x00016d50
        /*0b2c*/ 	.word	0x000000ff
        /*0b30*/ 	.word	0x0000a038
        /*0b34*/ 	.short	0x010a
        /*0b36*/ 	.byte	0x19
	.zero		1


	//   ....[103]....
        /*0b38*/ 	.word	0x00016f30
        /*0b3c*/ 	.word	0x000000ff
        /*0b40*/ 	.word	0x0000a038
        /*0b44*/ 	.short	0x010a
        /*0b46*/ 	.byte	0x11
	.zero		1


	//   ....[104]....
        /*0b48*/ 	.word	0x00017390
        /*0b4c*/ 	.word	0x000000ff
        /*0b50*/ 	.word	0x0000a0b0
        /*0b54*/ 	.short	0x010a
        /*0b56*/ 	.byte	0x10
	.zero		1


	//   ....[105]....
        /*0b58*/ 	.word	0x00017430
        /*0b5c*/ 	.word	0x000000ff
        /*0b60*/ 	.word	0x0000a0b8
        /*0b64*/ 	.short	0x010a
        /*0b66*/ 	.byte	0x10
	.zero		1


	//   ....[106]....
        /*0b68*/ 	.word	0x00017550
        /*0b6c*/ 	.word	0x000000ff
        /*0b70*/ 	.word	0x00000000
        /*0b74*/ 	.short	0x0101
        /*0b76*/ 	.byte	0x05
	.zero		1


	//   ....[107]....
        /*0b78*/ 	.word	0x000175d0
        /*0b7c*/ 	.word	0x000000ff
        /*0b80*/ 	.word	0x00000000
        /*0b84*/ 	.short	0x0101
        /*0b86*/ 	.byte	0x05
	.zero		1


	//   ....[108]....
        /*0b88*/ 	.word	0x00017860
        /*0b8c*/ 	.word	0x00000000
        /*0b90*/ 	.word	0x0000a000
        /*0b94*/ 	.short	0x010a
        /*0b96*/ 	.byte	0xff
	.zero		1


	//   ....[109]....
        /*0b98*/ 	.word	0x000178c0
        /*0b9c*/ 	.word	0x00000000
        /*0ba0*/ 	.word	0x0000a020
        /*0ba4*/ 	.short	0x010a
        /*0ba6*/ 	.byte	0xff
	.zero		1


	//   ....[110]....
        /*0ba8*/ 	.word	0x00017920
        /*0bac*/ 	.word	0x00000003
        /*0bb0*/ 	.word	0x0000a058
        /*0bb4*/ 	.short	0x010a
        /*0bb6*/ 	.byte	0xff
	.zero		1


	//   ....[111]....
        /*0bb8*/ 	.word	0x00017980
        /*0bbc*/ 	.word	0x00000000
        /*0bc0*/ 	.word	0x0000a008
        /*0bc4*/ 	.short	0x010a
        /*0bc6*/ 	.byte	0xff
	.zero		1


	//   ....[112]....
        /*0bc8*/ 	.word	0x000179e0
        /*0bcc*/ 	.word	0x00000003
        /*0bd0*/ 	.word	0x0000a068
        /*0bd4*/ 	.short	0x010a
        /*0bd6*/ 	.byte	0xff
	.zero		1


	//   ....[113]....
        /*0bd8*/ 	.word	0x00017a40
        /*0bdc*/ 	.word	0x00000000
        /*0be0*/ 	.word	0x0000a028
        /*0be4*/ 	.short	0x010a
        /*0be6*/ 	.byte	0xff
	.zero		1


	//   ....[114]....
        /*0be8*/ 	.word	0x00017aa0
        /*0bec*/ 	.word	0x00000003
        /*0bf0*/ 	.word	0x0000a0a0
        /*0bf4*/ 	.short	0x010a
        /*0bf6*/ 	.byte	0xff
	.zero		1


	//   ....[115]....
        /*0bf8*/ 	.word	0x00017b00
        /*0bfc*/ 	.word	0x00000004
        /*0c00*/ 	.word	0x0000a058
        /*0c04*/ 	.short	0x010a
        /*0c06*/ 	.byte	0xff
	.zero		1


	//   ....[116]....
        /*0c08*/ 	.word	0x00017b60
        /*0c0c*/ 	.word	0x00000003
        /*0c10*/ 	.word	0x0000a020
        /*0c14*/ 	.short	0x010a
        /*0c16*/ 	.byte	0xff
	.zero		1


	//   ....[117]....
        /*0c18*/ 	.word	0x00017bc0
        /*0c1c*/ 	.word	0x00000000
        /*0c20*/ 	.word	0x0000a0a8
        /*0c24*/ 	.short	0x010a
        /*0c26*/ 	.byte	0xff
	.zero		1


	//   ....[118]....
        /*0c28*/ 	.word	0x00017c20
        /*0c2c*/ 	.word	0x00000000
        /*0c30*/ 	.word	0x0000a068
        /*0c34*/ 	.short	0x010a
        /*0c36*/ 	.byte	0xff
	.zero		1


	//   ....[119]....
        /*0c38*/ 	.word	0x00017c80
        /*0c3c*/ 	.word	0x00000000
        /*0c40*/ 	.word	0x0000a020
        /*0c44*/ 	.short	0x010a
        /*0c46*/ 	.byte	0xff
	.zero		1


	//   ....[120]....
        /*0c48*/ 	.word	0x00017ce0
        /*0c4c*/ 	.word	0x00000000
        /*0c50*/ 	.word	0x0000a0a0
        /*0c54*/ 	.short	0x010a
        /*0c56*/ 	.byte	0xff
	.zero		1


	//   ....[121]....
        /*0c58*/ 	.word	0x00017d40
        /*0c5c*/ 	.word	0x00000003
        /*0c60*/ 	.word	0x0000a058
        /*0c64*/ 	.short	0x010a
        /*0c66*/ 	.byte	0xff
	.zero		1


	//   ....[122]....
        /*0c68*/ 	.word	0x00017da0
        /*0c6c*/ 	.word	0x00000000
        /*0c70*/ 	.word	0x0000a0a8
        /*0c74*/ 	.short	0x010a
        /*0c76*/ 	.byte	0xff
	.zero		1


	//   ....[123]....
        /*0c78*/ 	.word	0x00017e00
        /*0c7c*/ 	.word	0x00000000
        /*0c80*/ 	.word	0x0000a068
        /*0c84*/ 	.short	0x010a
        /*0c86*/ 	.byte	0xff
	.zero		1


	//   ....[124]....
        /*0c88*/ 	.word	0x00017e50
        /*0c8c*/ 	.word	0x00000011
        /*0c90*/ 	.word	0x0000a0c0
        /*0c94*/ 	.short	0x010a
        /*0c96*/ 	.byte	0xff
	.zero		1


	//   ....[125]....
        /*0c98*/ 	.word	0x00017ea0
        /*0c9c*/ 	.word	0x00000011
        /*0ca0*/ 	.word	0x0000a0c8
        /*0ca4*/ 	.short	0x010a
        /*0ca6*/ 	.byte	0xff
	.zero		1


	//   ....[126]....
        /*0ca8*/ 	.word	0x00017f00
        /*0cac*/ 	.word	0x00000000
        /*0cb0*/ 	.word	0x0000a070
        /*0cb4*/ 	.short	0x010a
        /*0cb6*/ 	.byte	0xff
	.zero		1


	//   ....[127]....
        /*0cb8*/ 	.word	0x00017f60
        /*0cbc*/ 	.word	0x00000000
        /*0cc0*/ 	.word	0x0000a080
        /*0cc4*/ 	.short	0x010a
        /*0cc6*/ 	.byte	0xff
	.zero		1


	//   ....[128]....
        /*0cc8*/ 	.word	0x00017fc0
        /*0ccc*/ 	.word	0x00000000
        /*0cd0*/ 	.word	0x0000a070
        /*0cd4*/ 	.short	0x010a
        /*0cd6*/ 	.byte	0xff
	.zero		1


	//   ....[129]....
        /*0cd8*/ 	.word	0x00018020
        /*0cdc*/ 	.word	0x00000000
        /*0ce0*/ 	.word	0x0000a090
        /*0ce4*/ 	.short	0x010a
        /*0ce6*/ 	.byte	0xff
	.zero		1


	//   ....[130]....
        /*0ce8*/ 	.word	0x00018080
        /*0cec*/ 	.word	0x00000000
        /*0cf0*/ 	.word	0x0000a080
        /*0cf4*/ 	.short	0x010a
        /*0cf6*/ 	.byte	0xff
	.zero		1


	//   ....[131]....
        /*0cf8*/ 	.word	0x000180e0
        /*0cfc*/ 	.word	0x00000000
        /*0d00*/ 	.word	0x0000a098
        /*0d04*/ 	.short	0x010a
        /*0d06*/ 	.byte	0xff
	.zero		1


	//   ....[132]....
        /*0d08*/ 	.word	0x00018130
        /*0d0c*/ 	.word	0x0000001a
        /*0d10*/ 	.word	0x0000a070
        /*0d14*/ 	.short	0x010a
        /*0d16*/ 	.byte	0xff
	.zero		1


	//   ....[133]....
        /*0d18*/ 	.word	0x00018180
        /*0d1c*/ 	.word	0x0000001a
        /*0d20*/ 	.word	0x0000a090
        /*0d24*/ 	.short	0x010a
        /*0d26*/ 	.byte	0xff
	.zero		1


	//   ....[134]....
        /*0d28*/ 	.word	0x000181d0
        /*0d2c*/ 	.word	0x0000001a
        /*0d30*/ 	.word	0x0000a0c0
        /*0d34*/ 	.short	0x010a
        /*0d36*/ 	.byte	0xff
	.zero		1


	//   ....[135]....
        /*0d38*/ 	.word	0x00018220
        /*0d3c*/ 	.word	0x0000001a
        /*0d40*/ 	.word	0x0000a080
        /*0d44*/ 	.short	0x010a
        /*0d46*/ 	.byte	0xff
	.zero		1


	//   ....[136]....
        /*0d48*/ 	.word	0x00018270
        /*0d4c*/ 	.word	0x0000001a
        /*0d50*/ 	.word	0x0000a098
        /*0d54*/ 	.short	0x010a
        /*0d56*/ 	.byte	0xff
	.zero		1


	//   ....[137]....
        /*0d58*/ 	.word	0x000182c0
        /*0d5c*/ 	.word	0x0000001a
        /*0d60*/ 	.word	0x0000a0c8
        /*0d64*/ 	.short	0x010a
        /*0d66*/ 	.byte	0xff
	.zero		1


	//   ....[138]....
        /*0d68*/ 	.word	0x00018320
        /*0d6c*/ 	.word	0x00000000
        /*0d70*/ 	.word	0x00000000
        /*0d74*/ 	.short	0x010a
        /*0d76*/ 	.byte	0xff
	.zero		1


	//   ....[139]....
        /*0d78*/ 	.word	0x00018380
        /*0d7c*/ 	.word	0x00000000
        /*0d80*/ 	.word	0x00000000
        /*0d84*/ 	.short	0x010a
        /*0d86*/ 	.byte	0xff
	.zero		1


	//   ....[140]....
        /*0d88*/ 	.word	0x000183e0
        /*0d8c*/ 	.word	0x00000004
        /*0d90*/ 	.word	0x00000000
        /*0d94*/ 	.short	0x010a
        /*0d96*/ 	.byte	0xff
	.zero		1


	//   ....[141]....
        /*0d98*/ 	.word	0x00018440
        /*0d9c*/ 	.word	0x00000005
        /*0da0*/ 	.word	0x00000000
        /*0da4*/ 	.short	0x010a
        /*0da6*/ 	.byte	0xff
	.zero		1


	//   ....[142]....
        /*0da8*/ 	.word	0x000184a0
        /*0dac*/ 	.word	0x00000003
        /*0db0*/ 	.word	0x00000000
        /*0db4*/ 	.short	0x010a
        /*0db6*/ 	.byte	0xff
	.zero		1


	//   ....[143]....
        /*0db8*/ 	.word	0x00018500
        /*0dbc*/ 	.word	0x00000000
        /*0dc0*/ 	.word	0x00000000
        /*0dc4*/ 	.short	0x010a
        /*0dc6*/ 	.byte	0xff
	.zero		1


	//   ....[144]....
        /*0dc8*/ 	.word	0x00018560
        /*0dcc*/ 	.word	0x00000003
        /*0dd0*/ 	.word	0x00000000
        /*0dd4*/ 	.short	0x010a
        /*0dd6*/ 	.byte	0xff
	.zero		1


	//   ....[145]....
        /*0dd8*/ 	.word	0x000185c0
        /*0ddc*/ 	.word	0x00000003
        /*0de0*/ 	.word	0x00000000
        /*0de4*/ 	.short	0x010a
        /*0de6*/ 	.byte	0xff
	.zero		1


	//   ....[146]....
        /*0de8*/ 	.word	0x00018620
        /*0dec*/ 	.word	0x00000003
        /*0df0*/ 	.word	0x00000000
        /*0df4*/ 	.short	0x010a
        /*0df6*/ 	.byte	0xff
	.zero		1


	//   ....[147]....
        /*0df8*/ 	.word	0x00018680
        /*0dfc*/ 	.word	0x00000000
        /*0e00*/ 	.word	0x00000000
        /*0e04*/ 	.short	0x010a
        /*0e06*/ 	.byte	0xff
	.zero		1


	//   ....[148]....
        /*0e08*/ 	.word	0x000186e0
        /*0e0c*/ 	.word	0x00000000
        /*0e10*/ 	.word	0x0000a010
        /*0e14*/ 	.short	0x010a
        /*0e16*/ 	.byte	0xff
	.zero		1


	//   ....[149]....
        /*0e18*/ 	.word	0x00018740
        /*0e1c*/ 	.word	0x00000000
        /*0e20*/ 	.word	0x0000a038
        /*0e24*/ 	.short	0x010a
        /*0e26*/ 	.byte	0xff
	.zero		1


	//   ....[150]....
        /*0e28*/ 	.word	0x000187a0
        /*0e2c*/ 	.word	0x00000000
        /*0e30*/ 	.word	0x0000a018
        /*0e34*/ 	.short	0x010a
        /*0e36*/ 	.byte	0xff
	.zero		1


	//   ....[151]....
        /*0e38*/ 	.word	0x00018800
        /*0e3c*/ 	.word	0x00000000
        /*0e40*/ 	.word	0x0000a040
        /*0e44*/ 	.short	0x010a
        /*0e46*/ 	.byte	0xff
	.zero		1


	//   ....[152]....
        /*0e48*/ 	.word	0x00018860
        /*0e4c*/ 	.word	0x00000000
        /*0e50*/ 	.word	0x0000a038
        /*0e54*/ 	.short	0x010a
        /*0e56*/ 	.byte	0xff
	.zero		1


	//   ....[153]....
        /*0e58*/ 	.word	0x000188c0
        /*0e5c*/ 	.word	0x00000000
        /*0e60*/ 	.word	0x0000a038
        /*0e64*/ 	.short	0x010a
        /*0e66*/ 	.byte	0xff
	.zero		1


	//   ....[154]....
        /*0e68*/ 	.word	0x00018920
        /*0e6c*/ 	.word	0x00000000
        /*0e70*/ 	.word	0x0000a038
        /*0e74*/ 	.short	0x010a
        /*0e76*/ 	.byte	0xff
	.zero		1


	//   ....[155]....
        /*0e78*/ 	.word	0x00018980
        /*0e7c*/ 	.word	0x00000000
        /*0e80*/ 	.word	0x0000a038
        /*0e84*/ 	.short	0x010a
        /*0e86*/ 	.byte	0xff
	.zero		1


	//   ....[156]....
        /*0e88*/ 	.word	0x000189e0
        /*0e8c*/ 	.word	0x00000000
        /*0e90*/ 	.word	0x0000a038
        /*0e94*/ 	.short	0x010a
        /*0e96*/ 	.byte	0xff
	.zero		1


	//   ....[157]....
        /*0e98*/ 	.word	0x00018a40
        /*0e9c*/ 	.word	0x00000000
        /*0ea0*/ 	.word	0x0000a038
        /*0ea4*/ 	.short	0x010a
        /*0ea6*/ 	.byte	0xff
	.zero		1


	//   ....[158]....
        /*0ea8*/ 	.word	0x00018aa0
        /*0eac*/ 	.word	0x00000000
        /*0eb0*/ 	.word	0x0000a038
        /*0eb4*/ 	.short	0x010a
        /*0eb6*/ 	.byte	0xff
	.zero		1


	//   ....[159]....
        /*0eb8*/ 	.word	0x00018b00
        /*0ebc*/ 	.word	0x00000000
        /*0ec0*/ 	.word	0x0000a038
        /*0ec4*/ 	.short	0x010a
        /*0ec6*/ 	.byte	0xff
	.zero		1


	//   ....[160]....
        /*0ec8*/ 	.word	0x00018b60
        /*0ecc*/ 	.word	0x00000000
        /*0ed0*/ 	.word	0x0000a038
        /*0ed4*/ 	.short	0x010a
        /*0ed6*/ 	.byte	0xff
	.zero		1


	//   ....[161]....
        /*0ed8*/ 	.word	0x00018bc0
        /*0edc*/ 	.word	0x00000000
        /*0ee0*/ 	.word	0x0000a038
        /*0ee4*/ 	.short	0x010a
        /*0ee6*/ 	.byte	0xff
	.zero		1


	//   ....[162]....
        /*0ee8*/ 	.word	0x00018c20
        /*0eec*/ 	.word	0x00000000
        /*0ef0*/ 	.word	0x0000a0b0
        /*0ef4*/ 	.short	0x010a
        /*0ef6*/ 	.byte	0xff
	.zero		1


	//   ....[163]....
        /*0ef8*/ 	.word	0x00018c80
        /*0efc*/ 	.word	0x00000000
        /*0f00*/ 	.word	0x0000a0b8
        /*0f04*/ 	.short	0x010a
        /*0f06*/ 	.byte	0xff
	.zero		1


	//----- nvinfo : EIATTR_NUM_MBARRIERS
	.align		4
.L_66:
        /*0f08*/ 	.byte	0x03, 0x38
        /*0f0a*/ 	.short	0x001c


	//----- nvinfo : EIATTR_EXIT_INSTR_OFFSETS
	.align		4
        /*0f0c*/ 	.byte	0x04, 0x1c
        /*0f0e*/ 	.short	(.L_68 - .L_67)


	//   ....[0]....
.L_67:
        /*0f10*/ 	.word	0x000017c0


	//   ....[1]....
        /*0f14*/ 	.word	0x00001a40


	//   ....[2]....
        /*0f18*/ 	.word	0x00003c50


	//   ....[3]....
        /*0f1c*/ 	.word	0x00003c90


	//   ....[4]....
        /*0f20*/ 	.word	0x00003d00


	//   ....[5]....
        /*0f24*/ 	.word	0x000072d0


	//   ....[6]....
        /*0f28*/ 	.word	0x0000a890


	//   ....[7]....
        /*0f2c*/ 	.word	0x0000a930


	//   ....[8]....
        /*0f30*/ 	.word	0x000151a0


	//   ....[9]....
        /*0f34*/ 	.word	0x00015230


	//   ....[10]....
        /*0f38*/ 	.word	0x000152d0


	//   ....[11]....
        /*0f3c*/ 	.word	0x00015b80


	//   ....[12]....
        /*0f40*/ 	.word	0x00016cd0


	//   ....[13]....
        /*0f44*/ 	.word	0x00017110


	//   ....[14]....
        /*0f48*/ 	.word	0x00017180


	//   ....[15]....
        /*0f4c*/ 	.word	0x00017840


	//----- nvinfo : EIATTR_INDIRECT_BRANCH_TARGETS
	.align		4
.L_68:
        /*0f50*/ 	.byte	0x04, 0x34
        /*0f52*/ 	.short	(.L_70 - .L_69)


	//   ....[0]....
.L_69:
        /*0f54*/ 	.word	.L_x_465@srel
        /*0f58*/ 	.short	0x0
        /*0f5a*/ 	.short	0x0
        /*0f5c*/ 	.word	0x3
        /*0f60*/ 	.word	.L_x_466@srel
        /*0f64*/ 	.word	.L_x_467@srel
        /*0f68*/ 	.word	.L_x_468@srel


	//----- nvinfo : EIATTR_MAX_THREADS
	.align		4
.L_70:
        /*0f6c*/ 	.byte	0x04, 0x05
        /*0f6e*/ 	.short	(.L_72 - .L_71)
.L_71:
        /*0f70*/ 	.word	0x00000200
        /*0f74*/ 	.word	0x00000001
        /*0f78*/ 	.word	0x00000001


	//----- nvinfo : EIATTR_CRS_STACK_SIZE
	.align		4
.L_72:
        /*0f7c*/ 	.byte	0x04, 0x1e
        /*0f7e*/ 	.short	(.L_74 - .L_73)
.L_73:
        /*0f80*/ 	.word	0x00000000


	//----- nvinfo : EIATTR_CBANK_PARAM_SIZE
	.align		4
.L_74:
        /*0f84*/ 	.byte	0x03, 0x19
        /*0f86*/ 	.short	0x0600


	//----- nvinfo : EIATTR_PARAM_CBANK
	.align		4
        /*0f88*/ 	.byte	0x04, 0x0a
        /*0f8a*/ 	.short	(.L_76 - .L_75)
	.align		4
.L_75:
        /*0f8c*/ 	.word	index@(.nv.constant0._ZN7cutlass13device_kernelINS_4fmha6kernel36Sm100FmhaFwdKernelTmaWarpspecializedIN4cute5tupleIJiiiNS5_IJNS5_IJiiEEEiEEEEEENS1_10collective38Sm100FmhaFwdMainloopTmaWarpspecializedINS_10bfloat16_tEffNS5_IJNS4_1CILi256EEENSC_ILi128EEENSC_ILi32EEEEEENS5_IJiNSC_ILi1EEES7_EEENS5_IJiSH_NS5_IJNS5_IJNSC_ILi0EEEiEEEiEEEEEESM_NS9_12ResidualMaskENS5_IJNSC_ILi2EEESH_SH_EEENSC_ILb0EEEEENS9_38Sm100FmhaFwdEpilogueTmaWarpspecializedINS_6half_tEfNS5_IJSE_SF_SE_EEESI_NS5_IJSH_S7_EEESQ_EENS2_23IndividualTileSchedulerENS2_41Sm100FmhaCtxKernelWarpspecializedScheduleEEEEEvNT_6ParamsE)
        /*0f90*/ 	.short	0x0380
        /*0f92*/ 	.short	0x0600


	//----- nvinfo : EIATTR_SW_WAR
	.align		4
.L_76:
        /*0f94*/ 	.byte	0x04, 0x36
        /*0f96*/ 	.short	(.L_78 - .L_77)
.L_77:
        /*0f98*/ 	.word	0x00000008
.L_78:


//--------------------- .nv.callgraph             --------------------------
	.section	.nv.callgraph,"",@"SHT_CUDA_CALLGRAPH"
	.align	4
	.sectionentsize	8
	.align		4
        /*0000*/ 	.word	0x00000000
	.align		4
        /*0004*/ 	.word	0xffffffff
	.align		4
        /*0008*/ 	.word	index@(_ZN7cutlass13device_kernelINS_4fmha6kernel36Sm100FmhaFwdKernelTmaWarpspecializedIN4cute5tupleIJiiiNS5_IJNS5_IJiiEEEiEEEEEENS1_10collective38Sm100FmhaFwdMainloopTmaWarpspecializedINS_10bfloat16_tEffNS5_IJNS4_1CILi256EEENSC_ILi128EEENSC_ILi32EEEEEENS5_IJiNSC_ILi1EEES7_EEENS5_IJiSH_NS5_IJNS5_IJNSC_ILi0EEEiEEEiEEEEEESM_NS9_12ResidualMaskENS5_IJNSC_ILi2EEESH_SH_EEENSC_ILb0EEEEENS9_38Sm100FmhaFwdEpilogueTmaWarpspecializedINS_6half_tEfNS5_IJSE_SF_SE_EEESI_NS5_IJSH_S7_EEESQ_EENS2_23IndividualTileSchedulerENS2_41Sm100FmhaCtxKernelWarpspecializedScheduleEEEEEvNT_6ParamsE)
	.align		4
        /*000c*/ 	.word	index@(__assertfail)
	.align		4
        /*0010*/ 	.word	index@(_ZN7cutlass13device_kernelINS_4fmha6kernel36Sm100FmhaFwdKernelTmaWarpspecializedIN4cute5tupleIJiiiNS5_IJNS5_IJiiEEEiEEEEEENS1_10collective38Sm100FmhaFwdMainloopTmaWarpspecializedINS_10bfloat16_tEffNS5_IJNS4_1CILi256EEENSC_ILi128EEENSC_ILi32EEEEEENS5_IJiNSC_ILi1EEES7_EEENS5_IJiSH_NS5_IJNS5_IJNSC_ILi0EEEiEEEiEEEEEESM_NS9_12ResidualMaskENS5_IJNSC_ILi2EEESH_SH_EEENSC_ILb0EEEEENS9_38Sm100FmhaFwdEpilogueTmaWarpspecializedINS_6half_tEfNS5_IJSE_SF_SE_EEESI_NS5_IJSH_S7_EEESQ_EENS2_23IndividualTileSchedulerENS2_41Sm100FmhaCtxKernelWarpspecializedScheduleEEEEEvNT_6ParamsE)
	.align		4
        /*0014*/ 	.word	index@(vprintf)
	.align		4
        /*0018*/ 	.word	0x00000000
	.align		4
        /*001c*/ 	.word	0xfffffffe
	.align		4
        /*0020*/ 	.word	0x00000000
	.align		4
        /*0024*/ 	.word	0xfffffffd
	.align		4
        /*0028*/ 	.word	0x00000000
	.align		4
        /*002c*/ 	.word	0xfffffffc


//--------------------- .nv.constant4             --------------------------
	.section	.nv.constant4,"a",@progbits
	.align	8
	.align		8
.nv.constant4:
        /*0000*/ 	.dword	vprintf
	.align		8
        /*0008*/ 	.dword	__assertfail
	.align		8
        /*0010*/ 	.dword	__unnamed_1
	.align		8
        /*0018*/ 	.dword	__unnamed_2
	.align		8
        /*0020*/ 	.dword	__unnamed_3
	.align		8
        /*0028*/ 	.dword	__unnamed_4
	.align		8
        /*0030*/ 	.dword	__unnamed_5
	.align		8
        /*0038*/ 	.dword	__unnamed_6
	.align		8
        /*0040*/ 	.dword	__unnamed_7
	.align		8
        /*0048*/ 	.dword	_ZN39_INTERNAL_ac85098d_4_k_cu_7511247e_27904cuda3std3__45__cpo5beginE
	.align		8
        /*0050*/ 	.dword	_ZN39_INTERNAL_ac85098d_4_k_cu_7511247e_27904cuda3std3__45__cpo3endE
	.align		8
        /*0058*/ 	.dword	_ZN39_INTERNAL_ac85098d_4_k_cu_7511247e_27904cuda3std3__45__cpo6cbeginE
	.align		8
        /*0060*/ 	.dword	_ZN39_INTERNAL_ac85098d_4_k_cu_7511247e_27904cuda3std3__45__cpo4cendE
	.align		8
        /*0068*/ 	.dword	_ZN39_INTERNAL_ac85098d_4_k_cu_7511247e_27904cuda3std3__441_GLOBAL__N__ac85098d_4_k_cu_7511247e_27906ignoreE
	.align		8
        /*0070*/ 	.dword	_ZN39_INTERNAL_ac85098d_4_k_cu_7511247e_27904cuda3std3__419piecewise_constructE
	.align		8
        /*0078*/ 	.dword	_ZN39_INTERNAL_ac85098d_4_k_cu_7511247e_27904cuda3std3__48in_placeE
	.align		8
        /*0080*/ 	.dword	_ZN39_INTERNAL_ac85098d_4_k_cu_7511247e_27904cuda3std6ranges3__45__cpo4swapE
	.align		8
        /*0088*/ 	.dword	_ZN39_INTERNAL_ac85098d_4_k_cu_7511247e_27904cuda3std6ranges3__45__cpo9iter_moveE
	.align		8
        /*0090*/ 	.dword	_ZN39_INTERNAL_ac85098d_4_k_cu_7511247e_27904cute7productE
	.align		8
        /*0098*/ 	.dword	_ZN39_INTERNAL_ac85098d_4_k_cu_7511247e_27904cute1_E
	.align		8
        /*00a0*/ 	.dword	$str$22
	.align		8
        /*00a8*/ 	.dword	$str$23
	.align		8
        /*00b0*/ 	.dword	$str$26
	.align		8
        /*00b8*/ 	.dword	$str$27
	.align		8
        /*00c0*/ 	.dword	$str$28
	.align		8
        /*00c8*/ 	.dword	$str$29
	.align		8
        /*00d0*/ 	.dword	$str$30
	.align		8
        /*00d8*/ 	.dword	$str$31
	.align		8
        /*00e0*/ 	.dword	$str$32
	.align		8
        /*00e8*/ 	.dword	$str$33
	.align		8
        /*00f0*/ 	.dword	$str$34
	.align		8
        /*00f8*/ 	.dword	$str$35
	.align		8
        /*0100*/ 	.dword	$str$36
	.align		8
        /*0108*/ 	.dword	$str$37


//--------------------- .nv.constant2._ZN7cutlass13device_kernelINS_4fmha6kernel36Sm100FmhaFwdKernelTmaWarpspecializedIN4cute5tupleIJiiiNS5_IJNS5_IJiiEEEiEEEEEENS1_10collective38Sm100FmhaFwdMainloopTmaWarpspecializedINS_10bfloat16_tEffNS5_IJNS4_1CILi256EEENSC_ILi128EEENSC_ILi32EEEEEENS5_IJiNSC_ILi1EEES7_EEENS5_IJiSH_NS5_IJNS5_IJNSC_ILi0EEEiEEEiEEEEEESM_NS9_12ResidualMaskENS5_IJNSC_ILi2EEESH_SH_EEENSC_ILb0EEEEENS9_38Sm100FmhaFwdEpilogueTmaWarpspecializedINS_6half_tEfNS5_IJSE_SF_SE_EEESI_NS5_IJSH_S7_EEESQ_EENS2_23IndividualTileSchedulerENS2_41Sm100FmhaCtxKernelWarpspecializedScheduleEEEEEvNT_6ParamsE --------------------------
	.section	.nv.constant2._ZN7cutlass13device_kernelINS_4fmha6kernel36Sm100FmhaFwdKernelTmaWarpspecializedIN4cute5tupleIJiiiNS5_IJNS5_IJiiEEEiEEEEEENS1_10collective38Sm100FmhaFwdMainloopTmaWarpspecializedINS_10bfloat16_tEffNS5_IJNS4_1CILi256EEENSC_ILi128EEENSC_ILi32EEEEEENS5_IJiNSC_ILi1EEES7_EEENS5_IJiSH_NS5_IJNS5_IJNSC_ILi0EEEiEEEiEEEEEESM_NS9_12ResidualMaskENS5_IJNSC_ILi2EEESH_SH_EEENSC_ILb0EEEEENS9_38Sm100FmhaFwdEpilogueTmaWarpspecializedINS_6half_tEfNS5_IJSE_SF_SE_EEESI_NS5_IJSH_S7_EEESQ_EENS2_23IndividualTileSchedulerENS2_41Sm100FmhaCtxKernelWarpspecializedScheduleEEEEEvNT_6ParamsE,"a",@progbits
	.sectionflags	@""
	.align	4
.nv.constant2._ZN7cutlass13device_kernelINS_4fmha6kernel36Sm100FmhaFwdKernelTmaWarpspecializedIN4cute5tupleIJiiiNS5_IJNS5_IJiiEEEiEEEEEENS1_10collective38Sm100FmhaFwdMainloopTmaWarpspecializedINS_10bfloat16_tEffNS5_IJNS4_1CILi256EEENSC_ILi128EEENSC_ILi32EEEEEENS5_IJiNSC_ILi1EEES7_EEENS5_IJiSH_NS5_IJNS5_IJNSC_ILi0EEEiEEEiEEEEEESM_NS9_12ResidualMaskENS5_IJNSC_ILi2EEESH_SH_EEENSC_ILb0EEEEENS9_38Sm100FmhaFwdEpilogueTmaWarpspecializedINS_6half_tEfNS5_IJSE_SF_SE_EEESI_NS5_IJSH_S7_EEESQ_EENS2_23IndividualTileSchedulerENS2_41Sm100FmhaCtxKernelWarpspecializedScheduleEEEEEvNT_6ParamsE:
        /*0000*/ 	.byte	0x40, 0x52, 0x01, 0x00, 0x20, 0x71, 0x01, 0x00, 0x10, 0x52, 0x01, 0x00


//--------------------- .text._ZN7cutlass13device_kernelINS_4fmha6kernel36Sm100FmhaFwdKernelTmaWarpspecializedIN4cute5tupleIJiiiNS5_IJNS5_IJiiEEEiEEEEEENS1_10collective38Sm100FmhaFwdMainloopTmaWarpspecializedINS_10bfloat16_tEffNS5_IJNS4_1CILi256EEENSC_ILi128EEENSC_ILi32EEEEEENS5_IJiNSC_ILi1EEES7_EEENS5_IJiSH_NS5_IJNS5_IJNSC_ILi0EEEiEEEiEEEEEESM_NS9_12ResidualMaskENS5_IJNSC_ILi2EEESH_SH_EEENSC_ILb0EEEEENS9_38Sm100FmhaFwdEpilogueTmaWarpspecializedINS_6half_tEfNS5_IJSE_SF_SE_EEESI_NS5_IJSH_S7_EEESQ_EENS2_23IndividualTileSchedulerENS2_41Sm100FmhaCtxKernelWarpspecializedScheduleEEEEEvNT_6ParamsE --------------------------
	.section	.text._ZN7cutlass13device_kernelINS_4fmha6kernel36Sm100FmhaFwdKernelTmaWarpspecializedIN4cute5tupleIJiiiNS5_IJNS5_IJiiEEEiEEEEEENS1_10collective38Sm100FmhaFwdMainloopTmaWarpspecializedINS_10bfloat16_tEffNS5_IJNS4_1CILi256EEENSC_ILi128EEENSC_ILi32EEEEEENS5_IJiNSC_ILi1EEES7_EEENS5_IJiSH_NS5_IJNS5_IJNSC_ILi0EEEiEEEiEEEEEESM_NS9_12ResidualMaskENS5_IJNSC_ILi2EEESH_SH_EEENSC_ILb0EEEEENS9_38Sm100FmhaFwdEpilogueTmaWarpspecializedINS_6half_tEfNS5_IJSE_SF_SE_EEESI_NS5_IJSH_S7_EEESQ_EENS2_23IndividualTileSchedulerENS2_41Sm100FmhaCtxKernelWarpspecializedScheduleEEEEEvNT_6ParamsE,"ax",@progbits
	.align	128
.text._ZN7cutlass13device_kernelINS_4fmha6kernel36Sm100FmhaFwdKernelTmaWarpspecializedIN4cute5tupleIJiiiNS5_IJNS5_IJiiEEEiEEEEEENS1_10collective38Sm100FmhaFwdMainloopTmaWarpspecializedINS_10bfloat16_tEffNS5_IJNS4_1CILi256EEENSC_ILi128EEENSC_ILi32EEEEEENS5_IJiNSC_ILi1EEES7_EEENS5_IJiSH_NS5_IJNS5_IJNSC_ILi0EEEiEEEiEEEEEESM_NS9_12ResidualMaskENS5_IJNSC_ILi2EEESH_SH_EEENSC_ILb0EEEEENS9_38Sm100FmhaFwdEpilogueTmaWarpspecializedINS_6half_tEfNS5_IJSE_SF_SE_EEESI_NS5_IJSH_S7_EEESQ_EENS2_23IndividualTileSchedulerENS2_41Sm100FmhaCtxKernelWarpspecializedScheduleEEEEEvNT_6ParamsE:
        .type           _ZN7cutlass13device_kernelINS_4fmha6kernel36Sm100FmhaFwdKernelTmaWarpspecializedIN4cute5tupleIJiiiNS5_IJNS5_IJiiEEEiEEEEEENS1_10collective38Sm100FmhaFwdMainloopTmaWarpspecializedINS_10bfloat16_tEffNS5_IJNS4_1CILi256EEENSC_ILi128EEENSC_ILi32EEEEEENS5_IJiNSC_ILi1EEES7_EEENS5_IJiSH_NS5_IJNS5_IJNSC_ILi0EEEiEEEiEEEEEESM_NS9_12ResidualMaskENS5_IJNSC_ILi2EEESH_SH_EEENSC_ILb0EEEEENS9_38Sm100FmhaFwdEpilogueTmaWarpspecializedINS_6half_tEfNS5_IJSE_SF_SE_EEESI_NS5_IJSH_S7_EEESQ_EENS2_23IndividualTileSchedulerENS2_41Sm100FmhaCtxKernelWarpspecializedScheduleEEEEEvNT_6ParamsE,@function
        .size           _ZN7cutlass13device_kernelINS_4fmha6kernel36Sm100FmhaFwdKernelTmaWarpspecializedIN4cute5tupleIJiiiNS5_IJNS5_IJiiEEEiEEEEEENS1_10collective38Sm100FmhaFwdMainloopTmaWarpspecializedINS_10bfloat16_tEffNS5_IJNS4_1CILi256EEENSC_ILi128EEENSC_ILi32EEEEEENS5_IJiNSC_ILi1EEES7_EEENS5_IJiSH_NS5_IJNS5_IJNSC_ILi0EEEiEEEiEEEEEESM_NS9_12ResidualMaskENS5_IJNSC_ILi2EEESH_SH_EEENSC_ILb0EEEEENS9_38Sm100FmhaFwdEpilogueTmaWarpspecializedINS_6half_tEfNS5_IJSE_SF_SE_EEESI_NS5_IJSH_S7_EEESQ_EENS2_23IndividualTileSchedulerENS2_41Sm100FmhaCtxKernelWarpspecializedScheduleEEEEEvNT_6ParamsE,(.L_x_469 - _ZN7cutlass13device_kernelINS_4fmha6kernel36Sm100FmhaFwdKernelTmaWarpspecializedIN4cute5tupleIJiiiNS5_IJNS5_IJiiEEEiEEEEEENS1_10collective38Sm100FmhaFwdMainloopTmaWarpspecializedINS_10bfloat16_tEffNS5_IJNS4_1CILi256EEENSC_ILi128EEENSC_ILi32EEEEEENS5_IJiNSC_ILi1EEES7_EEENS5_IJiSH_NS5_IJNS5_IJNSC_ILi0EEEiEEEiEEEEEESM_NS9_12ResidualMaskENS5_IJNSC_ILi2EEESH_SH_EEENSC_ILb0EEEEENS9_38Sm100FmhaFwdEpilogueTmaWarpspecializedINS_6half_tEfNS5_IJSE_SF_SE_EEESI_NS5_IJSH_S7_EEESQ_EENS2_23IndividualTileSchedulerENS2_41Sm100FmhaCtxKernelWarpspecializedScheduleEEEEEvNT_6ParamsE)
        .other          _ZN7cutlass13device_kernelINS_4fmha6kernel36Sm100FmhaFwdKernelTmaWarpspecializedIN4cute5tupleIJiiiNS5_IJNS5_IJiiEEEiEEEEEENS1_10collective38Sm100FmhaFwdMainloopTmaWarpspecializedINS_10bfloat16_tEffNS5_IJNS4_1CILi256EEENSC_ILi128EEENSC_ILi32EEEEEENS5_IJiNSC_ILi1EEES7_EEENS5_IJiSH_NS5_IJNS5_IJNSC_ILi0EEEiEEEiEEEEEESM_NS9_12ResidualMaskENS5_IJNSC_ILi2EEESH_SH_EEENSC_ILb0EEEEENS9_38Sm100FmhaFwdEpilogueTmaWarpspecializedINS_6half_tEfNS5_IJSE_SF_SE_EEESI_NS5_IJSH_S7_EEESQ_EENS2_23IndividualTileSchedulerENS2_41Sm100FmhaCtxKernelWarpspecializedScheduleEEEEEvNT_6ParamsE,@"STO_CUDA_ENTRY STV_DEFAULT"
_ZN7cutlass13device_kernelINS_4fmha6kernel36Sm100FmhaFwdKernelTmaWarpspecializedIN4cute5tupleIJiiiNS5_IJNS5_IJiiEEEiEEEEEENS1_10collective38Sm100FmhaFwdMainloopTmaWarpspecializedINS_10bfloat16_tEffNS5_IJNS4_1CILi256EEENSC_ILi128EEENSC_ILi32EEEEEENS5_IJiNSC_ILi1EEES7_EEENS5_IJiSH_NS5_IJNS5_IJNSC_ILi0EEEiEEEiEEEEEESM_NS9_12ResidualMaskENS5_IJNSC_ILi2EEESH_SH_EEENSC_ILb0EEEEENS9_38Sm100FmhaFwdEpilogueTmaWarpspecializedINS_6half_tEfNS5_IJSE_SF_SE_EEESI_NS5_IJSH_S7_EEESQ_EENS2_23IndividualTileSchedulerENS2_41Sm100FmhaCtxKernelWarpspecializedScheduleEEEEEvNT_6ParamsE:
[----:B------:R-:W1:Y:S02]  /*0000*/  LDC R1, c[0x0][0x37c] ;  /* 0x0000df00ff017b82 */ /* 0x000e640000000800 */
[----:B-1----:R-:W-:Y:S01]  /*0010*/  IADD3 R1, PT, PT, R1, -0x78, RZ ;  /* 0xffffff8801017810 */ /* 0x002fe20007ffe0ff */
[----:B------:R-:W1:Y:S01]  /*0020*/  S2R R18, SR_TID.X ;  /* 0x0000000000127919 */ /* 0x000e620000002100 */
[----:B------:R-:W2:Y:S01]  /*0030*/  LDCU UR5, c[0x0][0x2f8] ;  /* 0x00005f00ff0577ac */ /* 0x000ea20008000800 */
[----:B------:R-:W3:Y:S01]  /*0040*/  LDCU UR4, c[0x0][0x2fc] ;  /* 0x00005f80ff0477ac */ /* 0x000ee20008000800 */
[----:B------:R-:W-:Y:S02]  /*0050*/  UPLOP3.LUT UP2, UPT, UPT, UPT, UPT, 0x40, 0x4 ;  /* 0x000000000004789c */ /* 0x000fe40003f4e870 */
[----:B------:R-:W-:Y:S02]  /*0060*/  UPLOP3.LUT UP1, UPT, UPT, UPT, UPT, 0x80, 0x8 ;  /* 0x000000000008789c */ /* 0x000fe40003f2f070 */
[----:B------:R-:W-:-:S02]  /*0070*/  UP2UR UR38, UPR, URZ, 0x4 ;  /* 0x00000004ff267883 */ /* 0x000fc40008000000 */
[----:B------:R-:W-:Y:S02]  /*0080*/  UPLOP3.LUT UP2, UPT, UPT, UPT, UPT, 0x80, 0x8 ;  /* 0x000000000008789c */ /* 0x000fe40003f4f070 */
[----:B------:R-:W-:Y:S01]  /*0090*/  UPLOP3.LUT UP0, UPT, UPT, UPT, UPT, 0x40, 0x4 ;  /* 0x000000000004789c */ /* 0x000fe20003f0e870 */
[----:B--2---:R-:W-:Y:S01]  /*00a0*/  IADD3 R23, P0, PT, R1, UR5, RZ ;  /* 0x0000000501177c10 */ /* 0x004fe2000ff1e0ff */
[----:B------:R-:W-:Y:S02]  /*00b0*/  UPLOP3.LUT UP6, UPT, UPT, UPT, UPT, 0x40, 0x4 ;  /* 0x000000000004789c */ /* 0x000fe40003fce870 */
[----:B------:R-:W-:Y:S02]  /*00c0*/  UPLOP3.LUT UP5, UPT, UPT, UPT, UPT, 0x40, 0x4 ;  /* 0x000000000004789c */ /* 0x000fe40003fae870 */
[----:B------:R-:W-:Y:S01]  /*00d0*/  UPLOP3.LUT UP4, UPT, UPT, UPT, UPT, 0x40, 0x4 ;  /* 0x000000000004789c */ /* 0x000fe20003f8e870 */
[----:B---3--:R-:W-:Y:S01]  /*00e0*/  IMAD.X R22, RZ, RZ, UR4, P0 ;  /* 0x00000004ff167e24 */ /* 0x008fe200080e06ff */
[----:B------:R-:W-:Y:S01]  /*00f0*/  UP2UR UR51, UPR, URZ, 0x4 ;  /* 0x00000004ff337883 */ /* 0x000fe20008000000 */
[----:B-1----:R-:W-:-:S05]  /*0100*/  SHF.R.U32.HI R17, RZ, 0x5, R18 ;  /* 0x00000005ff117819 */ /* 0x002fca0000011612 */
[----:B------:R-:W1:Y:S02]  /*0110*/  SHFL.IDX PT, R0, R17, RZ, 0x1f ;  /* 0x00001fff11007589 */ /* 0x000e6400000e0000 */
[----:B-1----:R-:W-:-:S04]  /*0120*/  SHF.R.S32.HI R3, RZ, 0x1f, R0 ;  /* 0x0000001fff037819 */ /* 0x002fc80000011400 */
[----:B------:R-:W-:-:S04]  /*0130*/  LEA.HI R2, R3, R0, RZ, 0x2 ;  /* 0x0000000003027211 */ /* 0x000fc800078f10ff */
[----:B------:R-:W-:-:S04]  /*0140*/  SHF.R.S32.HI R2, RZ, 0x2, R2 ;  /* 0x00000002ff027819 */ /* 0x000fc80000011402 */
[----:B------:R-:W-:-:S13]  /*0150*/  ISETP.NE.AND P1, PT, R2, RZ, PT ;  /* 0x000000ff0200720c */ /* 0x000fda0003f25270 */
[----:B------:R-:W-:Y:S05]  /*0160*/  @!P1 BRA `(.L_x_0) ;  /* 0x0000000400249947 */ /* 0x000fea0003800000 */
[----:B------:R-:W-:-:S13]  /*0170*/  ISETP.NE.AND P0, PT, R2, 0x2, PT ;  /* 0x000000020200780c */ /* 0x000fda0003f05270 */
[----:B------:R-:W-:Y:S05]  /*0180*/  @!P0 BRA `(.L_x_1) ;  /* 0x0000000000f48947 */ /* 0x000fea0003800000 */
[----:B------:R-:W-:-:S13]  /*0190*/  ISETP.NE.AND P0, PT, R2, 0x1, PT ;  /* 0x000000010200780c */ /* 0x000fda0003f05270 */
[----:B------:R-:W-:Y:S05]  /*01a0*/  @P0 BRA `(.L_x_2) ;  /* 0x00000000002c0947 */ /* 0x000fea0003800000 */
[----:B------:R-:W-:Y:S01]  /*01b0*/  HFMA2 R2, -RZ, RZ, 0, 5.9604644775390625e-08 ;  /* 0x00000001ff027431 */ /* 0x000fe200000001ff */
[----:B------:R-:W-:Y:S02]  /*01c0*/  UPLOP3.LUT UP3, UPT, UPT, UPT, UPT, 0x40, 0x4 ;  /* 0x000000000004789c */ /* 0x000fe40003f6e870 */
[----:B------:R-:W-:Y:S02]  /*01d0*/  UPLOP3.LUT UP2, UPT, UPT, UPT, UPT, 0x40, 0x4 ;  /* 0x000000000004789c */ /* 0x000fe40003f4e870 */
[----:B------:R-:W-:Y:S02]  /*01e0*/  UPLOP3.LUT UP1, UPT, UPT, UPT, UPT, 0x80, 0x8 ;  /* 0x000000000008789c */ /* 0x000fe40003f2f070 */
[----:B------:R-:W-:Y:S02]  /*01f0*/  UPLOP3.LUT UP0, UPT, UPT, UPT, UPT, 0x40, 0x4 ;  /* 0x000000000004789c */ /* 0x000fe40003f0e870 */
[----:B------:R-:W-:Y:S02]  /*0200*/  UPLOP3.LUT UP6, UPT, UPT, UPT, UPT, 0x40, 0x4 ;  /* 0x000000000004789c */ /* 0x000fe40003fce870 */
[----:B------:R-:W-:-:S02]  /*0210*/  UPLOP3.LUT UP5, UPT, UPT, UPT, UPT, 0x40, 0x4 ;  /* 0x000000000004789c */ /* 0x000fc40003fae870 */
[----:B------:R-:W-:Y:S02]  /*0220*/  UPLOP3.LUT UP4, UPT, UPT, UPT, UPT, 0x80, 0x8 ;  /* 0x000000000008789c */ /* 0x000fe40003f8f070 */
[----:B------:R-:W-:Y:S02]  /*0230*/  UP2UR UR38, UPR, URZ, 0x8 ;  /* 0x00000008ff267883 */ /* 0x000fe40008000000 */
[----:B------:R-:W-:Y:S01]  /*0240*/  UP2UR UR51, UPR, URZ, 0x4 ;  /* 0x00000004ff337883 */ /* 0x000fe20008000000 */
[----:B------:R-:W-:Y:S11]  /*0250*/  BRA `(.L_x_0) ;  /* 0x0000000000e87947 */ /* 0x000ff60003800000 */
.L_x_2:
[----:B------:R-:W-:Y:S01]  /*0260*/  ISETP.NE.AND P0, PT, R0, 0xc, PT ;  /* 0x0000000c0000780c */ /* 0x000fe20003f05270 */
[----:B------:R-:W-:Y:S01]  /*0270*/  UPLOP3.LUT UP2, UPT, UPT, UPT, UPT, 0x40, 0x4 ;  /* 0x000000000004789c */ /* 0x000fe20003f4e870 */
[----:B------:R-:W-:Y:S01]  /*0280*/  HFMA2 R2, -RZ, RZ, 0, 1.78813934326171875e-07 ;  /* 0x00000003ff027431 */ /* 0x000fe200000001ff */
[----:B------:R-:W-:Y:S02]  /*0290*/  UPLOP3.LUT UP1, UPT, UPT, UPT, UPT, 0x80, 0x8 ;  /* 0x000000000008789c */ /* 0x000fe40003f2f070 */
[----:B------:R-:W-:Y:S02]  /*02a0*/  UP2UR UR38, UPR, URZ, 0x4 ;  /* 0x00000004ff267883 */ /* 0x000fe40008000000 */
[----:B------:R-:W-:Y:S02]  /*02b0*/  UPLOP3.LUT UP2, UPT, UPT, UPT, UPT, 0x40, 0x4 ;  /* 0x000000000004789c */ /* 0x000fe40003f4e870 */
[----:B------:R-:W-:Y:S02]  /*02c0*/  UPLOP3.LUT UP0, UPT, UPT, UPT, UPT, 0x40, 0x4 ;  /* 0x000000000004789c */ /* 0x000fe40003f0e870 */
[----:B------:R-:W-:-:S02]  /*02d0*/  UPLOP3.LUT UP6, UPT, UPT, UPT, UPT, 0x40, 0x4 ;  /* 0x000000000004789c */ /* 0x000fc40003fce870 */
[----:B------:R-:W-:Y:S02]  /*02e0*/  UPLOP3.LUT UP5, UPT, UPT, UPT, UPT, 0x80, 0x8 ;  /* 0x000000000008789c */ /* 0x000fe40003faf070 */
[----:B------:R-:W-:Y:S02]  /*02f0*/  UPLOP3.LUT UP4, UPT, UPT, UPT, UPT, 0x40, 0x4 ;  /* 0x000000000004789c */ /* 0x000fe40003f8e870 */
[----:B------:R-:W-:Y:S01]  /*0300*/  UP2UR UR51, UPR, URZ, 0x4 ;  /* 0x00000004ff337883 */ /* 0x000fe20008000000 */
[----:B------:R-:W-:Y:S11]  /*0310*/  @!P0 BRA `(.L_x_0) ;  /* 0x0000000000b88947 */ /* 0x000ff60003800000 */
[----:B------:R-:W-:-:S13]  /*0320*/  ISETP.NE.AND P0, PT, R0, 0xe, PT ;  /* 0x0000000e0000780c */ /* 0x000fda0003f05270 */
[----:B------:R-:W-:Y:S05]  /*0330*/  @!P0 BRA `(.L_x_3) ;  /* 0x00000000005c8947 */ /* 0x000fea0003800000 */
[----:B------:R-:W-:-:S13]  /*0340*/  ISETP.NE.AND P0, PT, R0, 0xd, PT ;  /* 0x0000000d0000780c */ /* 0x000fda0003f05270 */
[----:B------:R-:W-:Y:S05]  /*0350*/  @P0 BRA `(.L_x_4) ;  /* 0x00000000002c0947 */ /* 0x000fea0003800000 */
[----:B------:R-:W-:Y:S01]  /*0360*/  HFMA2 R2, -RZ, RZ, 0, 2.384185791015625e-07 ;  /* 0x00000004ff027431 */ /* 0x000fe200000001ff */
        /* <DEDUP_REMOVED lines=10> */
.L_x_4:
[----:B------:R-:W-:Y:S01]  /*0410*/  HFMA2 R2, -RZ, RZ, 0, 3.5762786865234375e-07 ;  /* 0x00000006ff027431 */ /* 0x000fe200000001ff */
[----:B------:R-:W-:Y:S02]  /*0420*/  UPLOP3.LUT UP3, UPT, UPT, UPT, UPT, 0x40, 0x4 ;  /* 0x000000000004789c */ /* 0x000fe40003f6e870 */
[----:B------:R-:W-:Y:S02]  /*0430*/  UPLOP3.LUT UP2, UPT, UPT, UPT, UPT, 0x40, 0x4 ;  /* 0x000000000004789c */ /* 0x000fe40003f4e870 */
[----:B------:R-:W-:Y:S02]  /*0440*/  UPLOP3.LUT UP0, UPT, UPT, UPT, UPT, 0x40, 0x4 ;  /* 0x000000000004789c */ /* 0x000fe40003f0e870 */
[----:B------:R-:W-:Y:S02]  /*0450*/  UPLOP3.LUT UP6, UPT, UPT, UPT, UPT, 0x40, 0x4 ;  /* 0x000000000004789c */ /* 0x000fe40003fce870 */
[----:B------:R-:W-:Y:S02]  /*0460*/  UPLOP3.LUT UP5, UPT, UPT, UPT, UPT, 0x40, 0x4 ;  /* 0x000000000004789c */ /* 0x000fe40003fae870 */
[----:B------:R-:W-:-:S02]  /*0470*/  UPLOP3.LUT UP4, UPT, UPT, UPT, UPT, 0x40, 0x4 ;  /* 0x000000000004789c */ /* 0x000fc40003f8e870 */
[----:B------:R-:W-:Y:S02]  /*0480*/  UP2UR UR38, UPR, URZ, 0x8 ;  /* 0x00000008ff267883 */ /* 0x000fe40008000000 */
[----:B------:R-:W-:Y:S01]  /*0490*/  UP2UR UR51, UPR, URZ, 0x4 ;  /* 0x00000004ff337883 */ /* 0x000fe20008000000 */
[----:B------:R-:W-:Y:S11]  /*04a0*/  BRA `(.L_x_0) ;  /* 0x0000000000547947 */ /* 0x000ff60003800000 */
.L_x_3:
[----:B------:R-:W-:Y:S01]  /*04b0*/  HFMA2 R2, -RZ, RZ, 0, 2.98023223876953125e-07 ;  /* 0x00000005ff027431 */ /* 0x000fe200000001ff */
        /* <DEDUP_REMOVED lines=10> */
.L_x_1:
[----:B------:R-:W-:Y:S01]  /*0560*/  HFMA2 R2, -RZ, RZ, 0, 1.1920928955078125e-07 ;  /* 0x00000002ff027431 */ /* 0x000fe200000001ff */
        /* <DEDUP_REMOVED lines=8> */
[----:B------:R-:W-:-:S12]  /*05f0*/  UP2UR UR51, UPR, URZ, 0x4 ;  /* 0x00000004ff337883 */ /* 0x000fd80008000000 */
.L_x_0:
[----:B------:R-:W-:Y:S01]  /*0600*/  ELECT P0, URZ, PT ;  /* 0x0000000000ff782f */ /* 0x000fe20003800000 */
[----:B------:R-:W-:Y:S03]  /*0610*/  BSSY.RECONVERGENT B0, `(.L_x_5) ;  /* 0x000000f000007945 */ /* 0x000fe60003800200 */
[----:B------:R-:W-:Y:S02]  /*0620*/  PLOP3.LUT P2, PT, P0, PT, UP0, 0x5d, 0xd5 ;  /* 0x0000000000d5781c */ /* 0x000fe4000074eb0d */
[----:B------:R-:W-:-:S11]  /*0630*/  PLOP3.LUT P1, PT, P0, PT, UP6, 0x5d, 0xd5 ;  /* 0x0000000000d5781c */ /* 0x000fd6000072eb6d */
[----:B------:R-:W-:Y:S05]  /*0640*/  @P2 BRA `(.L_x_6) ;  /* 0x00000000002c2947 */ /* 0x000fea0003800000 */
[----:B------:R-:W1:Y:S02]  /*0650*/  LDCU.64 UR4, c[0x0][0x348] ;  /* 0x00006900ff0477ac */ /* 0x000e640008000a00 */
[----:B-1----:R-:W-:-:S04]  /*0660*/  UIADD3 UR8, UP0, UPT, UR4, 0x80, URZ ;  /* 0x0000008004087890 */ /* 0x002fc8000ff1e0ff */
[----:B------:R-:W-:Y:S02]  /*0670*/  UIADD3.X UR9, UPT, UPT, URZ, UR5, URZ, UP0, !UPT ;  /* 0x00000005ff097290 */ /* 0x000fe400087fe4ff */
[----:B------:R-:W-:-:S04]  /*0680*/  UIADD3 UR6, UP0, UPT, UR4, 0x180, URZ ;  /* 0x0000018004067890 */ /* 0x000fc8000ff1e0ff */
[----:B------:R-:W-:Y:S02]  /*0690*/  UIADD3.X UR7, UPT, UPT, URZ, UR5, URZ, UP0, !UPT ;  /* 0x00000005ff077290 */ /* 0x000fe400087fe4ff */
[----:B------:R-:W-:Y:S01]  /*06a0*/  UIADD3 UR4, UP0, UPT, UR4, 0x280, URZ ;  /* 0x0000028004047890 */ /* 0x000fe2000ff1e0ff */
[----:B------:R1:W-:Y:S03]  /*06b0*/  UTMACCTL.PF [UR8] ;  /* 0x00000000080079b9 */ /* 0x0003e60008040000 */
[----:B------:R-:W-:-:S03]  /*06c0*/  UIADD3.X UR5, UPT, UPT, URZ, UR5, URZ, UP0, !UPT ;  /* 0x00000005ff057290 */ /* 0x000fc600087fe4ff */
[----:B------:R1:W-:Y:S06]  /*06d0*/  UTMACCTL.PF [UR6] ;  /* 0x00000000060079b9 */ /* 0x0003ec0008040000 */
[----:B------:R1:W-:Y:S02]  /*06e0*/  UTMACCTL.PF [UR4] ;  /* 0x00000000040079b9 */ /* 0x0003e40008040000 */
[----:B-1----:R-:W-:Y:S01]  /*06f0*/  NOP ;  /* 0x0000000000007918 */ /* 0x002fe20000000000 */
.L_x_6:
[----:B------:R-:W-:Y:S05]  /*0700*/  BSYNC.RECONVERGENT B0 ;  /* 0x0000000000007941 */ /* 0x000fea0003800200 */
.L_x_5:
[----:B------:R-:W-:Y:S04]  /*0710*/  BSSY.RECONVERGENT B0, `(.L_x_7) ;  /* 0x000001b000007945 */ /* 0x000fe80003800200 */
[----:B------:R-:W-:Y:S05]  /*0720*/  @P1 BRA `(.L_x_8) ;  /* 0x0000000000241947 */ /* 0x000fea0003800000 */
[----:B------:R-:W1:Y:S01]  /*0730*/  LDCU.64 UR4, c[0x0][0x348] ;  /* 0x00006900ff0477ac */ /* 0x000e620008000a00 */
[----:B------:R-:W-:Y:S02]  /*0740*/  PLOP3.LUT P6, PT, PT, PT, PT, 0x80, 0x8 ;  /* 0x000000000008781c */ /* 0x000fe40003fcf070 */
[----:B------:R-:W-:Y:S02]  /*0750*/  PLOP3.LUT P5, PT, PT, PT, PT, 0x8, 0x80 ;  /* 0x000000000080781c */ /* 0x000fe40003fae170 */
[----:B------:R-:W-:Y:S02]  /*0760*/  PLOP3.LUT P4, PT, PT, PT, PT, 0x80, 0x8 ;  /* 0x000000000008781c */ /* 0x000fe40003f8f070 */
[----:B------:R-:W-:Y:S01]  /*0770*/  PLOP3.LUT P3, PT, PT, PT, PT, 0x80, 0x8 ;  /* 0x000000000008781c */ /* 0x000fe20003f6f070 */
[----:B-1----:R-:W-:-:S04]  /*0780*/  UIADD3 UR4, UP0, UPT, UR4, 0x400, URZ ;  /* 0x0000040004047890 */ /* 0x002fc8000ff1e0ff */
[----:B------:R-:W-:-:S09]  /*0790*/  UIADD3.X UR5, UPT, UPT, URZ, UR5, URZ, UP0, !UPT ;  /* 0x00000005ff057290 */ /* 0x000fd200087fe4ff */
[----:B------:R1:W-:Y:S02]  /*07a0*/  UTMACCTL.PF [UR4] ;  /* 0x00000000040079b9 */ /* 0x0003e40008040000 */
[----:B-1----:R-:W-:Y:S05]  /*07b0*/  BRA `(.L_x_9) ;  /* 0x0000000000407947 */ /* 0x002fea0003800000 */
.L_x_8:
[----:B------:R-:W-:-:S13]  /*07c0*/  ISETP.NE.AND P1, PT, R2, 0x3, PT ;  /* 0x000000030200780c */ /* 0x000fda0003f25270 */
[----:B------:R-:W-:Y:S05]  /*07d0*/  @!P1 BRA `(.L_x_10) ;  /* 0x0000000000289947 */ /* 0x000fea0003800000 */
[----:B------:R-:W-:Y:S02]  /*07e0*/  ISETP.NE.AND P1, PT, R2, 0x4, PT ;  /* 0x000000040200780c */ /* 0x000fe40003f25270 */
[----:B------:R-:W-:Y:S02]  /*07f0*/  PLOP3.LUT P4, PT, PT, PT, PT, 0x80, 0x8 ;  /* 0x000000000008781c */ /* 0x000fe40003f8f070 */
[----:B------:R-:W-:Y:S02]  /*0800*/  PLOP3.LUT P5, PT, PT, PT, PT, 0x8, 0x80 ;  /* 0x000000000080781c */ /* 0x000fe40003fae170 */
[----:B------:R-:W-:Y:S02]  /*0810*/  PLOP3.LUT P6, PT, PT, PT, PT, 0x80, 0x8 ;  /* 0x000000000008781c */ /* 0x000fe40003fcf070 */
[----:B------:R-:W-:-:S05]  /*0820*/  PLOP3.LUT P3, PT, PT, PT, PT, 0x80, 0x8 ;  /* 0x000000000008781c */ /* 0x000fca0003f6f070 */
[----:B------:R-:W-:Y:S08]  /*0830*/  @P1 BRA `(.L_x_9) ;  /* 0x0000000000201947 */ /* 0x000ff00003800000 */
[----:B------:R-:W-:Y:S02]  /*0840*/  PLOP3.LUT P5, PT, PT, PT, PT, 0x8, 0x80 ;  /* 0x000000000080781c */ /* 0x000fe40003fae170 */
[----:B------:R-:W-:Y:S02]  /*0850*/  PLOP3.LUT P6, PT, PT, PT, PT, 0x8, 0x80 ;  /* 0x000000000080781c */ /* 0x000fe40003fce170 */
[----:B------:R-:W-:Y:S01]  /*0860*/  PLOP3.LUT P3, PT, PT, PT, PT, 0x8, 0x80 ;  /* 0x000000000080781c */ /* 0x000fe20003f6e170 */
[----:B------:R-:W-:-:S12]  /*0870*/  BRA `(.L_x_9) ;  /* 0x0000000000107947 */ /* 0x000fd80003800000 */
.L_x_10:
[----:B------:R-:W-:Y:S02]  /*0880*/  PLOP3.LUT P6, PT, PT, PT, PT, 0x8, 0x80 ;  /* 0x000000000080781c */ /* 0x000fe40003fce170 */
[----:B------:R-:W-:Y:S02]  /*0890*/  PLOP3.LUT P5, PT, PT, PT, PT, 0x80, 0x8 ;  /* 0x000000000008781c */ /* 0x000fe40003faf070 */
[----:B------:R-:W-:Y:S02]  /*08a0*/  PLOP3.LUT P4, PT, PT, PT, PT, 0x8, 0x80 ;  /* 0x000000000080781c */ /* 0x000fe40003f8e170 */
[----:B------:R-:W-:-:S13]  /*08b0*/  PLOP3.LUT P3, PT, PT, PT, PT, 0x80, 0x8 ;  /* 0x000000000008781c */ /* 0x000fda0003f6f070 */
.L_x_9:
[----:B------:R-:W-:Y:S05]  /*08c0*/  BSYNC.RECONVERGENT B0 ;  /* 0x0000000000007941 */ /* 0x000fea0003800200 */
.L_x_7:
[----:B------:R-:W1:Y:S01]  /*08d0*/  SHFL.IDX PT, R0, R17, RZ, 0x1f ;  /* 0x00001fff11007589 */ /* 0x000e6200000e0000 */
[----:B------:R-:W-:Y:S02]  /*08e0*/  ISETP.NE.AND P1, PT, R2, 0x3, PT ;  /* 0x000000030200780c */ /* 0x000fe40003f25270 */
[----:B------:R-:W-:Y:S02]  /*08f0*/  PLOP3.LUT P0, PT, P0, PT, UP1, 0xae, 0xea ;  /* 0x0000000000ea781c */ /* 0x000fe4000070f51e */
[----:B-1----:R-:W-:-:S13]  /*0900*/  ISETP.NE.AND P2, PT, R0, RZ, PT ;  /* 0x000000ff0000720c */ /* 0x002fda0003f45270 */
[----:B------:R-:W-:Y:S05]  /*0910*/  @P2 BRA `(.L_x_11) ;  /* 0x0000000000382947 */ /* 0x000fea0003800000 */
[----:B------:R-:W1:Y:S01]  /*0920*/  S2UR UR5, SR_CgaCtaId ;  /* 0x00000000000579c3 */ /* 0x000e620000008800 */
[----:B------:R-:W-:Y:S01]  /*0930*/  UMOV UR6, 0x400 ;  /* 0x0000040000067882 */ /* 0x000fe20000000000 */
[----:B------:R-:W-:Y:S01]  /*0940*/  UMOV UR4, 0x1 ;  /* 0x0000000100047882 */ /* 0x000fe20000000000 */
[----:B------:R-:W-:Y:S01]  /*0950*/  ELECT P2, URZ, PT ;  /* 0x0000000000ff782f */ /* 0x000fe20003840000 */
[----:B-1----:R-:W-:Y:S02]  /*0960*/  ULEA UR5, UR5, UR6, 0x18 ;  /* 0x0000000605057291 */ /* 0x002fe4000f8ec0ff */
[----:B------:R-:W-:-:S04]  /*0970*/  UIADD3 UR6, UPT, UPT, -UR4, 0x100000, URZ ;  /* 0x0010000004067890 */ /* 0x000fc8000fffe1ff */
[----:B------:R-:W-:Y:S02]  /*0980*/  USHF.L.U32 UR7, UR6, 0xb, URZ ;  /* 0x0000000b06077899 */ /* 0x000fe400080006ff */
[----:B------:R-:W-:Y:S01]  /*0990*/  USHF.L.U32 UR6, UR6, 0x1, URZ ;  /* 0x0000000106067899 */ /* 0x000fe200080006ff */
[----:B------:R-:W1:Y:S11]  /*09a0*/  FENCE.VIEW.ASYNC.S ;  /* 0x00000000000073c6 */ /* 0x000e760000000000 */
[----:B-1----:R1:W2:Y:S01]  /*09b0*/  SYNCS.EXCH.64 URZ, [UR5+0xa000], UR6 ;  /* 0x00a0000605ff75b2 */ /* 0x0022a20008000100 */
[----:B------:R1:W3:Y:S01]  /*09c0*/  SYNCS.EXCH.64 URZ, [UR5+0xa010], UR6 ;  /* 0x00a0100605ff75b2 */ /* 0x0002e20008000100 */
[----:B------:R1:W4:Y:S01]  /*09d0*/  SYNCS.EXCH.64 URZ, [UR5+0xa008], UR6 ;  /* 0x00a0080605ff75b2 */ /* 0x0003220008000100 */
[----:B------:R1:W1:Y:S01]  /*09e0*/  SYNCS.EXCH.64 URZ, [UR5+0xa018], UR6 ;  /* 0x00a0180605ff75b2 */ /* 0x0002620008000100 */
[----:B------:R-:W-:Y:S01]  /*09f0*/  NOP ;  /* 0x0000000000007918 */ /* 0x000fe20000000000 */
.L_x_11:
[----:B------:R-:W-:Y:S01]  /*0a00*/  NOP ;  /* 0x0000000000007918 */ /* 0x000fe20000000000 */
[----:B------:R-:W-:Y:S05]  /*0a10*/  @!P1 BRA `(.L_x_12) ;  /* 0x0000000000289947 */ /* 0x000fea0003800000 */
[----:B------:R-:W-:Y:S01]  /*0a20*/  ISETP.NE.AND P1, PT, R2, 0x4, PT ;  /* 0x000000040200780c */ /* 0x000fe20003f25270 */
[----:B------:R-:W-:Y:S02]  /*0a30*/  UPLOP3.LUT UP3, UPT, UPT, UPT, UPT, 0x80, 0x8 ;  /* 0x000000000008789c */ /* 0x000fe40003f6f070 */
[----:B------:R-:W-:Y:S02]  /*0a40*/  UPLOP3.LUT UP2, UPT, UPT, UPT, UPT, 0x40, 0x4 ;  /* 0x000000000004789c */ /* 0x000fe40003f4e870 */
[----:B------:R-:W-:Y:S02]  /*0a50*/  UPLOP3.LUT UP1, UPT, UPT, UPT, UPT, 0x80, 0x8 ;  /* 0x000000000008789c */ /* 0x000fe40003f2f070 */
[----:B------:R-:W-:-:S06]  /*0a60*/  UPLOP3.LUT UP0, UPT, UPT, UPT, UPT, 0x80, 0x8 ;  /* 0x000000000008789c */ /* 0x000fcc0003f0f070 */
[----:B------:R-:W-:Y:S05]  /*0a70*/  @P1 BRA `(.L_x_13) ;  /* 0x0000000000201947 */ /* 0x000fea0003800000 */
[----:B------:R-:W-:Y:S02]  /*0a80*/  UPLOP3.LUT UP2, UPT, UPT, UPT, UPT, 0x40, 0x4 ;  /* 0x000000000004789c */ /* 0x000fe40003f4e870 */
[----:B------:R-:W-:Y:S02]  /*0a90*/  UPLOP3.LUT UP3, UPT, UPT, UPT, UPT, 0x40, 0x4 ;  /* 0x000000000004789c */ /* 0x000fe40003f6e870 */
[----:B------:R-:W-:Y:S01]  /*0aa0*/  UPLOP3.LUT UP0, UPT, UPT, UPT, UPT, 0x40, 0x4 ;  /* 0x000000000004789c */ /* 0x000fe20003f0e870 */
[----:B------:R-:W-:Y:S05]  /*0ab0*/  BRA `(.L_x_13) ;  /* 0x0000000000107947 */ /* 0x000fea0003800000 */
.L_x_12:
[----:B------:R-:W-:Y:S02]  /*0ac0*/  UPLOP3.LUT UP3, UPT, UPT, UPT, UPT, 0x40, 0x4 ;  /* 0x000000000004789c */ /* 0x000fe40003f6e870 */
[----:B------:R-:W-:Y:S02]  /*0ad0*/  UPLOP3.LUT UP2, UPT, UPT, UPT, UPT, 0x80, 0x8 ;  /* 0x000000000008789c */ /* 0x000fe40003f4f070 */
[----:B------:R-:W-:Y:S02]  /*0ae0*/  UPLOP3.LUT UP1, UPT, UPT, UPT, UPT, 0x40, 0x4 ;  /* 0x000000000004789c */ /* 0x000fe40003f2e870 */
[----:B------:R-:W-:Y:S02]  /*0af0*/  UPLOP3.LUT UP0, UPT, UPT, UPT, UPT, 0x80, 0x8 ;  /* 0x000000000008789c */ /* 0x000fe40003f0f070 */
.L_x_13:
[----:B------:R-:W5:Y:S02]  /*0b00*/  SHFL.IDX PT, R0, R17, RZ, 0x1f ;  /* 0x00001fff11007589 */ /* 0x000f6400000e0000 */
[----:B-----5:R-:W-:-:S13]  /*0b10*/  ISETP.NE.AND P1, PT, R0, RZ, PT ;  /* 0x000000ff0000720c */ /* 0x020fda0003f25270 */
[----:B------:R-:W-:Y:S05]  /*0b20*/  @P1 BRA `(.L_x_14) ;  /* 0x0000000000401947 */ /* 0x000fea0003800000 */
[----:B-1----:R-:W1:Y:S01]  /*0b30*/  S2UR UR5, SR_CgaCtaId ;  /* 0x00000000000579c3 */ /* 0x002e620000008800 */
        /* <DEDUP_REMOVED lines=8> */
[----:B-1----:R1:W1:Y:S01]  /*0bc0*/  SYNCS.EXCH.64 URZ, [UR5+0xa020], UR6 ;  /* 0x00a0200605ff75b2 */ /* 0x0022620008000100 */
[----:B------:R1:W1:Y:S01]  /*0bd0*/  SYNCS.EXCH.64 URZ, [UR5+0xa038], UR6 ;  /* 0x00a0380605ff75b2 */ /* 0x0002620008000100 */
[----:B------:R1:W1:Y:S01]  /*0be0*/  SYNCS.EXCH.64 URZ, [UR5+0xa028], UR6 ;  /* 0x00a0280605ff75b2 */ /* 0x0002620008000100 */
[----:B------:R1:W1:Y:S01]  /*0bf0*/  SYNCS.EXCH.64 URZ, [UR5+0xa040], UR6 ;  /* 0x00a0400605ff75b2 */ /* 0x0002620008000100 */
[----:B------:R1:W1:Y:S01]  /*0c00*/  SYNCS.EXCH.64 URZ, [UR5+0xa030], UR6 ;  /* 0x00a0300605ff75b2 */ /* 0x0002620008000100 */
[----:B------:R1:W1:Y:S01]  /*0c10*/  SYNCS.EXCH.64 URZ, [UR5+0xa048], UR6 ;  /* 0x00a0480605ff75b2 */ /* 0x0002620008000100 */
[----:B------:R-:W-:Y:S01]  /*0c20*/  NOP ;  /* 0x0000000000007918 */ /* 0x000fe20000000000 */
.L_x_14:
[----:B------:R-:W5:Y:S01]  /*0c30*/  SHFL.IDX PT, R0, R17, RZ, 0x1f ;  /* 0x00001fff11007589 */ /* 0x000f6200000e0000 */
[----:B------:R-:W-:Y:S01]  /*0c40*/  NOP ;  /* 0x0000000000007918 */ /* 0x000fe20000000000 */
[----:B-----5:R-:W-:-:S13]  /*0c50*/  ISETP.NE.AND P1, PT, R0, RZ, PT ;  /* 0x000000ff0000720c */ /* 0x020fda0003f25270 */
[----:B------:R-:W-:Y:S05]  /*0c60*/  @P1 BRA `(.L_x_15) ;  /* 0x0000000000401947 */ /* 0x000fea0003800000 */
[----:B-1----:R-:W1:Y:S01]  /*0c70*/  S2UR UR6, SR_CgaCtaId ;  /* 0x00000000000679c3 */ /* 0x002e620000008800 */
[----:B------:R-:W-:Y:S01]  /*0c80*/  UMOV UR7, 0x400 ;  /* 0x0000040000077882 */ /* 0x000fe20000000000 */
[----:B------:R-:W-:Y:S01]  /*0c90*/  UMOV UR5, 0x1 ;  /* 0x0000000100057882 */ /* 0x000fe20000000000 */
[----:B------:R-:W-:Y:S01]  /*0ca0*/  UMOV UR4, 0x80 ;  /* 0x0000008000047882 */ /* 0x000fe20000000000 */
[----:B------:R-:W-:-:S04]  /*0cb0*/  UIADD3 UR8, UPT, UPT, -UR5, 0x100000, URZ ;  /* 0x0010000005087890 */ /* 0x000fc8000fffe1ff */
[----:B------:R-:W-:Y:S02]  /*0cc0*/  USHF.L.U32 UR9, UR8, 0xb, URZ ;  /* 0x0000000b08097899 */ /* 0x000fe400080006ff */
[----:B------:R-:W-:Y:S02]  /*0cd0*/  USHF.L.U32 UR8, UR8, 0x1, URZ ;  /* 0x0000000108087899 */ /* 0x000fe400080006ff */
[----:B------:R-:W-:-:S04]  /*0ce0*/  UIADD3 UR4, UPT, UPT, -UR4, 0x100000, URZ ;  /* 0x0010000004047890 */ /* 0x000fc8000fffe1ff */
[----:B------:R-:W-:Y:S02]  /*0cf0*/  USHF.L.U32 UR5, UR4, 0xb, URZ ;  /* 0x0000000b04057899 */ /* 0x000fe400080006ff */
[----:B------:R-:W-:Y:S01]  /*0d00*/  USHF.L.U32 UR4, UR4, 0x1, URZ ;  /* 0x0000000104047899 */ /* 0x000fe200080006ff */
[----:B------:R-:W-:Y:S01]  /*0d10*/  ELECT P1, URZ, PT ;  /* 0x0000000000ff782f */ /* 0x000fe20003820000 */
[----:B-1----:R-:W-:Y:S01]  /*0d20*/  ULEA UR6, UR6, UR7, 0x18 ;  /* 0x0000000706067291 */ /* 0x002fe2000f8ec0ff */
[----:B------:R-:W1:Y:S11]  /*0d30*/  FENCE.VIEW.ASYNC.S ;  /* 0x00000000000073c6 */ /* 0x000e760000000000 */
[----:B-1----:R1:W1:Y:S01]  /*0d40*/  SYNCS.EXCH.64 URZ, [UR6+0xa050], UR8 ;  /* 0x00a0500806ff75b2 */ /* 0x0022620008000100 */
[----:B------:R1:W1:Y:S01]  /*0d50*/  SYNCS.EXCH.64 URZ, [UR6+0xa058], UR4 ;  /* 0x00a0580406ff75b2 */ /* 0x0002620008000100 */
[----:B------:R-:W-:Y:S01]  /*0d60*/  NOP ;  /* 0x0000000000007918 */ /* 0x000fe20000000000 */
.L_x_15:
[----:B------:R-:W5:Y:S01]  /*0d70*/  SHFL.IDX PT, R0, R17, RZ, 0x1f ;  /* 0x00001fff11007589 */ /* 0x000f6200000e0000 */
[----:B-1----:R-:W-:Y:S01]  /*0d80*/  UP2UR UR4, UPR, URZ, 0x1 ;  /* 0x00000001ff047883 */ /* 0x002fe20008000000 */
[----:B------:R-:W-:Y:S01]  /*0d90*/  ISETP.NE.AND P2, PT, R2, 0x2, PT ;  /* 0x000000020200780c */ /* 0x000fe20003f45270 */
[----:B------:R-:W-:Y:S01]  /*0da0*/  UISETP.NE.AND UP0, UPT, UR51, URZ, UPT ;  /* 0x000000ff3300728c */ /* 0x000fe2000bf05270 */
[----:B------:R-:W-:Y:S01]  /*0db0*/  NOP ;  /* 0x0000000000007918 */ /* 0x000fe20000000000 */
[----:B------:R-:W-:Y:S02]  /*0dc0*/  USEL UR43, URZ, 0x2, !UP4 ;  /* 0x00000002ff2b7887 */ /* 0x000fe4000e000000 */
[----:B------:R-:W-:Y:S02]  /*0dd0*/  USEL UR44, URZ, 0x2, !UP0 ;  /* 0x00000002ff2c7887 */ /* 0x000fe4000c000000 */
[----:B------:R-:W-:Y:S02]  /*0de0*/  UISETP.NE.AND UP0, UPT, UR4, URZ, UPT ;  /* 0x000000ff0400728c */ /* 0x000fe4000bf05270 */
[----:B------:R-:W-:-:S02]  /*0df0*/  USEL UR44, UR44, 0x1, !UP5 ;  /* 0x000000012c2c7887 */ /* 0x000fc4000e800000 */
[----:B------:R-:W-:Y:S01]  /*0e00*/  USEL UR43, UR43, 0x1, !UP5 ;  /* 0x000000012b2b7887 */ /* 0x000fe2000e800000 */
[----:B-----5:R-:W-:-:S13]  /*0e10*/  ISETP.NE.AND P1, PT, R0, RZ, PT ;  /* 0x000000ff0000720c */ /* 0x020fda0003f25270 */
[----:B------:R-:W-:Y:S05]  /*0e20*/  @P1 BRA `(.L_x_16) ;  /* 0x0000000000401947 */ /* 0x000fea0003800000 */
[----:B------:R-:W1:Y:S01]  /*0e30*/  S2UR UR6, SR_CgaCtaId ;  /* 0x00000000000679c3 */ /* 0x000e620000008800 */
        /* <DEDUP_REMOVED lines=15> */
.L_x_16:
[----:B------:R-:W-:Y:S01]  /*0f30*/  NOP ;  /* 0x0000000000007918 */ /* 0x000fe20000000000 */
[----:B------:R-:W-:Y:S05]  /*0f40*/  @!P2 BRA `(.L_x_17) ;  /* 0x000000000024a947 */ /* 0x000fea0003800000 */
[----:B------:R-:W-:Y:S01]  /*0f50*/  ISETP.NE.AND P1, PT, R2, RZ, PT ;  /* 0x000000ff0200720c */ /* 0x000fe20003f25270 */
[----:B-1----:R-:W-:Y:S02]  /*0f60*/  UP2UR UR4, UPR, URZ, 0x1 ;  /* 0x00000001ff047883 */ /* 0x002fe40008000000 */
[----:B------:R-:W-:Y:S01]  /*0f70*/  UPLOP3.LUT UP0, UPT, UPT, UPT, UPT, 0x80, 0x8 ;  /* 0x000000000008789c */ /* 0x000fe20003f0f070 */
[----:B------:R-:W-:-:S03]  /*0f80*/  UMOV UR7, URZ ;  /* 0x000000ff00077c82 */ /* 0x000fc60008000000 */
[----:B------:R-:W-:Y:S02]  /*0f90*/  UP2UR UR37, UPR, URZ, 0x1 ;  /* 0x00000001ff257883 */ /* 0x000fe40008000000 */
[----:B------:R-:W-:-:S04]  /*0fa0*/  UISETP.NE.AND UP0, UPT, UR4, URZ, UPT ;  /* 0x000000ff0400728c */ /* 0x000fc8000bf05270 */
[----:B------:R-:W-:Y:S07]  /*0fb0*/  @P1 BRA `(.L_x_18) ;  /* 0x00000000001c1947 */ /* 0x000fee0003800000 */
[----:B------:R-:W-:Y:S01]  /*0fc0*/  UMOV UR7, 0x1 ;  /* 0x0000000100077882 */ /* 0x000fe20000000000 */
[----:B------:R-:W-:Y:S05]  /*0fd0*/  BRA `(.L_x_18) ;  /* 0x0000000000147947 */ /* 0x000fea0003800000 */
.L_x_17:
[----:B-1----:R-:W-:Y:S02]  /*0fe0*/  UP2UR UR4, UPR, URZ, 0x1 ;  /* 0x00000001ff047883 */ /* 0x002fe40008000000 */
[----:B------:R-:W-:Y:S01]  /*0ff0*/  UPLOP3.LUT UP0, UPT, UPT, UPT, UPT, 0x40, 0x4 ;  /* 0x000000000004789c */ /* 0x000fe20003f0e870 */
[----:B------:R-:W-:-:S03]  /*1000*/  UMOV UR7, 0x2 ;  /* 0x0000000200077882 */ /* 0x000fc60000000000 */
[----:B------:R-:W-:Y:S02]  /*1010*/  UP2UR UR37, UPR, URZ, 0x1 ;  /* 0x00000001ff257883 */ /* 0x000fe40008000000 */
[----:B------:R-:W-:Y:S02]  /*1020*/  UISETP.NE.AND UP0, UPT, UR4, URZ, UPT ;  /* 0x000000ff0400728c */ /* 0x000fe4000bf05270 */
.L_x_18:
[----:B------:R-:W1:Y:S02]  /*1030*/  SHFL.IDX PT, R0, R17, RZ, 0x1f ;  /* 0x00001fff11007589 */ /* 0x000e6400000e0000 */
[----:B-1----:R-:W-:-:S13]  /*1040*/  ISETP.NE.AND P1, PT, R0, RZ, PT ;  /* 0x000000ff0000720c */ /* 0x002fda0003f25270 */
[----:B------:R-:W-:Y:S05]  /*1050*/  @P1 BRA `(.L_x_19) ;  /* 0x0000000000301947 */ /* 0x000fea0003800000 */
[----:B------:R-:W1:Y:S01]  /*1060*/  S2UR UR5, SR_CgaCtaId ;  /* 0x00000000000579c3 */ /* 0x000e620000008800 */
[----:B------:R-:W-:Y:S01]  /*1070*/  UMOV UR6, 0x400 ;  /* 0x0000040000067882 */ /* 0x000fe20000000000 */
[----:B------:R-:W-:Y:S01]  /*1080*/  UMOV UR4, 0x80 ;  /* 0x0000008000047882 */ /* 0x000fe20000000000 */
[----:B------:R-:W-:Y:S01]  /*1090*/  ELECT P1, URZ, PT ;  /* 0x0000000000ff782f */ /* 0x000fe20003820000 */
[----:B------:R-:W-:-:S04]  /*10a0*/  UIADD3 UR8, UPT, UPT, -UR4, 0x100000, URZ ;  /* 0x0010000004087890 */ /* 0x000fc8000fffe1ff */
[----:B------:R-:W-:Y:S02]  /*10b0*/  USHF.L.U32 UR9, UR8, 0xb, URZ ;  /* 0x0000000b08097899 */ /* 0x000fe400080006ff */
[----:B------:R-:W-:Y:S02]  /*10c0*/  USHF.L.U32 UR8, UR8, 0x1, URZ ;  /* 0x0000000108087899 */ /* 0x000fe400080006ff */
[----:B-1----:R-:W-:Y:S01]  /*10d0*/  ULEA UR5, UR5, UR6, 0x18 ;  /* 0x0000000605057291 */ /* 0x002fe2000f8ec0ff */
[----:B------:R-:W1:Y:S11]  /*10e0*/  FENCE.VIEW.ASYNC.S ;  /* 0x00000000000073c6 */ /* 0x000e760000000000 */
[----:B-1----:R1:W1:Y:S01]  /*10f0*/  SYNCS.EXCH.64 URZ, [UR5+0xa070], UR8 ;  /* 0x00a0700805ff75b2 */ /* 0x0022620008000100 */
[----:B------:R1:W1:Y:S01]  /*1100*/  SYNCS.EXCH.64 URZ, [UR5+0xa078], UR8 ;  /* 0x00a0780805ff75b2 */ /* 0x0002620008000100 */
[----:B------:R-:W-:Y:S01]  /*1110*/  NOP ;  /* 0x0000000000007918 */ /* 0x000fe20000000000 */
.L_x_19:
[----:B------:R-:W-:Y:S01]  /*1120*/  NOP ;  /* 0x0000000000007918 */ /* 0x000fe20000000000 */
[----:B------:R-:W-:Y:S05]  /*1130*/  @!P2 BRA `(.L_x_20) ;  /* 0x000000000024a947 */ /* 0x000fea0003800000 */
[----:B------:R-:W-:Y:S01]  /*1140*/  ISETP.NE.AND P1, PT, R2, 0x1, PT ;  /* 0x000000010200780c */ /* 0x000fe20003f25270 */
[----:B------:R-:W-:Y:S02]  /*1150*/  UP2UR UR4, UPR, URZ, 0x1 ;  /* 0x00000001ff047883 */ /* 0x000fe40008000000 */
[----:B------:R-:W-:Y:S01]  /*1160*/  UPLOP3.LUT UP0, UPT, UPT, UPT, UPT, 0x80, 0x8 ;  /* 0x000000000008789c */ /* 0x000fe20003f0f070 */
[----:B------:R-:W-:-:S03]  /*1170*/  UMOV UR6, URZ ;  /* 0x000000ff00067c82 */ /* 0x000fc60008000000 */
[----:B------:R-:W-:Y:S02]  /*1180*/  UP2UR UR36, UPR, URZ, 0x1 ;  /* 0x00000001ff247883 */ /* 0x000fe40008000000 */
[----:B------:R-:W-:-:S04]  /*1190*/  UISETP.NE.AND UP0, UPT, UR4, URZ, UPT ;  /* 0x000000ff0400728c */ /* 0x000fc8000bf05270 */
[----:B------:R-:W-:Y:S07]  /*11a0*/  @P1 BRA `(.L_x_21) ;  /* 0x00000000001c1947 */ /* 0x000fee0003800000 */
[----:B------:R-:W-:Y:S01]  /*11b0*/  UMOV UR6, 0x1 ;  /* 0x0000000100067882 */ /* 0x000fe20000000000 */
[----:B------:R-:W-:Y:S05]  /*11c0*/  BRA `(.L_x_21) ;  /* 0x0000000000147947 */ /* 0x000fea0003800000 */
.L_x_20:
[----:B------:R-:W-:Y:S02]  /*11d0*/  UP2UR UR4, UPR, URZ, 0x1 ;  /* 0x00000001ff047883 */ /* 0x000fe40008000000 */
[----:B------:R-:W-:Y:S01]  /*11e0*/  UPLOP3.LUT UP0, UPT, UPT, UPT, UPT, 0x40, 0x4 ;  /* 0x000000000004789c */ /* 0x000fe20003f0e870 */
[----:B------:R-:W-:-:S03]  /*11f0*/  UMOV UR6, 0x2 ;  /* 0x0000000200067882 */ /* 0x000fc60000000000 */
[----:B------:R-:W-:Y:S02]  /*1200*/  UP2UR UR36, UPR, URZ, 0x1 ;  /* 0x00000001ff247883 */ /* 0x000fe40008000000 */
[----:B------:R-:W-:Y:S02]  /*1210*/  UISETP.NE.AND UP0, UPT, UR4, URZ, UPT ;  /* 0x000000ff0400728c */ /* 0x000fe4000bf05270 */
.L_x_21:
[----:B------:R-:W5:Y:S01]  /*1220*/  SHFL.IDX PT, R0, R17, RZ, 0x1f ;  /* 0x00001fff11007589 */ /* 0x000f6200000e0000 */
[----:B------:R-:W-:Y:S02]  /*1230*/  USEL UR42, URZ, 0x1, !UP4 ;  /* 0x00000001ff2a7887 */ /* 0x000fe4000e000000 */
[----:B------:R-:W-:Y:S01]  /*1240*/  USEL UR50, URZ, 0x1, UP4 ;  /* 0x00000001ff327887 */ /* 0x000fe2000a000000 */
        /* <DEDUP_REMOVED lines=13> */
[----:B------:R-:W-:Y:S01]  /*1320*/  NOP ;  /* 0x0000000000007918 */ /* 0x000fe20000000000 */
.L_x_22:
        /* <DEDUP_REMOVED lines=19> */
[----:B------:R1:W1:Y:S01]  /*1460*/  SYNCS.EXCH.64 URZ, [UR8+0xa098], UR10 ;  /* 0x00a0980a08ff75b2 */ /* 0x0002620008000100 */
[----:B------:R1:W1:Y:S01]  /*1470*/  SYNCS.EXCH.64 URZ, [UR8+0xa0a8], UR4 ;  /* 0x00a0a80408ff75b2 */ /* 0x0002620008000100 */
[----:B------:R-:W-:Y:S01]  /*1480*/  NOP ;  /* 0x0000000000007918 */ /* 0x000fe20000000000 */
.L_x_23:
        /* <DEDUP_REMOVED lines=22> */
.L_x_24:
[----:B------:R-:W5:Y:S01]  /*15f0*/  SHFL.IDX PT, R0, R17, RZ, 0x1f ;  /* 0x00001fff11007589 */ /* 0x000f6200000e0000 */
[----:B------:R-:W-:Y:S01]  /*1600*/  NOP ;  /* 0x0000000000007918 */ /* 0x000fe20000000000 */
        /* <DEDUP_REMOVED lines=14> */
.L_x_25:
[----:B------:R-:W-:Y:S01]  /*16f0*/  ISETP.GT.AND P1, PT, R2, 0x3, PT ;  /* 0x000000030200780c */ /* 0x000fe20003f24270 */
[----:B------:R-:W-:Y:S01]  /*1700*/  NOP ;  /* 0x0000000000007918 */ /* 0x000fe20000000000 */
[----:B-1234-:R-:W-:Y:S11]  /*1710*/  BAR.SYNC.DEFER_BLOCKING 0x0 ;  /* 0x0000000000007b1d */ /* 0x01eff60000010000 */
[----:B------:R-:W-:Y:S05]  /*1720*/  @P1 BRA `(.L_x_26) ;  /* 0x0000013800a01947 */ /* 0x000fea0003800000 */
[----:B------:R-:W-:-:S13]  /*1730*/  ISETP.GE.U32.AND P0, PT, R2, 0x2, PT ;  /* 0x000000020200780c */ /* 0x000fda0003f06070 */
[----:B------:R-:W-:Y:S05]  /*1740*/  @!P0 BRA `(.L_x_27) ;  /* 0x0000009000548947 */ /* 0x000fea0003800000 */
[----:B------:R-:W-:Y:S05]  /*1750*/  @!P2 BRA `(.L_x_28) ;  /* 0x000000240050a947 */ /* 0x000fea0003800000 */
[----:B------:R-:W-:-:S08]  /*1760*/  NOP ;  /* 0x0000000000007918 */ /* 0x000fd00000000000 */
[----:B------:R-:W1:-:S00]  /*1770*/  USETMAXREG.DEALLOC.CTAPOOL 0x20 ;  /* 0x00000020000079c8 */ /* 0x000e4000080e0500 */
[----:B------:R-:W2:Y:S08]  /*1780*/  S2UR UR4, SR_CTAID.X ;  /* 0x00000000000479c3 */ /* 0x000eb00000002500 */
[----:B-1----:R-:W1:Y:S01]  /*1790*/  LDC R0, c[0x0][0x380] ;  /* 0x0000e000ff007b82 */ /* 0x002e620000000800 */
[----:B--2---:R-:W-:-:S06]  /*17a0*/  USHF.L.U32 UR4, UR4, 0x8, URZ ;  /* 0x0000000804047899 */ /* 0x004fcc00080006ff */
[----:B-1----:R-:W-:-:S13]  /*17b0*/  ISETP.LE.U32.AND P0, PT, R0, UR4, PT ;  /* 0x0000000400007c0c */ /* 0x002fda000bf03070 */
[----:B------:R-:W-:Y:S05]  /*17c0*/  @P0 EXIT ;  /* 0x000000000000094d */ /* 0x000fea0003800000 */
[----:B------:R-:W1:Y:S01]  /*17d0*/  S2UR UR4, SR_CgaCtaId ;  /* 0x00000000000479c3 */ /* 0x000e620000008800 */
[----:B------:R-:W-:Y:S01]  /*17e0*/  UMOV UR6, 0x40 ;  /* 0x0000004000067882 */ /* 0x000fe20000000000 */
[----:B------:R-:W-:Y:S01]  /*17f0*/  NOP ;  /* 0x0000000000007918 */ /* 0x000fe20000000000 */
[----:B------:R-:W-:Y:S01]  /*1800*/  UMOV UR5, 0x400 ;  /* 0x0000040000057882 */ /* 0x000fe20000000000 */
[----:B-1----:R-:W-:Y:S02]  /*1810*/  ULEA UR6, UR4, UR6, 0x18 ;  /* 0x0000000604067291 */ /* 0x002fe4000f8ec0ff */
[----:B------:R-:W-:-:S07]  /*1820*/  ULEA UR4, UR4, UR5, 0x18 ;  /* 0x0000000504047291 */ /* 0x000fce000f8ec0ff */
[----:B------:R-:W1:Y:S02]  /*1830*/  LDS.U8 R0, [UR6+0x1c] ;  /* 0x00001c06ff007984 */ /* 0x000e640008000000 */
[----:B-1----:R-:W-:-:S13]  /*1840*/  ISETP.NE.AND P0, PT, R0, RZ, PT ;  /* 0x000000ff0000720c */ /* 0x002fda0003f05270 */
[----:B------:R-:W-:Y:S05]  /*1850*/  @P0 BRA `(.L_x_29) ;  /* 0x0000000000580947 */ /* 0x000fea0003800000 */
[----:B------:R-:W-:-:S13]  /*1860*/  ELECT P0, URZ, PT ;  /* 0x0000000000ff782f */ /* 0x000fda0003800000 */
[----:B------:R-:W-:Y:S05]  /*1870*/  @!P0 BRA `(.L_x_30) ;  /* 0x0000000000608947 */ /* 0x000fea0003800000 */
[----:B------:R-:W-:Y:S01]  /*1880*/  UMOV UR5, 0x10 ;  /* 0x0000001000057882 */ /* 0x000fe20000000000 */
[----:B------:R-:W-:Y:S01]  /*1890*/  HFMA2 R0, -RZ, RZ, 0, 5.9604644775390625e-08 ;  /* 0x00000001ff007431 */ /* 0x000fe200000001ff */
[----:B------:R-:W-:-:S03]  /*18a0*/  MOV R2, 0xffff ;  /* 0x0000ffff00027802 */ /* 0x000fc60000000f00 */
[----:B------:R-:W-:Y:S04]  /*18b0*/  DEPBAR.LE SB1, 0x36 ;  /* 0x00009d800000791a */ /* 0x000fe80000000000 */
[----:B------:R-:W1:Y:S02]  /*18c0*/  UTCATOMSWS.FIND_AND_SET.ALIGN UP0, UR5, UR5 ;  /* 0x00000005000575e3 */ /* 0x000e640008000800 */
[----:B-1----:R-:W-:Y:S01]  /*18d0*/  MOV R3, UR5 ;  /* 0x0000000500037c02 */ /* 0x002fe20008000f00 */
[----:B------:R-:W-:Y:S06]  /*18e0*/  BRA.U UP0, `(.L_x_31) ;  /* 0x0000000100187547 */ /* 0x000fec000b800000 */
.L_x_32:
[----:B------:R-:W-:Y:S05]  /*18f0*/  NANOSLEEP 0x64 ;  /* 0x000000640000795d */ /* 0x000fea0003800000 */
[----:B------:R-:W-:-:S05]  /*1900*/  UMOV UR5, 0x10 ;  /* 0x0000001000057882 */ /* 0x000fca0000000000 */
[----:B------:R-:W-:Y:S04]  /*1910*/  DEPBAR.LE SB1, 0x36 ;  /* 0x00009d800000791a */ /* 0x000fe80000000000 */
[----:B------:R-:W1:Y:S02]  /*1920*/  UTCATOMSWS.FIND_AND_SET.ALIGN UP0, UR5, UR5 ;  /* 0x00000005000575e3 */ /* 0x000e640008000800 */
[----:B-1----:R-:W-:Y:S01]  /*1930*/  MOV R3, UR5 ;  /* 0x0000000500037c02 */ /* 0x002fe20008000f00 */
[----:B------:R-:W-:Y:S05]  /*1940*/  BRA.U !UP0, `(.L_x_32) ;  /* 0xfffffffd08e87547 */ /* 0x000fea000b83ffff */
.L_x_31:
[-C--:B------:R-:W-:Y:S02]  /*1950*/  SHF.L.U32 R2, R2, R3.reuse, RZ ;  /* 0x0000000302027219 */ /* 0x080fe400000006ff */
[----:B------:R-:W-:Y:S01]  /*1960*/  SHF.L.U32 R0, R0, R3, RZ ;  /* 0x0000000300007219 */ /* 0x000fe200000006ff */
[----:B------:R-:W-:Y:S02]  /*1970*/  IMAD.SHL.U32 R3, R3, 0x20, RZ ;  /* 0x0000002003037824 */ /* 0x000fe400078e00ff */
[----:B------:R1:W-:Y:S04]  /*1980*/  ATOMS.OR RZ, [UR6+0x14], R2 ;  /* 0x00001402ffff798c */ /* 0x0003e8000b000006 */
[----:B------:R1:W-:Y:S04]  /*1990*/  ATOMS.OR RZ, [UR6+0x18], R0 ;  /* 0x00001800ffff798c */ /* 0x0003e8000b000006 */
[----:B------:R1:W-:Y:S01]  /*19a0*/  STS [UR4+0xa0e0], R3 ;  /* 0x00a0e003ff007988 */ /* 0x0003e20008000804 */
[----:B------:R-:W-:Y:S05]  /*19b0*/  BRA `(.L_x_30) ;  /* 0x0000000000107947 */ /* 0x000fea0003800000 */
.L_x_29:
[----:B------:R-:W-:Y:S02]  /*19c0*/  MOV R0, 0xffffffff ;  /* 0xffffffff00007802 */ /* 0x000fe40000000f00 */
[----:B------:R-:W-:-:S03]  /*19d0*/  MOV R2, 0x1a00 ;  /* 0x00001a0000027802 */ /* 0x000fc60000000f00 */
[----:B------:R1:W-:Y:S04]  /*19e0*/  STS [UR4+0xa0e0], R0 ;  /* 0x00a0e000ff007988 */ /* 0x0003e80008000804 */
[----:B-1----:R-:W-:Y:S05]  /*19f0*/  CALL.REL.NOINC `($__internal_1_$__cuda_sm10x_tcgen05_guardrail_trap_phase_invalid_during_alloc) ;  /* 0x0000017000c07944 */ /* 0x002fea0003c00000 */
.L_x_30:
[----:B------:R-:W-:Y:S05]  /*1a00*/  WARPSYNC.ALL ;  /* 0x0000000000007948 */ /* 0x000fea0003800000 */
[----:B------:R-:W2:Y:S02]  /*1a10*/  LDCU UR8, c[0x0][0x384] ;  /* 0x00007080ff0877ac */ /* 0x000ea40008000800 */
[----:B--2---:R-:W-:Y:S01]  /*1a20*/  ISETP.NE.AND P0, PT, RZ, UR8, PT ;  /* 0x00000008ff007c0c */ /* 0x004fe2000bf05270 */
[----:B------:R-:W-:-:S12]  /*1a30*/  NOP ;  /* 0x0000000000007918 */ /* 0x000fd80000000000 */
[----:B------:R-:W-:Y:S05]  /*1a40*/  @!P0 EXIT ;  /* 0x000000000000894d */ /* 0x000fea0003800000 */
[----:B------:R-:W-:Y:S01]  /*1a50*/  UIADD3 UR5, UPT, UPT, UR4, 0x4000, URZ ;  /* 0x0000400004057890 */ /* 0x000fe2000fffe0ff */
[----:B------:R-:W-:Y:S01]  /*1a60*/  BSSY.RECONVERGENT B0, `(.L_x_33) ;  /* 0x000000b000007945 */ /* 0x000fe20003800200 */
[----:B------:R-:W-:Y:S02]  /*1a70*/  USHF.R.U32.HI UR28, URZ, 0x4, UR4 ;  /* 0x00000004ff1c7899 */ /* 0x000fe40008011604 */
[----:B------:R-:W-:Y:S02]  /*1a80*/  USHF.R.U32.HI UR5, URZ, 0x4, UR5 ;  /* 0x00000004ff057899 */ /* 0x000fe40008011605 */
[----:B------:R-:W-:Y:S02]  /*1a90*/  ULOP3.LUT UR28, UR28, 0x3fff, URZ, 0xc0, !UPT ;  /* 0x00003fff1c1c7892 */ /* 0x000fe4000f8ec0ff */
[----:B------:R-:W-:Y:S02]  /*1aa0*/  ULOP3.LUT UR5, UR5, 0x3fff, URZ, 0xc0, !UPT ;  /* 0x00003fff05057892 */ /* 0x000fe4000f8ec0ff */
[----:B------:R-:W-:-:S02]  /*1ab0*/  ULOP3.LUT UR28, UR28, 0x10000, URZ, 0xfc, !UPT ;  /* 0x000100001c1c7892 */ /* 0x000fc4000f8efcff */
[----:B------:R-:W-:Y:S01]  /*1ac0*/  ULOP3.LUT UR6, UR5, 0x10000, URZ, 0xfc, !UPT ;  /* 0x0001000005067892 */ /* 0x000fe2000f8efcff */
[----:B------:R-:W-:Y:S01]  /*1ad0*/  UMOV UR29, 0x80004020 ;  /* 0x80004020001d7882 */ /* 0x000fe20000000000 */
[----:B------:R-:W-:Y:S01]  /*1ae0*/  UMOV UR7, 0x80004020 ;  /* 0x8000402000077882 */ /* 0x000fe20000000000 */
[----:B------:R-:W-:Y:S06]  /*1af0*/  @!P4 BRA `(.L_x_34) ;  /* 0x000000000004c947 */ /* 0x000fec0003800000 */
[----:B------:R-:W-:Y:S05]  /*1b00*/  BPT.TRAP 0x1 ;  /* 0x000000040000795c */ /* 0x000fea0000300000 */
.L_x_34:
[----:B------:R-:W-:Y:S05]  /*1b10*/  BSYNC.RECONVERGENT B0 ;  /* 0x0000000000007941 */ /* 0x000fea0003800200 */
.L_x_33:
[----:B------:R-:W-:-:S04]  /*1b20*/  SHF.L.U32 R5, RZ, 0x1f, RZ ;  /* 0x0000001fff057819 */ /* 0x000fc800000006ff */
[----:B------:R-:W2:Y:S02]  /*1b30*/  SYNCS.PHASECHK.TRANS64.TRYWAIT P0, [UR4+0xa000], R5 ;  /* 0x00a00005ff0075a7 */ /* 0x000ea40008001104 */
[----:B--2---:R-:W-:Y:S05]  /*1b40*/  @!P0 BRA `(.L_x_35) ;  /* 0x0000015c00408947 */ /* 0x004fea0003800000 */
.L_x_356:
[----:B------:R-:W-:Y:S05]  /*1b50*/  BRA.U !UP1, `(.L_x_36) ;  /* 0x0000000109047547 */ /* 0x000fea000b800000 */
[----:B------:R-:W-:Y:S05]  /*1b60*/  BPT.TRAP 0x1 ;  /* 0x000000040000795c */ /* 0x000fea0000300000 */
.L_x_36:
[----:B------:R-:W2:Y:S01]  /*1b70*/  SYNCS.PHASECHK.TRANS64.TRYWAIT P0, [UR4+0xa020], R5 ;  /* 0x00a02005ff0075a7 */ /* 0x000ea20008001104 */
[----:B------:R-:W-:Y:S01]  /*1b80*/  ULOP3.LUT UR44, UR44, 0x1, URZ, 0xc0, !UPT ;  /* 0x000000012c2c7892 */ /* 0x000fe2000f8ec0ff */
[----:B--2---:R-:W-:Y:S11]  /*1b90*/  @!P0 BRA `(.L_x_37) ;  /* 0x0000015c00448947 */ /* 0x004ff60003800000 */
.L_x_358:
[----:B------:R-:W-:-:S09]  /*1ba0*/  UISETP.NE.U32.AND UP0, UPT, UR44, 0x1, UPT ;  /* 0x000000012c00788c */ /* 0x000fd2000bf05070 */
[----:B------:R-:W-:Y:S05]  /*1bb0*/  BRA.U !UP0, `(.L_x_38) ;  /* 0x0000000108047547 */ /* 0x000fea000b800000 */
[----:B------:R-:W-:Y:S05]  /*1bc0*/  BPT.TRAP 0x1 ;  /* 0x000000040000795c */ /* 0x000fea0000300000 */
.L_x_38:
[----:B------:R-:W-:Y:S02]  /*1bd0*/  IMAD.MOV.U32 R4, RZ, RZ, 0x1 ;  /* 0x00000001ff047424 */ /* 0x000fe400078e00ff */
[----:B-1----:R-:W-:Y:S02]  /*1be0*/  HFMA2 R2, -RZ, RZ, 0, 0 ;  /* 0x00000000ff027431 */ /* 0x002fe400000001ff */
[----:B------:R-:W-:Y:S01]  /*1bf0*/  IMAD.MOV.U32 R0, RZ, RZ, RZ ;  /* 0x000000ffff007224 */ /* 0x000fe200078e00ff */
[----:B------:R-:W-:-:S04]  /*1c00*/  SHF.L.U32 R4, R4, 0x1f, RZ ;  /* 0x0000001f04047819 */ /* 0x000fc800000006ff */
[----:B------:R-:W1:Y:S02]  /*1c10*/  SYNCS.PHASECHK.TRANS64.TRYWAIT P0, [UR4+0xa058], R4 ;  /* 0x00a05804ff0075a7 */ /* 0x000e640008001104 */
[----:B-1----:R-:W-:Y:S05]  /*1c20*/  @!P0 BRA `(.L_x_39) ;  /* 0x0000015c00388947 */ /* 0x002fea0003800000 */
.L_x_360:
[----:B------:R-:W-:Y:S01]  /*1c30*/  R2UR UR10, R2 ;  /* 0x00000000020a72ca */ /* 0x000fe200000e0000 */
[----:B------:R-:W-:Y:S01]  /*1c40*/  UIADD3 UR12, UPT, UPT, UR6, 0x2, URZ ;  /* 0x00000002060c7890 */ /* 0x000fe2000fffe0ff */
[----:B------:R-:W-:Y:S01]  /*1c50*/  R2UR UR9, R0 ;  /* 0x00000000000972ca */ /* 0x000fe200000e0000 */
[----:B------:R-:W-:Y:S01]  /*1c60*/  UIADD3 UR30, UPT, UPT, UR28, 0x2, URZ ;  /* 0x000000021c1e7890 */ /* 0x000fe2000fffe0ff */
[----:B------:R-:W-:Y:S01]  /*1c70*/  UMOV UR16, 0x0 ;  /* 0x0000000000107882 */ /* 0x000fe20000000000 */
[----:B------:R-:W-:Y:S01]  /*1c80*/  UMOV UR17, 0x8200490 ;  /* 0x0820049000117882 */ /* 0x000fe20000000000 */
[----:B------:R-:W-:Y:S01]  /*1c90*/  UMOV UR13, 0x80004020 ;  /* 0x80004020000d7882 */ /* 0x000fe20000000000 */
[----:B------:R-:W-:Y:S01]  /*1ca0*/  UMOV UR31, 0x80004020 ;  /* 0x80004020001f7882 */ /* 0x000fe20000000000 */
[----:B------:R-:W-:Y:S01]  /*1cb0*/  UMOV UR14, 0x0 ;  /* 0x00000000000e7882 */ /* 0x000fe20000000000 */
[----:B------:R-:W-:Y:S01]  /*1cc0*/  UMOV UR15, 0x8200490 ;  /* 0x08200490000f7882 */ /* 0x000fe20000000000 */
[----:B------:R-:W-:-:S03]  /*1cd0*/  UISETP.NE.AND UP4, UPT, UR44, URZ, UPT ;  /* 0x000000ff2c00728c */ /* 0x000fc6000bf85270 */
[----:B------:R2:W-:Y:S02]  /*1ce0*/  UTCHMMA gdesc[UR28], gdesc[UR6], tmem[UR10], tmem[UR16], idesc[UR17], !UPT ;  /* 0x00ff10061c0075ea */ /* 0x0005e4000f80000a */
[----:B------:R2:W-:Y:S04]  /*1cf0*/  UTCHMMA gdesc[UR30], gdesc[UR12], tmem[UR9], tmem[UR14], idesc[UR15], UPT ;  /* 0x00ff0e0c1e0075ea */ /* 0x0005e8000b800009 */
[----:B------:R-:W-:Y:S05]  /*1d00*/  BRA.U UP4, `(.L_x_40) ;  /* 0x0000000104047547 */ /* 0x000fea000b800000 */
[----:B--2---:R-:W-:Y:S05]  /*1d10*/  BPT.TRAP 0x1 ;  /* 0x000000040000795c */ /* 0x004fea0000300000 */
.L_x_40:
[----:B--2---:R-:W-:Y:S01]  /*1d20*/  UIADD3 UR9, UPT, UPT, UR4, 0xa050, URZ ;  /* 0x0000a05004097890 */ /* 0x004fe2000fffe0ff */
[----:B------:R-:W-:Y:S08]  /*1d30*/  BSSY.RECONVERGENT B0, `(.L_x_41) ;  /* 0x0000004000007945 */ /* 0x000ff00003800200 */
[----:B------:R2:W-:Y:S01]  /*1d40*/  UTCBAR [UR9], URZ ;  /* 0x000000ff090073e9 */ /* 0x0005e200080000ff */
[----:B------:R-:W-:Y:S05]  /*1d50*/  @!P4 BRA `(.L_x_42) ;  /* 0x000000000004c947 */ /* 0x000fea0003800000 */
[----:B--2---:R-:W-:Y:S05]  /*1d60*/  BPT.TRAP 0x1 ;  /* 0x000000040000795c */ /* 0x004fea0000300000 */
.L_x_42:
[----:B--2---:R-:W-:Y:S05]  /*1d70*/  BSYNC.RECONVERGENT B0 ;  /* 0x0000000000007941 */ /* 0x004fea0003800200 */
.L_x_41:
[----:B------:R-:W2:Y:S01]  /*1d80*/  SYNCS.PHASECHK.TRANS64.TRYWAIT P0, [UR4+0xa008], R5 ;  /* 0x00a00805ff0075a7 */ /* 0x000ea20008001104 */
[----:B------:R-:W-:Y:S01]  /*1d90*/  ULOP3.LUT UR43, UR43, 0x1, URZ, 0xc0, !UPT ;  /* 0x000000012b2b7892 */ /* 0x000fe2000f8ec0ff */
[----:B--2---:R-:W-:Y:S11]  /*1da0*/  @!P0 BRA `(.L_x_43) ;  /* 0x0000015800f08947 */ /* 0x004ff60003800000 */
.L_x_362:
[----:B------:R-:W-:-:S09]  /*1db0*/  UISETP.NE.U32.AND UP0, UPT, UR43, 0x1, UPT ;  /* 0x000000012b00788c */ /* 0x000fd2000bf05070 */
[----:B------:R-:W-:Y:S05]  /*1dc0*/  BRA.U !UP0, `(.L_x_44) ;  /* 0x0000000108047547 */ /* 0x000fea000b800000 */
[----:B------:R-:W-:Y:S05]  /*1dd0*/  BPT.TRAP 0x1 ;  /* 0x000000040000795c */ /* 0x000fea0000300000 */
.L_x_44:
[----:B------:R-:W3:Y:S01]  /*1de0*/  SYNCS.PHASECHK.TRANS64.TRYWAIT P0, [UR4+0xa068], R4 ;  /* 0x00a06804ff0075a7 */ /* 0x000ee20008001104 */
[----:B--2---:R-:W-:Y:S01]  /*1df0*/  HFMA2 R0, -RZ, RZ, 0, 7.62939453125e-06 ;  /* 0x00000080ff007431 */ /* 0x004fe200000001ff */
[----:B------:R-:W-:Y:S01]  /*1e00*/  MOV R2, 0x80 ;  /* 0x0000008000027802 */ /* 0x000fe20000000f00 */
[----:B---3--:R-:W-:Y:S06]  /*1e10*/  @!P0 BRA `(.L_x_45) ;  /* 0x0000015800ec8947 */ /* 0x008fec0003800000 */
.L_x_364:
[----:B------:R-:W-:Y:S01]  /*1e20*/  R2UR UR10, R2 ;  /* 0x00000000020a72ca */ /* 0x000fe200000e0000 */
[----:B------:R-:W-:Y:S01]  /*1e30*/  UIADD3 UR18, UPT, UPT, UR28, 0x200, URZ ;  /* 0x000002001c127890 */ /* 0x000fe2000fffe0ff */
[----:B------:R-:W-:Y:S01]  /*1e40*/  R2UR UR9, R0 ;  /* 0x00000000000972ca */ /* 0x000fe200000e0000 */
[----:B------:R-:W-:Y:S01]  /*1e50*/  UIADD3 UR16, UPT, UPT, UR28, 0x202, URZ ;  /* 0x000002021c107890 */ /* 0x000fe2000fffe0ff */
[----:B------:R-:W-:Y:S01]  /*1e60*/  UMOV UR14, 0x0 ;  /* 0x00000000000e7882 */ /* 0x000fe20000000000 */
[----:B------:R-:W-:Y:S01]  /*1e70*/  UMOV UR15, 0x8200490 ;  /* 0x08200490000f7882 */ /* 0x000fe20000000000 */
[----:B------:R-:W-:Y:S01]  /*1e80*/  UMOV UR20, UR12 ;  /* 0x0000000c00147c82 */ /* 0x000fe20008000000 */
[----:B------:R-:W-:Y:S01]  /*1e90*/  UMOV UR19, 0x80004020 ;  /* 0x8000402000137882 */ /* 0x000fe20000000000 */
[----:B------:R-:W-:Y:S01]  /*1ea0*/  UMOV UR21, 0x80004020 ;  /* 0x8000402000157882 */ /* 0x000fe20000000000 */
[----:B------:R-:W-:Y:S01]  /*1eb0*/  UMOV UR12, 0x0 ;  /* 0x00000000000c7882 */ /* 0x000fe20000000000 */
[----:B------:R-:W-:Y:S01]  /*1ec0*/  UMOV UR13, 0x8200490 ;  /* 0x08200490000d7882 */ /* 0x000fe20000000000 */
[----:B------:R-:W-:-:S02]  /*1ed0*/  UMOV UR17, 0x80004020 ;  /* 0x8000402000117882 */ /* 0x000fc40000000000 */
[----:B------:R2:W-:Y:S01]  /*1ee0*/  UTCHMMA gdesc[UR18], gdesc[UR6], tmem[UR10], tmem[UR14], idesc[UR15], !UPT ;  /* 0x00ff0e06120075ea */ /* 0x0005e2000f80000a */
[----:B------:R-:W-:Y:S01]  /*1ef0*/  UISETP.NE.AND UP3, UPT, UR43, URZ, UPT ;  /* 0x000000ff2b00728c */ /* 0x000fe2000bf65270 */
[----:B------:R2:W-:Y:S08]  /*1f00*/  UTCHMMA gdesc[UR16], gdesc[UR20], tmem[UR9], tmem[UR12], idesc[UR13], UPT ;  /* 0x00ff0c14100075ea */ /* 0x0005f0000b800009 */
[----:B------:R-:W-:Y:S05]  /*1f10*/  BRA.U UP3, `(.L_x_46) ;  /* 0x0000000103047547 */ /* 0x000fea000b800000 */
[----:B--2---:R-:W-:Y:S05]  /*1f20*/  BPT.TRAP 0x1 ;  /* 0x000000040000795c */ /* 0x004fea0000300000 */
.L_x_46:
[----:B--2---:R-:W-:-:S09]  /*1f30*/  UIADD3 UR9, UPT, UPT, UR4, 0xa060, URZ ;  /* 0x0000a06004097890 */ /* 0x004fd2000fffe0ff */
[----:B------:R2:W-:Y:S01]  /*1f40*/  UTCBAR [UR9], URZ ;  /* 0x000000ff090073e9 */ /* 0x0005e200080000ff */
[----:B------:R-:W-:Y:S05]  /*1f50*/  BRA.U !UP1, `(.L_x_47) ;  /* 0x0000000109047547 */ /* 0x000fea000b800000 */
[----:B--2---:R-:W-:Y:S05]  /*1f60*/  BPT.TRAP 0x1 ;  /* 0x000000040000795c */ /* 0x004fea0000300000 */
.L_x_47:
[----:B--2---:R-:W-:-:S09]  /*1f70*/  UIADD3 UR9, UPT, UPT, UR4, 0xa038, URZ ;  /* 0x0000a03804097890 */ /* 0x004fd2000fffe0ff */
[----:B------:R2:W-:Y:S01]  /*1f80*/  UTCBAR [UR9], URZ ;  /* 0x000000ff090073e9 */ /* 0x0005e200080000ff */
[----:B------:R-:W-:Y:S05]  /*1f90*/  BRA.U !UP1, `(.L_x_48) ;  /* 0x0000000109047547 */ /* 0x000fea000b800000 */
[----:B--2---:R-:W-:Y:S05]  /*1fa0*/  BPT.TRAP 0x1 ;  /* 0x000000040000795c */ /* 0x004fea0000300000 */
.L_x_48:
[----:B------:R-:W3:Y:S02]  /*1fb0*/  SYNCS.PHASECHK.TRANS64.TRYWAIT P0, [UR4+0xa028], R5 ;  /* 0x00a02805ff0075a7 */ /* 0x000ee40008001104 */
[----:B---3--:R-:W-:Y:S05]  /*1fc0*/  @!P0 BRA `(.L_x_49) ;  /* 0x0000015800988947 */ /* 0x008fea0003800000 */
.L_x_366:
[----:B------:R-:W-:Y:S05]  /*1fd0*/  BRA.U UP5, `(.L_x_50) ;  /* 0x0000000105047547 */ /* 0x000fea000b800000 */
[----:B--2---:R-:W-:Y:S05]  /*1fe0*/  BPT.TRAP 0x1 ;  /* 0x000000040000795c */ /* 0x004fea0000300000 */
.L_x_50:
[----:B------:R-:W4:Y:S02]  /*1ff0*/  SYNCS.PHASECHK.TRANS64.TRYWAIT P0, [UR4+0xa0a0], R4 ;  /* 0x00a0a004ff0075a7 */ /* 0x000f240008001104 */
[----:B----4-:R-:W-:Y:S05]  /*2000*/  @!P0 BRA `(.L_x_51) ;  /* 0x0000015800a08947 */ /* 0x010fea0003800000 */
.L_x_368:
[----:B------:R-:W-:Y:S05]  /*2010*/  BRA.U UP4, `(.L_x_52) ;  /* 0x0000000104047547 */ /* 0x000fea000b800000 */
[----:B--2---:R-:W-:Y:S05]  /*2020*/  BPT.TRAP 0x1 ;  /* 0x000000040000795c */ /* 0x004fea0000300000 */
.L_x_52:
[----:B------:R-:W4:Y:S01]  /*2030*/  SYNCS.PHASECHK.TRANS64.TRYWAIT P0, [UR4+0xa058], R5 ;  /* 0x00a05805ff0075a7 */ /* 0x000f220008001104 */
[----:B---3--:R-:W-:Y:S01]  /*2040*/  HFMA2 R0, -RZ, RZ, 0, 1.52587890625e-05 ;  /* 0x00000100ff007431 */ /* 0x008fe200000001ff */
[----:B------:R-:W-:Y:S01]  /*2050*/  MOV R2, 0x20 ;  /* 0x0000002000027802 */ /* 0x000fe20000000f00 */
[----:B----4-:R-:W-:Y:S06]  /*2060*/  @!P0 BRA `(.L_x_53) ;  /* 0x0000015800a08947 */ /* 0x010fec0003800000 */
.L_x_370:
[----:B------:R-:W-:Y:S01]  /*2070*/  R2UR UR23, R2 ;  /* 0x00000000021772ca */ /* 0x000fe200000e0000 */
[----:B------:R-:W-:Y:S01]  /*2080*/  IMAD.MOV.U32 R2, RZ, RZ, 0x38 ;  /* 0x00000038ff027424 */ /* 0x000fe200078e00ff */
[----:B------:R-:W-:Y:S01]  /*2090*/  R2UR UR24, R0 ;  /* 0x00000000001872ca */ /* 0x000fe200000e0000 */
[----:B-1----:R-:W-:Y:S01]  /*20a0*/  IMAD.MOV.U32 R4, RZ, RZ, 0x28 ;  /* 0x00000028ff047424 */ /* 0x002fe200078e00ff */
[----:B------:R-:W-:Y:S01]  /*20b0*/  UIADD3 UR64, UPT, UPT, UR5, 0x200, URZ ;  /* 0x0000020005407890 */ /* 0x000fe2000fffe0ff */
[----:B------:R-:W-:Y:S01]  /*20c0*/  IMAD.MOV.U32 R3, RZ, RZ, 0x100 ;  /* 0x00000100ff037424 */ /* 0x000fe200078e00ff */
[----:B------:R-:W-:Y:S01]  /*20d0*/  R2UR UR17, R2 ;  /* 0x00000000021172ca */ /* 0x000fe200000e0000 */
[----:B------:R-:W-:Y:S01]  /*20e0*/  IMAD.MOV.U32 R2, RZ, RZ, 0x48 ;  /* 0x00000048ff027424 */ /* 0x000fe200078e00ff */
[----:B------:R-:W-:Y:S01]  /*20f0*/  R2UR UR21, R4 ;  /* 0x00000000041572ca */ /* 0x000fe200000e0000 */
[----:B------:R-:W-:Y:S01]  /*2100*/  IMAD.MOV.U32 R4, RZ, RZ, 0x30 ;  /* 0x00000030ff047424 */ /* 0x000fe200078e00ff */
[C---:B------:R-:W-:Y:S01]  /*2110*/  R2UR UR22, R3.reuse ;  /* 0x00000000031672ca */ /* 0x040fe200000e0000 */
[----:B------:R-:W-:Y:S01]  /*2120*/  IMAD.MOV.U32 R0, RZ, RZ, 0x100 ;  /* 0x00000100ff007424 */ /* 0x000fe200078e00ff */
[----:B------:R-:W-:Y:S01]  /*2130*/  R2UR UR13, R2 ;  /* 0x00000000020d72ca */ /* 0x000fe200000e0000 */
[----:B------:R-:W-:Y:S01]  /*2140*/  IMAD.MOV.U32 R2, RZ, RZ, 0x50 ;  /* 0x00000050ff027424 */ /* 0x000fe200078e00ff */
[----:B------:R-:W-:Y:S01]  /*2150*/  R2UR UR19, R4 ;  /* 0x00000000041372ca */ /* 0x000fe200000e0000 */
[----:B------:R-:W-:Y:S01]  /*2160*/  IMAD.MOV.U32 R4, RZ, RZ, 0x40 ;  /* 0x00000040ff047424 */ /* 0x000fe200078e00ff */
[C---:B------:R-:W-:Y:S01]  /*2170*/  R2UR UR20, R3.reuse ;  /* 0x00000000031472ca */ /* 0x040fe200000e0000 */
[----:B------:R-:W-:Y:S01]  /*2180*/  UIADD3 UR62, UPT, UPT, UR5, 0x240, URZ ;  /* 0x00000240053e7890 */ /* 0x000fe2000fffe0ff */
[----:B------:R-:W-:Y:S01]  /*2190*/  R2UR UR11, R2 ;  /* 0x00000000020b72ca */ /* 0x000fe200000e0000 */
[----:B------:R-:W-:Y:S01]  /*21a0*/  IMAD.MOV.U32 R2, RZ, RZ, 0x58 ;  /* 0x00000058ff027424 */ /* 0x000fe200078e00ff */
[----:B------:R-:W-:Y:S01]  /*21b0*/  R2UR UR18, R0 ;  /* 0x00000000001272ca */ /* 0x000fe200000e0000 */
[----:B------:R-:W-:Y:S01]  /*21c0*/  UIADD3 UR60, UPT, UPT, UR5, 0x280, URZ ;  /* 0x00000280053c7890 */ /* 0x000fe2000fffe0ff */
[----:B------:R-:W-:Y:S01]  /*21d0*/  R2UR UR15, R4 ;  /* 0x00000000040f72ca */ /* 0x000fe200000e0000 */
[----:B------:R-:W-:Y:S01]  /*21e0*/  UIADD3 UR58, UPT, UPT, UR5, 0x2c0, URZ ;  /* 0x000002c0053a7890 */ /* 0x000fe2000fffe0ff */
[----:B------:R-:W-:Y:S01]  /*21f0*/  R2UR UR16, R3 ;  /* 0x00000000031072ca */ /* 0x000fe200000e0000 */
[----:B------:R-:W-:Y:S01]  /*2200*/  UIADD3 UR56, UPT, UPT, UR5, 0x300, URZ ;  /* 0x0000030005387890 */ /* 0x000fe2000fffe0ff */
[C---:B------:R-:W-:Y:S01]  /*2210*/  R2UR UR14, R0.reuse ;  /* 0x00000000000e72ca */ /* 0x040fe200000e0000 */
[----:B------:R-:W-:Y:S01]  /*2220*/  UIADD3 UR54, UPT, UPT, UR5, 0x340, URZ ;  /* 0x0000034005367890 */ /* 0x000fe2000fffe0ff */
[----:B------:R-:W-:Y:S01]  /*2230*/  R2UR UR12, R0 ;  /* 0x00000000000c72ca */ /* 0x000fe200000e0000 */
[----:B------:R-:W-:Y:S01]  /*2240*/  UIADD3 UR52, UPT, UPT, UR5, 0x380, URZ ;  /* 0x0000038005347890 */ /* 0x000fe2000fffe0ff */
[----:B--2---:R-:W-:Y:S01]  /*2250*/  R2UR UR9, R2 ;  /* 0x00000000020972ca */ /* 0x004fe200000e0000 */
[----:B------:R-:W-:Y:S01]  /*2260*/  UMOV UR48, 0x0 ;  /* 0x0000000000307882 */ /* 0x000fe20000000000 */
[----:B------:R-:W-:Y:S01]  /*2270*/  R2UR UR10, R0 ;  /* 0x00000000000a72ca */ /* 0x000fe200000e0000 */
[----:B------:R-:W-:Y:S01]  /*2280*/  UMOV UR49, 0x8090490 ;  /* 0x0809049000317882 */ /* 0x000fe20000000000 */
[----:B------:R-:W-:Y:S01]  /*2290*/  UIADD3 UR50, UPT, UPT, UR5, 0x3c0, URZ ;  /* 0x000003c005327890 */ /* 0x000fe2000fffe0ff */
[----:B------:R-:W-:Y:S01]  /*22a0*/  UMOV UR65, 0x80004020 ;  /* 0x8000402000417882 */ /* 0x000fe20000000000 */
[----:B------:R-:W-:Y:S01]  /*22b0*/  UMOV UR46, 0x0 ;  /* 0x00000000002e7882 */ /* 0x000fe20000000000 */
[----:B------:R-:W-:Y:S01]  /*22c0*/  UMOV UR47, 0x8090490 ;  /* 0x08090490002f7882 */ /* 0x000fe20000000000 */
[----:B------:R-:W-:Y:S01]  /*22d0*/  UMOV UR63, 0x80004020 ;  /* 0x80004020003f7882 */ /* 0x000fe20000000000 */
[----:B------:R-:W-:Y:S01]  /*22e0*/  UMOV UR40, 0x0 ;  /* 0x0000000000287882 */ /* 0x000fe20000000000 */
[----:B------:R-:W-:Y:S01]  /*22f0*/  UMOV UR41, 0x8090490 ;  /* 0x0809049000297882 */ /* 0x000fe20000000000 */
[----:B------:R-:W-:Y:S01]  /*2300*/  UMOV UR61, 0x80004020 ;  /* 0x80004020003d7882 */ /* 0x000fe20000000000 */
[----:B------:R1:W-:Y:S01]  /*2310*/  UTCHMMA tmem[UR23], gdesc[UR64], tmem[UR24], tmem[UR48], idesc[UR49], !UPT ;  /* 0x00ff3040170079ea */ /* 0x0003e2000f800018 */
[----:B------:R-:W-:Y:S01]  /*2320*/  UMOV UR38, 0x0 ;  /* 0x0000000000267882 */ /* 0x000fe20000000000 */
[----:B------:R-:W-:Y:S01]  /*2330*/  UMOV UR39, 0x8090490 ;  /* 0x0809049000277882 */ /* 0x000fe20000000000 */
[----:B------:R-:W-:Y:S01]  /*2340*/  UMOV UR59, 0x80004020 ;  /* 0x80004020003b7882 */ /* 0x000fe20000000000 */
[----:B------:R1:W-:Y:S01]  /*2350*/  UTCHMMA tmem[UR21], gdesc[UR62], tmem[UR22], tmem[UR46], idesc[UR47], UPT ;  /* 0x00ff2e3e150079ea */ /* 0x0003e2000b800016 */
        /* <DEDUP_REMOVED lines=16> */
[----:B------:R1:W-:Y:S01]  /*2460*/  UTCHMMA tmem[UR11], gdesc[UR52], tmem[UR12], tmem[UR32], idesc[UR33], UPT ;  /* 0x00ff20340b0079ea */ /* 0x0003e2000b80000c */
[----:B------:R1:W-:Y:S01]  /*2470*/  UTCHMMA tmem[UR9], gdesc[UR50], tmem[UR10], tmem[UR26], idesc[UR27], UPT ;  /* 0x00ff1a32090079ea */ /* 0x0003e2000b80000a */
[----:B------:R-:W-:Y:S05]  /*2480*/  BRA.U UP5, `(.L_x_54) ;  /* 0x0000000105047547 */ /* 0x000fea000b800000 */
[----:B-1----:R-:W-:Y:S05]  /*2490*/  BPT.TRAP 0x1 ;  /* 0x000000040000795c */ /* 0x002fea0000300000 */
.L_x_54:
[----:B-1----:R-:W-:Y:S01]  /*24a0*/  UIADD3 UR10, UPT, UPT, UR4, 0xa090, URZ ;  /* 0x0000a090040a7890 */ /* 0x002fe2000fffe0ff */
[----:B------:R-:W-:Y:S01]  /*24b0*/  HFMA2 R8, -RZ, RZ, 0, 5.9604644775390625e-08 ;  /* 0x00000001ff087431 */ /* 0x000fe200000001ff */
[----:B------:R-:W-:Y:S01]  /*24c0*/  UISETP.GE.AND UP0, UPT, UR8, 0x81, UPT ;  /* 0x000000810800788c */ /* 0x000fe2000bf06270 */
[----:B------:R-:W-:Y:S01]  /*24d0*/  MOV R7, RZ ;  /* 0x000000ff00077202 */ /* 0x000fe20000000f00 */
[----:B------:R-:W-:Y:S01]  /*24e0*/  UMOV UR9, URZ ;  /* 0x000000ff00097c82 */ /* 0x000fe20008000000 */
[----:B------:R-:W-:Y:S01]  /*24f0*/  UMOV UR27, 0x200 ;  /* 0x00000200001b7882 */ /* 0x000fe20000000000 */
[----:B------:R-:W-:-:S03]  /*2500*/  UMOV UR26, 0x1 ;  /* 0x00000001001a7882 */ /* 0x000fc60000000000 */
[----:B------:R1:W-:Y:S02]  /*2510*/  UTCBAR [UR10], URZ ;  /* 0x000000ff0a0073e9 */ /* 0x0003e400080000ff */
[----:B------:R-:W-:Y:S05]  /*2520*/  BRA.U !UP0, `(.L_x_55) ;  /* 0x0000001108207547 */ /* 0x000fea000b800000 */
[----:B------:R-:W-:Y:S01]  /*2530*/  UIADD3 UR8, UPT, UPT, UR8, 0x7f, URZ ;  /* 0x0000007f08087890 */ /* 0x000fe2000fffe0ff */
[----:B------:R-:W-:Y:S01]  /*2540*/  CS2R R6, SRZ ;  /* 0x0000000000067805 */ /* 0x000fe2000001ff00 */
[----:B------:R-:W-:Y:S01]  /*2550*/  IMAD.MOV.U32 R8, RZ, RZ, 0x1 ;  /* 0x00000001ff087424 */ /* 0x000fe200078e00ff */
[----:B------:R-:W-:Y:S01]  /*2560*/  MOV R5, RZ ;  /* 0x000000ff00057202 */ /* 0x000fe20000000f00 */
[----:B------:R-:W-:Y:S01]  /*2570*/  USHF.R.S32.HI UR25, URZ, 0x1f, UR8 ;  /* 0x0000001fff197899 */ /* 0x000fe20008011408 */
[----:B-1----:R-:W-:Y:S01]  /*2580*/  UMOV UR10, 0x2 ;  /* 0x00000002000a7882 */ /* 0x002fe20000000000 */
[----:B------:R-:W-:Y:S02]  /*2590*/  UMOV UR26, 0x1 ;  /* 0x00000001001a7882 */ /* 0x000fe40000000000 */
[----:B------:R-:W-:Y:S01]  /*25a0*/  ULEA.HI UR25, UR25, UR8, URZ, 0x7 ;  /* 0x0000000819197291 */ /* 0x000fe2000f8f38ff */
[----:B------:R-:W-:Y:S02]  /*25b0*/  UMOV UR9, URZ ;  /* 0x000000ff00097c82 */ /* 0x000fe40008000000 */
[----:B------:R-:W-:Y:S01]  /*25c0*/  UMOV UR8, 0x1 ;  /* 0x0000000100087882 */ /* 0x000fe20000000000 */
[----:B------:R-:W-:-:S12]  /*25d0*/  USHF.R.S32.HI UR25, URZ, 0x7, UR25 ;  /* 0x00000007ff197899 */ /* 0x000fd80008011419 */
.L_x_74:
[----:B--2---:R-:W-:Y:S05]  /*25e0*/  BRA.U !UP1, `(.L_x_56) ;  /* 0x0000000109047547 */ /* 0x004fea000b800000 */
[----:B------:R-:W-:Y:S05]  /*25f0*/  BPT.TRAP 0x1 ;  /* 0x000000040000795c */ /* 0x000fea0000300000 */
.L_x_56:
[----:B------:R-:W-:Y:S01]  /*2600*/  ULEA UR11, UR10, UR4, 0x3 ;  /* 0x000000040a0b7291 */ /* 0x000fe2000f8e18ff */
[----:B------:R-:W-:Y:S01]  /*2610*/  SHF.L.U32 R4, R5, 0x1f, RZ ;  /* 0x0000001f05047819 */ /* 0x000fe200000006ff */
[----:B------:R-:W-:Y:S02]  /*2620*/  HFMA2 R0, -RZ, RZ, 0, 0 ;  /* 0x00000000ff007431 */ /* 0x000fe400000001ff */
[----:B------:R-:W-:Y:S05]  /*2630*/  IMAD.MOV.U32 R2, RZ, RZ, RZ ;  /* 0x000000ffff027224 */ /* 0x000fea00078e00ff */
[----:B------:R-:W1:Y:S02]  /*2640*/  SYNCS.PHASECHK.TRANS64.TRYWAIT P0, [UR11+0xa020], R4 ;  /* 0x00a02004ff0075a7 */ /* 0x000e64000800110b */
[----:B-1----:R-:W-:Y:S05]  /*2650*/  @!P0 BRA `(.L_x_57) ;  /* 0x00000154003c8947 */ /* 0x002fea0003800000 */
.L_x_372:
[----:B------:R-:W-:Y:S01]  /*2660*/  ULEA UR70, UR10, UR6, 0x9 ;  /* 0x000000060a467291 */ /* 0x000fe2000f8e48ff */
[----:B------:R-:W-:Y:S01]  /*2670*/  R2UR UR12, R2 ;  /* 0x00000000020c72ca */ /* 0x000fe200000e0000 */
[----:B------:R-:W-:Y:S01]  /*2680*/  UIADD3 UR24, UPT, UPT, UR10, 0x1, URZ ;  /* 0x000000010a187890 */ /* 0x000fe2000fffe0ff */
[----:B------:R-:W-:Y:S01]  /*2690*/  R2UR UR11, R0 ;  /* 0x00000000000b72ca */ /* 0x000fe200000e0000 */
[----:B------:R-:W-:Y:S02]  /*26a0*/  UIADD3 UR68, UPT, UPT, UR70, 0x2, URZ ;  /* 0x0000000246447890 */ /* 0x000fe4000fffe0ff */
[----:B------:R-:W-:Y:S02]  /*26b0*/  UISETP.NE.AND UP4, UPT, UR44, URZ, UPT ;  /* 0x000000ff2c00728c */ /* 0x000fe4000bf85270 */
[----:B------:R-:W-:Y:S01]  /*26c0*/  UISETP.NE.AND UP0, UPT, UR24, 0x3, UPT ;  /* 0x000000031800788c */ /* 0x000fe2000bf05270 */
[----:B------:R-:W-:Y:S01]  /*26d0*/  UMOV UR18, 0x0 ;  /* 0x0000000000127882 */ /* 0x000fe20000000000 */
[----:B------:R-:W-:Y:S02]  /*26e0*/  UMOV UR19, 0x8200490 ;  /* 0x0820049000137882 */ /* 0x000fe40000000000 */
[----:B------:R-:W-:Y:S02]  /*26f0*/  USEL UR10, URZ, 0x1, UP0 ;  /* 0x00000001ff0a7887 */ /* 0x000fe40008000000 */
[----:B------:R-:W-:Y:S01]  /*2700*/  USEL UR24, UR24, URZ, UP0 ;  /* 0x000000ff18187287 */ /* 0x000fe20008000000 */
[----:B------:R-:W-:Y:S01]  /*2710*/  UMOV UR71, 0x80004020 ;  /* 0x8000402000477882 */ /* 0x000fe20000000000 */
[----:B------:R-:W-:Y:S01]  /*2720*/  UMOV UR16, UR30 ;  /* 0x0000001e00107c82 */ /* 0x000fe20008000000 */
[----:B------:R2:W-:Y:S01]  /*2730*/  UTCHMMA gdesc[UR28], gdesc[UR70], tmem[UR12], tmem[UR18], idesc[UR19], !UPT ;  /* 0x00ff12461c0075ea */ /* 0x0005e2000f80000c */
[----:B------:R-:W-:Y:S01]  /*2740*/  UMOV UR17, 0x80004020 ;  /* 0x8000402000117882 */ /* 0x000fe20000000000 */
[----:B------:R-:W-:Y:S01]  /*2750*/  UMOV UR14, 0x0 ;  /* 0x00000000000e7882 */ /* 0x000fe20000000000 */
[----:B------:R-:W-:Y:S01]  /*2760*/  UMOV UR15, 0x8200490 ;  /* 0x08200490000f7882 */ /* 0x000fe20000000000 */
[----:B------:R-:W-:Y:S01]  /*2770*/  LOP3.LUT R5, R5, UR10, RZ, 0x3c, !PT ;  /* 0x0000000a05057c12 */ /* 0x000fe2000f8e3cff */
[----:B------:R-:W-:Y:S02]  /*2780*/  UMOV UR69, 0x80004020 ;  /* 0x8000402000457882 */ /* 0x000fe40000000000 */
[----:B------:R2:W-:Y:S01]  /*2790*/  UTCHMMA gdesc[UR16], gdesc[UR68], tmem[UR11], tmem[UR14], idesc[UR15], UPT ;  /* 0x00ff0e44100075ea */ /* 0x0005e2000b80000b */
[----:B------:R-:W-:Y:S05]  /*27a0*/  BRA.U UP4, `(.L_x_58) ;  /* 0x0000000104047547 */ /* 0x000fea000b800000 */
[----:B--2---:R-:W-:Y:S05]  /*27b0*/  BPT.TRAP 0x1 ;  /* 0x000000040000795c */ /* 0x004fea0000300000 */
.L_x_58:
[----:B------:R-:W-:Y:S01]  /*27c0*/  LOP3.LUT R6, R6, 0x1, RZ, 0x3c, !PT ;  /* 0x0000000106067812 */ /* 0x000fe200078e3cff */
[----:B------:R-:W-:Y:S09]  /*27d0*/  UIADD3 UR10, UPT, UPT, UR4, 0xa050, URZ ;  /* 0x0000a050040a7890 */ /* 0x000ff2000fffe0ff */
[----:B------:R3:W-:Y:S01]  /*27e0*/  UTCBAR [UR10], URZ ;  /* 0x000000ff0a0073e9 */ /* 0x0007e200080000ff */
[----:B------:R-:W-:Y:S05]  /*27f0*/  BRA.U UP5, `(.L_x_59) ;  /* 0x0000000105047547 */ /* 0x000fea000b800000 */
[----:B--23--:R-:W-:Y:S05]  /*2800*/  BPT.TRAP 0x1 ;  /* 0x000000040000795c */ /* 0x00cfea0000300000 */
.L_x_59:
[----:B-1----:R-:W-:Y:S01]  /*2810*/  SHF.L.U32 R3, R8, 0x1f, RZ ;  /* 0x0000001f08037819 */ /* 0x002fe200000006ff */
[----:B------:R-:W-:Y:S03]  /*2820*/  UISETP.NE.AND UP3, UPT, UR43, URZ, UPT ;  /* 0x000000ff2b00728c */ /* 0x000fe6000bf65270 */
[----:B------:R-:W1:Y:S02]  /*2830*/  SYNCS.PHASECHK.TRANS64.TRYWAIT P0, [UR4+0xa0a8], R3 ;  /* 0x00a0a803ff0075a7 */ /* 0x000e640008001104 */
[----:B-1----:R-:W-:Y:S06]  /*2840*/  @!P0 BRA `(.L_x_60) ;  /* 0x0000015000d88947 */ /* 0x002fec0003800000 */
.L_x_374:
[----:B------:R-:W-:Y:S05]  /*2850*/  BRA.U UP3, `(.L_x_61) ;  /* 0x0000000103047547 */ /* 0x000fea000b800000 */
[----:B--23--:R-:W-:Y:S05]  /*2860*/  BPT.TRAP 0x1 ;  /* 0x000000040000795c */ /* 0x00cfea0000300000 */
.L_x_61:
[----:B------:R-:W-:Y:S01]  /*2870*/  SHF.L.U32 R9, R7, 0x1f, RZ ;  /* 0x0000001f07097819 */ /* 0x000fe200000006ff */
[----:B------:R-:W-:Y:S01]  /*2880*/  IMAD.MOV.U32 R4, RZ, RZ, 0xa0 ;  /* 0x000000a0ff047424 */ /* 0x000fe200078e00ff */
[----:B-1----:R-:W-:Y:S02]  /*2890*/  MOV R3, 0x180 ;  /* 0x0000018000037802 */ /* 0x002fe40000000f00 */
[----:B------:R-:W1:Y:S02]  /*28a0*/  SYNCS.PHASECHK.TRANS64.TRYWAIT P0, [UR4+0xa068], R9 ;  /* 0x00a06809ff0075a7 */ /* 0x000e640008001104 */
[----:B-1----:R-:W-:Y:S05]  /*28b0*/  @!P0 BRA `(.L_x_62) ;  /* 0x0000015000d48947 */ /* 0x002fea0003800000 */
.L_x_376:
[----:B------:R-:W-:Y:S01]  /*28c0*/  ULEA UR66, UR8, UR5, 0x9 ;  /* 0x0000000508427291 */ /* 0x000fe2000f8e48ff */
[----:B------:R-:W-:Y:S01]  /*28d0*/  IMAD.MOV.U32 R2, RZ, RZ, 0xa8 ;  /* 0x000000a8ff027424 */ /* 0x000fe200078e00ff */
[----:B------:R-:W-:Y:S01]  /*28e0*/  UISETP.NE.U32.AND UP0, UPT, UR9, URZ, UPT ;  /* 0x000000ff0900728c */ /* 0x000fe2000bf05070 */
[----:B------:R-:W-:Y:S01]  /*28f0*/  R2UR UR22, R4 ;  /* 0x00000000041672ca */ /* 0x000fe200000e0000 */
[----:B------:R-:W-:Y:S01]  /*2900*/  UIADD3 UR64, UPT, UPT, UR66, 0x40, URZ ;  /* 0x0000004042407890 */ /* 0x000fe2000fffe0ff */
[----:B------:R-:W-:Y:S01]  /*2910*/  IMAD.MOV.U32 R4, RZ, RZ, 0xb0 ;  /* 0x000000b0ff047424 */ /* 0x000fe200078e00ff */
[----:B------:R-:W-:Y:S01]  /*2920*/  UIADD3 UR62, UPT, UPT, UR66, 0x80, URZ ;  /* 0x00000080423e7890 */ /* 0x000fe2000fffe0ff */
[----:B------:R-:W-:Y:S01]  /*2930*/  R2UR UR20, R2 ;  /* 0x00000000021472ca */ /* 0x000fe200000e0000 */
[----:B------:R-:W-:Y:S01]  /*2940*/  UIADD3 UR60, UPT, UPT, UR66, 0xc0, URZ ;  /* 0x000000c0423c7890 */ /* 0x000fe2000fffe0ff */
[----:B------:R-:W-:Y:S01]  /*2950*/  IMAD.MOV.U32 R2, RZ, RZ, 0xb8 ;  /* 0x000000b8ff027424 */ /* 0x000fe200078e00ff */
[----:B------:R-:W-:Y:S01]  /*2960*/  UIADD3 UR58, UPT, UPT, UR66, 0x100, URZ ;  /* 0x00000100423a7890 */ /* 0x000fe2000fffe0ff */
[----:B------:R-:W-:Y:S01]  /*2970*/  R2UR UR23, R3 ;  /* 0x00000000031772ca */ /* 0x000fe200000e0000 */
[----:B------:R-:W-:Y:S01]  /*2980*/  UIADD3 UR56, UPT, UPT, UR66, 0x140, URZ ;  /* 0x0000014042387890 */ /* 0x000fe2000fffe0ff */
[----:B-1----:R-:W-:Y:S01]  /*2990*/  IMAD.MOV.U32 R0, RZ, RZ, 0x180 ;  /* 0x00000180ff007424 */ /* 0x002fe200078e00ff */
[----:B------:R-:W-:Y:S01]  /*29a0*/  UIADD3 UR54, UPT, UPT, UR66, 0x180, URZ ;  /* 0x0000018042367890 */ /* 0x000fe2000fffe0ff */
[----:B--2---:R-:W-:Y:S01]  /*29b0*/  R2UR UR16, R2 ;  /* 0x00000000021072ca */ /* 0x004fe200000e0000 */
[----:B------:R-:W-:Y:S01]  /*29c0*/  UIADD3 UR52, UPT, UPT, UR66, 0x1c0, URZ ;  /* 0x000001c042347890 */ /* 0x000fe2000fffe0ff */
[----:B------:R-:W-:Y:S01]  /*29d0*/  IMAD.MOV.U32 R2, RZ, RZ, 0xc8 ;  /* 0x000000c8ff027424 */ /* 0x000fe200078e00ff */
[----:B------:R-:W-:Y:S01]  /*29e0*/  R2UR UR18, R4 ;  /* 0x00000000041272ca */ /* 0x000fe200000e0000 */
[----:B------:R-:W-:Y:S01]  /*29f0*/  IMAD.MOV.U32 R3, RZ, RZ, 0x180 ;  /* 0x00000180ff037424 */ /* 0x000fe200078e00ff */
[----:B------:R-:W-:Y:S01]  /*2a00*/  R2UR UR21, R0 ;  /* 0x00000000001572ca */ /* 0x000fe200000e0000 */
[----:B------:R-:W-:Y:S01]  /*2a10*/  IMAD.MOV.U32 R4, RZ, RZ, 0xc0 ;  /* 0x000000c0ff047424 */ /* 0x000fe200078e00ff */
[----:B------:R-:W-:Y:S01]  /*2a20*/  R2UR UR12, R2 ;  /* 0x00000000020c72ca */ /* 0x000fe200000e0000 */
[----:B------:R-:W-:Y:S01]  /*2a30*/  IMAD.MOV.U32 R2, RZ, RZ, 0xd0 ;  /* 0x000000d0ff027424 */ /* 0x000fe200078e00ff */
[C---:B------:R-:W-:Y:S01]  /*2a40*/  R2UR UR19, R3.reuse ;  /* 0x00000000031372ca */ /* 0x040fe200000e0000 */
[----:B------:R-:W-:Y:S01]  /*2a50*/  UMOV UR50, 0x0 ;  /* 0x0000000000327882 */ /* 0x000fe20000000000 */
[----:B------:R-:W-:Y:S01]  /*2a60*/  R2UR UR17, R0 ;  /* 0x00000000001172ca */ /* 0x000fe200000e0000 */
[----:B------:R-:W-:Y:S01]  /*2a70*/  UMOV UR51, 0x8090490 ;  /* 0x0809049000337882 */ /* 0x000fe20000000000 */
[----:B---3--:R-:W-:Y:S01]  /*2a80*/  R2UR UR10, R2 ;  /* 0x00000000020a72ca */ /* 0x008fe200000e0000 */
[----:B------:R-:W-:Y:S01]  /*2a90*/  IMAD.MOV.U32 R2, RZ, RZ, 0xd8 ;  /* 0x000000d8ff027424 */ /* 0x000fe200078e00ff */
[----:B------:R-:W-:Y:S01]  /*2aa0*/  R2UR UR14, R4 ;  /* 0x00000000040e72ca */ /* 0x000fe200000e0000 */
[----:B------:R-:W-:Y:S01]  /*2ab0*/  UMOV UR67, 0x80004020 ;  /* 0x8000402000437882 */ /* 0x000fe20000000000 */
[----:B------:R-:W-:Y:S01]  /*2ac0*/  R2UR UR15, R3 ;  /* 0x00000000030f72ca */ /* 0x000fe200000e0000 */
[----:B------:R1:W-:Y:S01]  /*2ad0*/  UTCHMMA tmem[UR22], gdesc[UR66], tmem[UR23], tmem[UR50], idesc[UR51], UP0 ;  /* 0x00ff3242160079ea */ /* 0x0003e20008000017 */
[C---:B------:R-:W-:Y:S01]  /*2ae0*/  R2UR UR13, R0.reuse ;  /* 0x00000000000d72ca */ /* 0x040fe200000e0000 */
[----:B------:R-:W-:Y:S01]  /*2af0*/  UMOV UR48, 0x0 ;  /* 0x0000000000307882 */ /* 0x000fe20000000000 */
[----:B------:R-:W-:Y:S01]  /*2b00*/  R2UR UR11, R0 ;  /* 0x00000000000b72ca */ /* 0x000fe200000e0000 */
[----:B------:R-:W-:Y:S01]  /*2b10*/  UMOV UR49, 0x8090490 ;  /* 0x0809049000317882 */ /* 0x000fe20000000000 */
[----:B------:R-:W-:Y:S01]  /*2b20*/  R2UR UR8, R2 ;  /* 0x00000000020872ca */ /* 0x000fe200000e0000 */
[----:B------:R-:W-:Y:S01]  /*2b30*/  UMOV UR65, 0x80004020 ;  /* 0x8000402000417882 */ /* 0x000fe20000000000 */
[----:B------:R-:W-:Y:S01]  /*2b40*/  R2UR UR9, R0 ;  /* 0x00000000000972ca */ /* 0x000fe200000e0000 */
[----:B------:R1:W-:Y:S01]  /*2b50*/  UTCHMMA tmem[UR20], gdesc[UR64], tmem[UR21], tmem[UR48], idesc[UR49], UPT ;  /* 0x00ff3040140079ea */ /* 0x0003e2000b800015 */
[----:B------:R-:W-:Y:S01]  /*2b60*/  UMOV UR46, 0x0 ;  /* 0x00000000002e7882 */ /* 0x000fe20000000000 */
        /* <DEDUP_REMOVED lines=21> */
[----:B------:R-:W-:Y:S02]  /*2cc0*/  UMOV UR53, 0x80004020 ;  /* 0x8000402000357882 */ /* 0x000fe40000000000 */
[----:B------:R1:W-:Y:S01]  /*2cd0*/  UTCHMMA tmem[UR8], gdesc[UR52], tmem[UR9], tmem[UR32], idesc[UR33], UPT ;  /* 0x00ff2034080079ea */ /* 0x0003e2000b800009 */
[----:B------:R-:W-:Y:S05]  /*2ce0*/  BRA.U UP5, `(.L_x_63) ;  /* 0x0000000105047547 */ /* 0x000fea000b800000 */
[----:B-1----:R-:W-:Y:S05]  /*2cf0*/  BPT.TRAP 0x1 ;  /* 0x000000040000795c */ /* 0x002fea0000300000 */
.L_x_63:
[----:B------:R-:W-:Y:S01]  /*2d00*/  LOP3.LUT R8, R8, 0x1, RZ, 0x3c, !PT ;  /* 0x0000000108087812 */ /* 0x000fe200078e3cff */
[----:B-1----:R-:W-:Y:S09]  /*2d10*/  UIADD3 UR8, UPT, UPT, UR4, 0xa098, URZ ;  /* 0x0000a09804087890 */ /* 0x002ff2000fffe0ff */
[----:B------:R1:W-:Y:S01]  /*2d20*/  UTCBAR [UR8], URZ ;  /* 0x000000ff080073e9 */ /* 0x0003e200080000ff */
[----:B------:R-:W-:Y:S05]  /*2d30*/  BRA.U !UP1, `(.L_x_64) ;  /* 0x0000000109047547 */ /* 0x000fea000b800000 */
[----:B-1----:R-:W-:Y:S05]  /*2d40*/  BPT.TRAP 0x1 ;  /* 0x000000040000795c */ /* 0x002fea0000300000 */
.L_x_64:
[----:B------:R-:W-:Y:S01]  /*2d50*/  ULEA UR10, UR26, UR4, 0x3 ;  /* 0x000000041a0a7291 */ /* 0x000fe2000f8e18ff */
[----:B------:R-:W-:Y:S01]  /*2d60*/  IMAD.MOV.U32 R2, RZ, RZ, 0x80 ;  /* 0x00000080ff027424 */ /* 0x000fe200078e00ff */
[----:B------:R-:W-:Y:S01]  /*2d70*/  UIADD3 UR12, UPT, UPT, UR28, 0x200, URZ ;  /* 0x000002001c0c7890 */ /* 0x000fe2000fffe0ff */
[----:B------:R-:W-:Y:S01]  /*2d80*/  IMAD.MOV.U32 R0, RZ, RZ, 0x80 ;  /* 0x00000080ff007424 */ /* 0x000fe200078e00ff */
[----:B------:R-:W-:Y:S02]  /*2d90*/  UIADD3 UR10, UPT, UPT, UR10, 0xa038, URZ ;  /* 0x0000a0380a0a7890 */ /* 0x000fe4000fffe0ff */
[----:B------:R-:W-:Y:S01]  /*2da0*/  UIADD3 UR14, UPT, UPT, UR28, 0x202, URZ ;  /* 0x000002021c0e7890 */ /* 0x000fe2000fffe0ff */
[----:B------:R-:W-:Y:S01]  /*2db0*/  R2UR UR9, R2 ;  /* 0x00000000020972ca */ /* 0x000fe200000e0000 */
[----:B------:R-:W-:Y:S01]  /*2dc0*/  UIADD3 UR11, UPT, UPT, UR26, 0x1, URZ ;  /* 0x000000011a0b7890 */ /* 0x000fe2000fffe0ff */
[----:B-1----:R-:W-:Y:S01]  /*2dd0*/  R2UR UR8, R0 ;  /* 0x00000000000872ca */ /* 0x002fe200000e0000 */
[----:B------:R-:W-:Y:S01]  /*2de0*/  UMOV UR71, 0x80004020 ;  /* 0x8000402000477882 */ /* 0x000fe20000000000 */
[----:B------:R-:W-:Y:S01]  /*2df0*/  UMOV UR16, 0x0 ;  /* 0x0000000000107882 */ /* 0x000fe20000000000 */
[----:B------:R-:W-:Y:S01]  /*2e00*/  UISETP.NE.AND UP0, UPT, UR11, 0x3, UPT ;  /* 0x000000030b00788c */ /* 0x000fe2000bf05270 */
[----:B------:R1:W-:Y:S01]  /*2e10*/  UTCBAR [UR10], URZ ;  /* 0x000000ff0a0073e9 */ /* 0x0003e200080000ff */
[----:B------:R-:W-:Y:S01]  /*2e20*/  UMOV UR17, 0x8200490 ;  /* 0x0820049000117882 */ /* 0x000fe20000000000 */
[----:B------:R-:W-:Y:S01]  /*2e30*/  UMOV UR13, 0x80004020 ;  /* 0x80004020000d7882 */ /* 0x000fe20000000000 */
[----:B------:R-:W-:Y:S01]  /*2e40*/  USEL UR11, UR11, URZ, UP0 ;  /* 0x000000ff0b0b7287 */ /* 0x000fe20008000000 */
[----:B------:R-:W-:Y:S01]  /*2e50*/  UMOV UR69, 0x80004020 ;  /* 0x8000402000457882 */ /* 0x000fe20000000000 */
[----:B------:R-:W-:Y:S02]  /*2e60*/  UMOV UR18, 0x0 ;  /* 0x0000000000127882 */ /* 0x000fe40000000000 */
[----:B------:R1:W-:Y:S01]  /*2e70*/  UTCHMMA gdesc[UR12], gdesc[UR70], tmem[UR9], tmem[UR16], idesc[UR17], !UPT ;  /* 0x00ff10460c0075ea */ /* 0x0003e2000f800009 */
[----:B------:R-:W-:Y:S01]  /*2e80*/  UMOV UR19, 0x8200490 ;  /* 0x0820049000137882 */ /* 0x000fe20000000000 */
[----:B------:R-:W-:Y:S02]  /*2e90*/  UMOV UR15, 0x80004020 ;  /* 0x80004020000f7882 */ /* 0x000fe40000000000 */
[----:B------:R1:W-:Y:S01]  /*2ea0*/  UTCHMMA gdesc[UR14], gdesc[UR68], tmem[UR8], tmem[UR18], idesc[UR19], UPT ;  /* 0x00ff12440e0075ea */ /* 0x0003e2000b800008 */
[----:B------:R-:W-:Y:S05]  /*2eb0*/  BRA.U UP3, `(.L_x_65) ;  /* 0x0000000103047547 */ /* 0x000fea000b800000 */
[----:B-1----:R-:W-:Y:S05]  /*2ec0*/  BPT.TRAP 0x1 ;  /* 0x000000040000795c */ /* 0x002fea0000300000 */
.L_x_65:
[----:B-1----:R-:W-:Y:S09]  /*2ed0*/  UIADD3 UR8, UPT, UPT, UR4, 0xa060, URZ ;  /* 0x0000a06004087890 */ /* 0x002ff2000fffe0ff */
[----:B------:R1:W-:Y:S01]  /*2ee0*/  UTCBAR [UR8], URZ ;  /* 0x000000ff080073e9 */ /* 0x0003e200080000ff */
[----:B------:R-:W-:Y:S05]  /*2ef0*/  BRA.U !UP1, `(.L_x_66) ;  /* 0x0000000109047547 */ /* 0x000fea000b800000 */
[----:B-1----:R-:W-:Y:S05]  /*2f00*/  BPT.TRAP 0x1 ;  /* 0x000000040000795c */ /* 0x002fea0000300000 */
.L_x_66:
[----:B------:R-:W-:Y:S02]  /*2f10*/  ULEA UR9, UR11, UR4, 0x3 ;  /* 0x000000040b097291 */ /* 0x000fe4000f8e18ff */
[----:B------:R-:W-:Y:S02]  /*2f20*/  UIADD3 UR11, UPT, UPT, UR11, 0x1, URZ ;  /* 0x000000010b0b7890 */ /* 0x000fe4000fffe0ff */
[----:B-1----:R-:W-:Y:S02]  /*2f30*/  UIADD3 UR8, UPT, UPT, UR9, 0xa038, URZ ;  /* 0x0000a03809087890 */ /* 0x002fe4000fffe0ff */
[----:B------:R-:W-:Y:S04]  /*2f40*/  UISETP.NE.AND UP0, UPT, UR11, 0x3, UPT ;  /* 0x000000030b00788c */ /* 0x000fe8000bf05270 */
[----:B------:R-:W-:Y:S03]  /*2f50*/  USEL UR26, UR11, URZ, UP0 ;  /* 0x000000ff0b1a7287 */ /* 0x000fe60008000000 */
[----:B------:R1:W-:Y:S01]  /*2f60*/  UTCBAR [UR8], URZ ;  /* 0x000000ff080073e9 */ /* 0x0003e200080000ff */
[----:B------:R-:W-:Y:S08]  /*2f70*/  BRA.U !UP1, `(.L_x_67) ;  /* 0x0000000109047547 */ /* 0x000ff0000b800000 */
[----:B-1----:R-:W-:Y:S05]  /*2f80*/  BPT.TRAP 0x1 ;  /* 0x000000040000795c */ /* 0x002fea0000300000 */
.L_x_67:
[----:B-1----:R-:W-:Y:S01]  /*2f90*/  ULEA UR8, UR24, UR4, 0x3 ;  /* 0x0000000418087291 */ /* 0x002fe2000f8e18ff */
[----:B------:R-:W-:Y:S08]  /*2fa0*/  SHF.L.U32 R3, R5, 0x1f, RZ ;  /* 0x0000001f05037819 */ /* 0x000ff000000006ff */
[----:B------:R-:W1:Y:S02]  /*2fb0*/  SYNCS.PHASECHK.TRANS64.TRYWAIT P0, [UR8+0xa020], R3 ;  /* 0x00a02003ff0075a7 */ /* 0x000e640008001108 */
[----:B-1----:R-:W-:Y:S05]  /*2fc0*/  @!P0 BRA `(.L_x_68) ;  /* 0x0000014c00288947 */ /* 0x002fea0003800000 */
.L_x_378:
[----:B------:R-:W-:Y:S05]  /*2fd0*/  BRA.U UP5, `(.L_x_69) ;  /* 0x0000000105047547 */ /* 0x000fea000b800000 */
[----:B------:R-:W-:Y:S05]  /*2fe0*/  BPT.TRAP 0x1 ;  /* 0x000000040000795c */ /* 0x000fea0000300000 */
.L_x_69:
[----:B-1----:R-:W-:Y:S04]  /*2ff0*/  SHF.L.U32 R3, R8, 0x1f, RZ ;  /* 0x0000001f08037819 */ /* 0x002fe800000006ff */
[----:B------:R-:W1:Y:S02]  /*3000*/  SYNCS.PHASECHK.TRANS64.TRYWAIT P0, [UR4+0xa0a0], R3 ;  /* 0x00a0a003ff0075a7 */ /* 0x000e640008001104 */
[----:B-1----:R-:W-:Y:S05]  /*3010*/  @!P0 BRA `(.L_x_70) ;  /* 0x0000014c002c8947 */ /* 0x002fea0003800000 */
.L_x_380:
[----:B------:R-:W-:Y:S05]  /*3020*/  BRA.U UP4, `(.L_x_71) ;  /* 0x0000000104047547 */ /* 0x000fea000b800000 */
[----:B------:R-:W-:Y:S05]  /*3030*/  BPT.TRAP 0x1 ;  /* 0x000000040000795c */ /* 0x000fea0000300000 */
.L_x_71:
[----:B------:R-:W-:Y:S01]  /*3040*/  SHF.L.U32 R4, R6, 0x1f, RZ ;  /* 0x0000001f06047819 */ /* 0x000fe200000006ff */
[----:B-1----:R-:W-:Y:S02]  /*3050*/  HFMA2 R0, -RZ, RZ, 0, 1.52587890625e-05 ;  /* 0x00000100ff007431 */ /* 0x002fe400000001ff */
[----:B------:R-:W-:Y:S01]  /*3060*/  IMAD.MOV.U32 R2, RZ, RZ, 0x20 ;  /* 0x00000020ff027424 */ /* 0x000fe200078e00ff */
[----:B------:R-:W1:Y:S02]  /*3070*/  SYNCS.PHASECHK.TRANS64.TRYWAIT P0, [UR4+0xa058], R4 ;  /* 0x00a05804ff0075a7 */ /* 0x000e640008001104 */
[----:B-1----:R-:W-:Y:S05]  /*3080*/  @!P0 BRA `(.L_x_72) ;  /* 0x0000014c00288947 */ /* 0x002fea0003800000 */
.L_x_382:
[----:B------:R-:W-:Y:S01]  /*3090*/  USHF.L.U32 UR27, UR24, 0x9, URZ ;  /* 0x00000009181b7899 */ /* 0x000fe200080006ff */
[----:B------:R-:W-:Y:S01]  /*30a0*/  R2UR UR22, R2 ;  /* 0x00000000021672ca */ /* 0x000fe200000e0000 */
[----:B------:R-:W-:Y:S01]  /*30b0*/  IMAD.MOV.U32 R2, RZ, RZ, 0x100 ;  /* 0x00000100ff027424 */ /* 0x000fe200078e00ff */
[----:B------:R-:W-:Y:S01]  /*30c0*/  R2UR UR23, R0 ;  /* 0x00000000001772ca */ /* 0x000fe200000e0000 */
[----:B------:R-:W-:Y:S01]  /*30d0*/  UIADD3 UR66, UPT, UPT, UR5, UR27, URZ ;  /* 0x0000001b05427290 */ /* 0x000fe2000fffe0ff */
[----:B-1----:R-:W-:Y:S01]  /*30e0*/  IMAD.MOV.U32 R3, RZ, RZ, 0x28 ;  /* 0x00000028ff037424 */ /* 0x002fe200078e00ff */
[----:B------:R-:W-:Y:S01]  /*30f0*/  UMOV UR50, 0x0 ;  /* 0x0000000000327882 */ /* 0x000fe20000000000 */
[C---:B------:R-:W-:Y:S01]  /*3100*/  R2UR UR21, R2.reuse ;  /* 0x00000000021572ca */ /* 0x040fe200000e0000 */
[----:B------:R-:W-:Y:S01]  /*3110*/  UIADD3 UR64, UPT, UPT, UR66, 0x40, URZ ;  /* 0x0000004042407890 */ /* 0x000fe2000fffe0ff */
[----:B------:R-:W-:Y:S01]  /*3120*/  R2UR UR19, R2 ;  /* 0x00000000021372ca */ /* 0x000fe200000e0000 */
[----:B------:R-:W-:Y:S01]  /*3130*/  UIADD3 UR62, UPT, UPT, UR66, 0x80, URZ ;  /* 0x00000080423e7890 */ /* 0x000fe2000fffe0ff */
[----:B------:R-:W-:Y:S01]  /*3140*/  IMAD.MOV.U32 R2, RZ, RZ, 0x40 ;  /* 0x00000040ff027424 */ /* 0x000fe200078e00ff */
[----:B------:R-:W-:Y:S01]  /*3150*/  UIADD3 UR60, UPT, UPT, UR66, 0xc0, URZ ;  /* 0x000000c0423c7890 */ /* 0x000fe2000fffe0ff */
[----:B------:R-:W-:Y:S01]  /*3160*/  IMAD.MOV.U32 R0, RZ, RZ, 0x30 ;  /* 0x00000030ff007424 */ /* 0x000fe200078e00ff */
[----:B------:R-:W-:Y:S01]  /*3170*/  UIADD3 UR58, UPT, UPT, UR66, 0x100, URZ ;  /* 0x00000100423a7890 */ /* 0x000fe2000fffe0ff */
[----:B------:R-:W-:Y:S01]  /*3180*/  R2UR UR20, R3 ;  /* 0x00000000031472ca */ /* 0x000fe200000e0000 */
[----:B------:R-:W-:Y:S01]  /*3190*/  UIADD3 UR56, UPT, UPT, UR66, 0x140, URZ ;  /* 0x0000014042387890 */ /* 0x000fe2000fffe0ff */
[----:B------:R-:W-:Y:S01]  /*31a0*/  R2UR UR14, R2 ;  /* 0x00000000020e72ca */ /* 0x000fe200000e0000 */
[----:B------:R-:W-:Y:S01]  /*31b0*/  UIADD3 UR54, UPT, UPT, UR66, 0x180, URZ ;  /* 0x0000018042367890 */ /* 0x000fe2000fffe0ff */
[----:B------:R-:W-:Y:S01]  /*31c0*/  IMAD.MOV.U32 R2, RZ, RZ, 0x100 ;  /* 0x00000100ff027424 */ /* 0x000fe200078e00ff */
        /* <DEDUP_REMOVED lines=8> */
[----:B------:R-:W-:Y:S01]  /*3250*/  R2UR UR17, R0 ;  /* 0x00000000001172ca */ /* 0x000fe200000e0000 */
[----:B------:R-:W-:Y:S01]  /*3260*/  UMOV UR51, 0x8090490 ;  /* 0x0809049000337882 */ /* 0x000fe20000000000 */
[----:B------:R-:W-:Y:S01]  /*3270*/  R2UR UR10, R2 ;  /* 0x00000000020a72ca */ /* 0x000fe200000e0000 */
[----:B------:R-:W-:Y:S01]  /*3280*/  IMAD.MOV.U32 R2, RZ, RZ, 0x58 ;  /* 0x00000058ff027424 */ /* 0x000fe200078e00ff */
[C---:B------:R-:W-:Y:S01]  /*3290*/  R2UR UR15, R0.reuse ;  /* 0x00000000000f72ca */ /* 0x040fe200000e0000 */
[----:B------:R-:W-:Y:S01]  /*32a0*/  UMOV UR67, 0x80004020 ;  /* 0x8000402000437882 */ /* 0x000fe20000000000 */
[----:B------:R-:W-:Y:S01]  /*32b0*/  R2UR UR12, R3 ;  /* 0x00000000030c72ca */ /* 0x000fe200000e0000 */
[----:B------:R1:W-:Y:S01]  /*32c0*/  UTCHMMA tmem[UR22], gdesc[UR66], tmem[UR23], tmem[UR50], idesc[UR51], UPT ;  /* 0x00ff3242160079ea */ /* 0x0003e2000b800017 */
[----:B------:R-:W-:Y:S01]  /*32d0*/  R2UR UR11, R0 ;  /* 0x00000000000b72ca */ /* 0x000fe200000e0000 */
[----:B------:R-:W-:Y:S01]  /*32e0*/  UMOV UR48, 0x0 ;  /* 0x0000000000307882 */ /* 0x000fe20000000000 */
[----:B------:R-:W-:Y:S01]  /*32f0*/  R2UR UR8, R2 ;  /* 0x00000000020872ca */ /* 0x000fe200000e0000 */
[----:B------:R-:W-:Y:S01]  /*3300*/  UMOV UR49, 0x8090490 ;  /* 0x0809049000317882 */ /* 0x000fe20000000000 */
[----:B------:R-:W-:Y:S01]  /*3310*/  R2UR UR9, R0 ;  /* 0x00000000000972ca */ /* 0x000fe200000e0000 */
        /* <DEDUP_REMOVED lines=28> */
.L_x_73:
[----:B-1----:R-:W-:Y:S01]  /*34e0*/  UIADD3 UR11, UPT, UPT, UR4, 0xa090, URZ ;  /* 0x0000a090040b7890 */ /* 0x002fe2000fffe0ff */
[----:B------:R-:W-:Y:S01]  /*34f0*/  LOP3.LUT R7, R7, 0x1, RZ, 0x3c, !PT ;  /* 0x0000000107077812 */ /* 0x000fe200078e3cff */
[----:B------:R-:W-:Y:S02]  /*3500*/  UIADD3 UR10, UPT, UPT, UR24, 0x1, URZ ;  /* 0x00000001180a7890 */ /* 0x000fe4000fffe0ff */
[----:B------:R-:W-:Y:S02]  /*3510*/  UISETP.GT.AND UP0, UPT, UR25, 0x2, UPT ;  /* 0x000000021900788c */ /* 0x000fe4000bf04270 */
[----:B------:R-:W-:Y:S02]  /*3520*/  UISETP.NE.AND UP2, UPT, UR10, 0x3, UPT ;  /* 0x000000030a00788c */ /* 0x000fe4000bf45270 */
[----:B------:R-:W-:Y:S01]  /*3530*/  UIADD3 UR25, UPT, UPT, UR25, -0x1, URZ ;  /* 0xffffffff19197890 */ /* 0x000fe2000fffe0ff */
[----:B------:R2:W-:Y:S01]  /*3540*/  UTCBAR [UR11], URZ ;  /* 0x000000ff0b0073e9 */ /* 0x0005e200080000ff */
[----:B------:R-:W-:Y:S02]  /*3550*/  USEL UR8, URZ, 0x1, UP2 ;  /* 0x00000001ff087887 */ /* 0x000fe40009000000 */
[----:B------:R-:W-:Y:S01]  /*3560*/  USEL UR10, UR10, URZ, UP2 ;  /* 0x000000ff0a0a7287 */ /* 0x000fe20009000000 */
[----:B------:R-:W-:Y:S03]  /*3570*/  UMOV UR9, 0x1 ;  /* 0x0000000100097882 */ /* 0x000fe60000000000 */
[----:B------:R-:W-:Y:S01]  /*3580*/  LOP3.LUT R5, R5, UR8, RZ, 0x3c, !PT ;  /* 0x0000000805057c12 */ /* 0x000fe2000f8e3cff */
[----:B------:R-:W-:Y:S01]  /*3590*/  UMOV UR8, UR24 ;  /* 0x0000001800087c82 */ /* 0x000fe20008000000 */
[----:B------:R-:W-:Y:S05]  /*35a0*/  BRA.U UP0, `(.L_x_74) ;  /* 0xfffffff1000c7547 */ /* 0x000fea000b83ffff */
.L_x_55:
[----:B------:R-:W-:Y:S04]  /*35b0*/  BSSY.RECONVERGENT B0, `(.L_x_75) ;  /* 0x0000003000007945 */ /* 0x000fe80003800200 */
[----:B------:R-:W-:Y:S05]  /*35c0*/  @!P4 BRA `(.L_x_76) ;  /* 0x000000000004c947 */ /* 0x000fea0003800000 */
[----:B-12---:R-:W-:Y:S05]  /*35d0*/  BPT.TRAP 0x1 ;  /* 0x000000040000795c */ /* 0x006fea0000300000 */
.L_x_76:
[----:B-12---:R-:W-:Y:S05]  /*35e0*/  BSYNC.RECONVERGENT B0 ;  /* 0x0000000000007941 */ /* 0x006fea0003800200 */
.L_x_75:
[----:B------:R-:W-:Y:S01]  /*35f0*/  UIADD3 UR6, UPT, UPT, UR4, 0xa010, URZ ;  /* 0x0000a01004067890 */ /* 0x000fe2000fffe0ff */
[----:B------:R-:W-:Y:S08]  /*3600*/  BSSY.RECONVERGENT B0, `(.L_x_77) ;  /* 0x0000004000007945 */ /* 0x000ff00003800200 */
[----:B------:R1:W-:Y:S01]  /*3610*/  UTCBAR [UR6], URZ ;  /* 0x000000ff060073e9 */ /* 0x0003e200080000ff */
[----:B------:R-:W-:Y:S05]  /*3620*/  @!P4 BRA `(.L_x_78) ;  /* 0x000000000004c947 */ /* 0x000fea0003800000 */
[----:B-1----:R-:W-:Y:S05]  /*3630*/  BPT.TRAP 0x1 ;  /* 0x000000040000795c */ /* 0x002fea0000300000 */
.L_x_78:
[----:B-1----:R-:W-:Y:S05]  /*3640*/  BSYNC.RECONVERGENT B0 ;  /* 0x0000000000007941 */ /* 0x002fea0003800200 */
.L_x_77:
[----:B------:R-:W-:-:S09]  /*3650*/  UIADD3 UR6, UPT, UPT, UR4, 0xa018, URZ ;  /* 0x0000a01804067890 */ /* 0x000fd2000fffe0ff */
[----:B------:R1:W-:Y:S01]  /*3660*/  UTCBAR [UR6], URZ ;  /* 0x000000ff060073e9 */ /* 0x0003e200080000ff */
[----:B------:R-:W-:Y:S05]  /*3670*/  BRA.U UP5, `(.L_x_79) ;  /* 0x0000000105047547 */ /* 0x000fea000b800000 */
[----:B-1----:R-:W-:Y:S05]  /*3680*/  BPT.TRAP 0x1 ;  /* 0x000000040000795c */ /* 0x002fea0000300000 */
.L_x_79:
[----:B------:R-:W-:-:S04]  /*3690*/  SHF.L.U32 R3, R8, 0x1f, RZ ;  /* 0x0000001f08037819 */ /* 0x000fc800000006ff */
[----:B------:R-:W2:Y:S02]  /*36a0*/  SYNCS.PHASECHK.TRANS64.TRYWAIT P0, [UR4+0xa0a8], R3 ;  /* 0x00a0a803ff0075a7 */ /* 0x000ea40008001104 */
[----:B--2---:R-:W-:Y:S05]  /*36b0*/  @!P0 BRA `(.L_x_80) ;  /* 0x0000014400b48947 */ /* 0x004fea0003800000 */
.L_x_384:
[----:B------:R-:W-:Y:S05]  /*36c0*/  BRA.U UP3, `(.L_x_81) ;  /* 0x0000000103047547 */ /* 0x000fea000b800000 */
[----:B-1----:R-:W-:Y:S05]  /*36d0*/  BPT.TRAP 0x1 ;  /* 0x000000040000795c */ /* 0x002fea0000300000 */
.L_x_81:
[----:B------:R-:W-:Y:S01]  /*36e0*/  SHF.L.U32 R7, R7, 0x1f, RZ ;  /* 0x0000001f07077819 */ /* 0x000fe200000006ff */
[----:B--2---:R-:W-:Y:S02]  /*36f0*/  HFMA2 R3, -RZ, RZ, 0, 2.288818359375e-05 ;  /* 0x00000180ff037431 */ /* 0x004fe400000001ff */
[----:B------:R-:W-:Y:S01]  /*3700*/  IMAD.MOV.U32 R4, RZ, RZ, 0xa0 ;  /* 0x000000a0ff047424 */ /* 0x000fe200078e00ff */
[----:B------:R-:W2:Y:S02]  /*3710*/  SYNCS.PHASECHK.TRANS64.TRYWAIT P0, [UR4+0xa068], R7 ;  /* 0x00a06807ff0075a7 */ /* 0x000ea40008001104 */
[----:B--2---:R-:W-:Y:S05]  /*3720*/  @!P0 BRA `(.L_x_82) ;  /* 0x0000014400b08947 */ /* 0x004fea0003800000 */
.L_x_386:
[----:B------:R-:W-:Y:S01]  /*3730*/  IMAD.MOV.U32 R2, RZ, RZ, 0xa8 ;  /* 0x000000a8ff027424 */ /* 0x000fe200078e00ff */
[----:B------:R-:W-:Y:S01]  /*3740*/  R2UR UR17, R4 ;  /* 0x00000000041172ca */ /* 0x000fe200000e0000 */
[----:B------:R-:W-:Y:S01]  /*3750*/  IMAD.MOV.U32 R4, RZ, RZ, 0xb0 ;  /* 0x000000b0ff047424 */ /* 0x000fe200078e00ff */
[----:B------:R-:W-:Y:S01]  /*3760*/  R2UR UR18, R3 ;  /* 0x00000000031272ca */ /* 0x000fe200000e0000 */
[----:B--2---:R-:W-:Y:S01]  /*3770*/  IMAD.MOV.U32 R0, RZ, RZ, 0x180 ;  /* 0x00000180ff007424 */ /* 0x004fe200078e00ff */
[----:B------:R-:W-:Y:S01]  /*3780*/  R2UR UR15, R2 ;  /* 0x00000000020f72ca */ /* 0x000fe200000e0000 */
[----:B------:R-:W-:Y:S01]  /*3790*/  IMAD.MOV.U32 R2, RZ, RZ, 0xb8 ;  /* 0x000000b8ff027424 */ /* 0x000fe200078e00ff */
[----:B------:R-:W-:Y:S01]  /*37a0*/  R2UR UR13, R4 ;  /* 0x00000000040d72ca */ /* 0x000fe200000e0000 */
[----:B------:R-:W-:Y:S01]  /*37b0*/  IMAD.MOV.U32 R3, RZ, RZ, 0x180 ;  /* 0x00000180ff037424 */ /* 0x000fe200078e00ff */
[----:B------:R-:W-:Y:S01]  /*37c0*/  R2UR UR16, R0 ;  /* 0x00000000001072ca */ /* 0x000fe200000e0000 */
[----:B------:R-:W-:Y:S01]  /*37d0*/  IMAD.MOV.U32 R4, RZ, RZ, 0xc0 ;  /* 0x000000c0ff047424 */ /* 0x000fe200078e00ff */
[----:B------:R-:W-:Y:S01]  /*37e0*/  R2UR UR11, R2 ;  /* 0x00000000020b72ca */ /* 0x000fe200000e0000 */
[----:B------:R-:W-:Y:S01]  /*37f0*/  IMAD.MOV.U32 R2, RZ, RZ, 0xc8 ;  /* 0x000000c8ff027424 */ /* 0x000fe200078e00ff */
[----:B------:R-:W-:Y:S01]  /*3800*/  UIADD3 UR22, UPT, UPT, UR5, UR27, URZ ;  /* 0x0000001b05167290 */ /* 0x000fe2000fffe0ff */
[C---:B------:R-:W-:Y:S01]  /*3810*/  R2UR UR14, R3.reuse ;  /* 0x00000000030e72ca */ /* 0x040fe200000e0000 */
[----:B------:R-:W-:Y:S01]  /*3820*/  UISETP.NE.U32.AND UP0, UPT, UR9, URZ, UPT ;  /* 0x000000ff0900728c */ /* 0x000fe2000bf05070 */
[----:B------:R-:W-:Y:S01]  /*3830*/  R2UR UR12, R0 ;  /* 0x00000000000c72ca */ /* 0x000fe200000e0000 */
[----:B------:R-:W-:Y:S01]  /*3840*/  UIADD3 UR54, UPT, UPT, UR22, 0x40, URZ ;  /* 0x0000004016367890 */ /* 0x000fe2000fffe0ff */
[----:B-1----:R-:W-:Y:S01]  /*3850*/  R2UR UR6, R2 ;  /* 0x00000000020672ca */ /* 0x002fe200000e0000 */
[----:B------:R-:W-:Y:S01]  /*3860*/  IMAD.MOV.U32 R2, RZ, RZ, 0xd0 ;  /* 0x000000d0ff027424 */ /* 0x000fe200078e00ff */
[----:B------:R-:W-:Y:S01]  /*3870*/  R2UR UR8, R4 ;  /* 0x00000000040872ca */ /* 0x000fe200000e0000 */
[----:B------:R-:W-:Y:S01]  /*3880*/  UIADD3 UR52, UPT, UPT, UR22, 0x80, URZ ;  /* 0x0000008016347890 */ /* 0x000fe2000fffe0ff */
[----:B------:R-:W-:Y:S01]  /*3890*/  R2UR UR10, R3 ;  /* 0x00000000030a72ca */ /* 0x000fe200000e0000 */
[----:B------:R-:W-:Y:S01]  /*38a0*/  UIADD3 UR50, UPT, UPT, UR22, 0xc0, URZ ;  /* 0x000000c016327890 */ /* 0x000fe2000fffe0ff */
[----:B------:R-:W-:Y:S01]  /*38b0*/  R2UR UR19, R2 ;  /* 0x00000000021372ca */ /* 0x000fe200000e0000 */
[----:B------:R-:W-:Y:S01]  /*38c0*/  IMAD.MOV.U32 R2, RZ, RZ, 0xd8 ;  /* 0x000000d8ff027424 */ /* 0x000fe200078e00ff */
[C---:B------:R-:W-:Y:S01]  /*38d0*/  R2UR UR7, R0.reuse ;  /* 0x00000000000772ca */ /* 0x040fe200000e0000 */
[----:B------:R-:W-:Y:S01]  /*38e0*/  UIADD3 UR48, UPT, UPT, UR22, 0x100, URZ ;  /* 0x0000010016307890 */ /* 0x000fe2000fffe0ff */
[----:B------:R-:W-:Y:S01]  /*38f0*/  R2UR UR20, R0 ;  /* 0x00000000001472ca */ /* 0x000fe200000e0000 */
[----:B------:R-:W-:Y:S01]  /*3900*/  UIADD3 UR46, UPT, UPT, UR22, 0x140, URZ ;  /* 0x00000140162e7890 */ /* 0x000fe2000fffe0ff */
[----:B------:R-:W-:Y:S01]  /*3910*/  R2UR UR5, R2 ;  /* 0x00000000020572ca */ /* 0x000fe200000e0000 */
[----:B------:R-:W-:Y:S01]  /*3920*/  UIADD3 UR44, UPT, UPT, UR22, 0x180, URZ ;  /* 0x00000180162c7890 */ /* 0x000fe2000fffe0ff */
[----:B------:R-:W-:Y:S01]  /*3930*/  R2UR UR9, R0 ;  /* 0x00000000000972ca */ /* 0x000fe200000e0000 */
[----:B------:R-:W-:Y:S01]  /*3940*/  UMOV UR40, 0x0 ;  /* 0x0000000000287882 */ /* 0x000fe20000000000 */
[----:B------:R-:W-:Y:S01]  /*3950*/  UMOV UR41, 0x8090490 ;  /* 0x0809049000297882 */ /* 0x000fe20000000000 */
[----:B------:R-:W-:Y:S01]  /*3960*/  UMOV UR23, 0x80004020 ;  /* 0x8000402000177882 */ /* 0x000fe20000000000 */
[----:B------:R-:W-:Y:S01]  /*3970*/  UIADD3 UR42, UPT, UPT, UR22, 0x1c0, URZ ;  /* 0x000001c0162a7890 */ /* 0x000fe2000fffe0ff */
[----:B------:R1:W-:Y:S01]  /*3980*/  UTCHMMA tmem[UR17], gdesc[UR22], tmem[UR18], tmem[UR40], idesc[UR41], UP0 ;  /* 0x00ff2816110079ea */ /* 0x0003e20008000012 */
[----:B------:R-:W-:Y:S01]  /*3990*/  UMOV UR38, 0x0 ;  /* 0x0000000000267882 */ /* 0x000fe20000000000 */
        /* <DEDUP_REMOVED lines=29> */
.L_x_83:
[----:B-1----:R-:W-:-:S09]  /*3b70*/  UIADD3 UR5, UPT, UPT, UR4, 0xa098, URZ ;  /* 0x0000a09804057890 */ /* 0x002fd2000fffe0ff */
[----:B------:R1:W-:Y:S01]  /*3b80*/  UTCBAR [UR5], URZ ;  /* 0x000000ff050073e9 */ /* 0x0003e200080000ff */
[----:B------:R-:W-:Y:S05]  /*3b90*/  BRA.U !UP1, `(.L_x_84) ;  /* 0x0000000109047547 */ /* 0x000fea000b800000 */
[----:B-1----:R-:W-:Y:S05]  /*3ba0*/  BPT.TRAP 0x1 ;  /* 0x000000040000795c */ /* 0x002fea0000300000 */
.L_x_84:
[----:B-1----:R-:W-:-:S04]  /*3bb0*/  ULEA UR5, UR26, UR4, 0x3 ;  /* 0x000000041a057291 */ /* 0x002fc8000f8e18ff */
[----:B------:R-:W-:-:S09]  /*3bc0*/  UIADD3 UR5, UPT, UPT, UR5, 0xa038, URZ ;  /* 0x0000a03805057890 */ /* 0x000fd2000fffe0ff */
[----:B------:R1:W-:Y:S01]  /*3bd0*/  UTCBAR [UR5], URZ ;  /* 0x000000ff050073e9 */ /* 0x0003e200080000ff */
[----:B------:R-:W-:Y:S05]  /*3be0*/  BRA.U UP4, `(.L_x_85) ;  /* 0x0000000104047547 */ /* 0x000fea000b800000 */
[----:B-1----:R-:W-:Y:S05]  /*3bf0*/  BPT.TRAP 0x1 ;  /* 0x000000040000795c */ /* 0x002fea0000300000 */
.L_x_85:
[----:B-1----:R-:W-:-:S09]  /*3c00*/  UIADD3 UR5, UPT, UPT, UR4, 0xa050, URZ ;  /* 0x0000a05004057890 */ /* 0x002fd2000fffe0ff */
[----:B------:R1:W-:Y:S01]  /*3c10*/  UTCBAR [UR5], URZ ;  /* 0x000000ff050073e9 */ /* 0x0003e200080000ff */
[----:B------:R-:W-:Y:S05]  /*3c20*/  BRA.U UP3, `(.L_x_86) ;  /* 0x0000000103047547 */ /* 0x000fea000b800000 */
[----:B-1----:R-:W-:Y:S05]  /*3c30*/  BPT.TRAP 0x1 ;  /* 0x000000040000795c */ /* 0x002fea0000300000 */
.L_x_86:
[----:B------:R-:W-:-:S13]  /*3c40*/  ELECT P0, URZ, PT ;  /* 0x0000000000ff782f */ /* 0x000fda0003800000 */
[----:B-1----:R-:W-:Y:S05]  /*3c50*/  @!P0 EXIT ;  /* 0x000000000000894d */ /* 0x002fea0003800000 */
[----:B------:R-:W-:-:S09]  /*3c60*/  UIADD3 UR4, UPT, UPT, UR4, 0xa060, URZ ;  /* 0x0000a06004047890 */ /* 0x000fd2000fffe0ff */
[----:B------:R1:W-:Y:S01]  /*3c70*/  UTCBAR [UR4], URZ ;  /* 0x000000ff040073e9 */ /* 0x0003e200080000ff */
[----:B------:R-:W-:Y:S01]  /*3c80*/  NOP ;  /* 0x0000000000007918 */ /* 0x000fe20000000000 */
[----:B-1----:R-:W-:Y:S05]  /*3c90*/  EXIT ;  /* 0x000000000000794d */ /* 0x002fea0003800000 */
.L_x_28:
[----:B------:R-:W-:-:S08]  /*3ca0*/  NOP ;  /* 0x0000000000007918 */ /* 0x000fd00000000000 */
[----:B------:R-:W1:-:S00]  /*3cb0*/  USETMAXREG.DEALLOC.CTAPOOL 0x60 ;  /* 0x00000060000079c8 */ /* 0x000e4000080e0500 */
[----:B-1----:R-:W1:Y:S01]  /*3cc0*/  S2R R0, SR_CTAID.X ;  /* 0x0000000000007919 */ /* 0x002e620000002500 */
[----:B------:R-:W2:Y:S01]  /*3cd0*/  LDCU UR4, c[0x0][0x380] ;  /* 0x00007000ff0477ac */ /* 0x000ea20008000800 */
[----:B-1----:R-:W-:-:S04]  /*3ce0*/  SHF.L.U32 R16, R0, 0x8, RZ ;  /* 0x0000000800107819 */ /* 0x002fc800000006ff */
[----:B--2---:R-:W-:-:S13]  /*3cf0*/  ISETP.GE.U32.AND P0, PT, R16, UR4, PT ;  /* 0x0000000410007c0c */ /* 0x004fda000bf06070 */
[----:B------:R-:W-:Y:S05]  /*3d00*/  @P0 EXIT ;  /* 0x000000000000094d */ /* 0x000fea0003800000 */
[----:B------:R-:W1:Y:S01]  /*3d10*/  LDCU UR5, c[0x0][0x384] ;  /* 0x00007080ff0577ac */ /* 0x000e620008000800 */
[----:B------:R-:W2:Y:S01]  /*3d20*/  LDCU.64 UR48, c[0x0][0x358] ;  /* 0x00006b00ff3077ac */ /* 0x000ea20008000a00 */
[----:B-1----:R-:W-:-:S09]  /*3d30*/  UISETP.NE.AND UP0, UPT, UR5, URZ, UPT ;  /* 0x000000ff0500728c */ /* 0x002fd2000bf05270 */
[----:B--2---:R-:W-:Y:S05]  /*3d40*/  BRA.U UP0, `(.L_x_87) ;  /* 0x0000003500647547 */ /* 0x004fea000b800000 */
[----:B------:R-:W-:-:S09]  /*3d50*/  UISETP.NE.AND UP0, UPT, UR38, URZ, UPT ;  /* 0x000000ff2600728c */ /* 0x000fd2000bf05270 */
[----:B------:R-:W-:Y:S05]  /*3d60*/  BRA.U UP0, `(.L_x_88) ;  /* 0x0000000100047547 */ /* 0x000fea000b800000 */
[----:B------:R-:W-:Y:S05]  /*3d70*/  BPT.TRAP 0x1 ;  /* 0x000000040000795c */ /* 0x000fea0000300000 */
.L_x_88:
[----:B------:R-:W1:Y:S01]  /*3d80*/  S2R R17, SR_CgaCtaId ;  /* 0x0000000000117919 */ /* 0x000e620000008800 */
[----:B------:R-:W-:Y:S01]  /*3d90*/  IMAD.MOV.U32 R2, RZ, RZ, 0x1 ;  /* 0x00000001ff027424 */ /* 0x000fe200078e00ff */
[----:B------:R-:W-:Y:S02]  /*3da0*/  MOV R4, 0x400 ;  /* 0x0000040000047802 */ /* 0x000fe40000000f00 */
[----:B------:R-:W-:Y:S02]  /*3db0*/  LOP3.LUT P1, R19, R18, 0x7f, RZ, 0xc0, !PT ;  /* 0x0000007f12137812 */ /* 0x000fe4000782c0ff */
[----:B------:R-:W-:Y:S02]  /*3dc0*/  SHF.L.U32 R2, R2, 0x1f, RZ ;  /* 0x0000001f02027819 */ /* 0x000fe400000006ff */
[----:B-1----:R-:W-:-:S04]  /*3dd0*/  LEA R17, R17, R4, 0x18 ;  /* 0x0000000411117211 */ /* 0x002fc800078ec0ff */
[----:B------:R-:W1:Y:S02]  /*3de0*/  SYNCS.PHASECHK.TRANS64.TRYWAIT P0, [R17+URZ+0xa0c0], R2 ;  /* 0x00a0c002110075a7 */ /* 0x000e6400080011ff */
[----:B-1----:R-:W-:Y:S05]  /*3df0*/  @!P0 BRA `(.L_x_89) ;  /* 0x0000014000148947 */ /* 0x002fea0003800000 */
.L_x_387:
[----:B------:R-:W-:Y:S04]  /*3e00*/  BSSY.RECONVERGENT B6, `(.L_x_90) ;  /* 0x000023d000067945 */ /* 0x000fe80003800200 */
[----:B------:R-:W-:Y:S05]  /*3e10*/  @P1 BRA `(.L_x_91) ;  /* 0x0000002000ec1947 */ /* 0x000fea0003800000 */
[----:B------:R-:W2:Y:S01]  /*3e20*/  S2UR UR4, SR_CTAID.Z ;  /* 0x00000000000479c3 */ /* 0x000ea20000002700 */
[----:B------:R-:W3:Y:S01]  /*3e30*/  S2R R3, SR_CTAID.Y ;  /* 0x0000000000037919 */ /* 0x000ee20000002600 */
[----:B------:R-:W2:Y:S01]  /*3e40*/  LDCU UR6, c[0x0][0x370] ;  /* 0x00006e00ff0677ac */ /* 0x000ea20008000800 */
[----:B------:R-:W4:Y:S01]  /*3e50*/  LDCU UR5, c[0x0][0x374] ;  /* 0x00006e80ff0577ac */ /* 0x000f220008000800 */
[----:B--2---:R-:W-:-:S04]  /*3e60*/  UIMAD UR4, UR6, UR4, URZ ;  /* 0x00000004060472a4 */ /* 0x004fc8000f8e02ff */
[----:B------:R-:W-:-:S04]  /*3e70*/  UIADD3 UR4, UPT, UPT, URZ, -UR4, URZ ;  /* 0x80000004ff047290 */ /* 0x000fc8000fffe0ff */
[----:B----4-:R-:W-:Y:S01]  /*3e80*/  UIMAD UR4, UR4, UR5, URZ ;  /* 0x00000005040472a4 */ /* 0x010fe2000f8e02ff */
[----:B---3--:R-:W-:-:S05]  /*3e90*/  IMAD R3, R3, UR6, R0 ;  /* 0x0000000603037c24 */ /* 0x008fca000f8e0200 */
[----:B------:R-:W-:-:S13]  /*3ea0*/  ISETP.NE.AND P0, PT, R3, UR4, PT ;  /* 0x0000000403007c0c */ /* 0x000fda000bf05270 */
[----:B------:R-:W-:Y:S05]  /*3eb0*/  @P0 BRA `(.L_x_91) ;  /* 0x0000002000c40947 */ /* 0x000fea0003800000 */
[----:B------:R-:W2:Y:S01]  /*3ec0*/  LDC.64 R8, c[0x4][0xa0] ;  /* 0x01002800ff087b82 */ /* 0x000ea20000000a00 */
[----:B------:R-:W-:Y:S01]  /*3ed0*/  MOV R26, 0x0 ;  /* 0x00000000001a7802 */ /* 0x000fe20000000f00 */
[----:B------:R-:W3:Y:S01]  /*3ee0*/  LDCU.64 UR4, c[0x4][0xd0] ;  /* 0x01001a00ff0477ac */ /* 0x000ee20008000a00 */
[----:B------:R-:W-:Y:S01]  /*3ef0*/  IADD3 R25, P0, PT, R23, 0x8, RZ ;  /* 0x0000000817197810 */ /* 0x000fe20007f1e0ff */
[----:B------:R-:W-:Y:S01]  /*3f00*/  IMAD.MOV.U32 R6, RZ, RZ, R23 ;  /* 0x000000ffff067224 */ /* 0x000fe200078e0017 */
[----:B------:R-:W-:-:S03]  /*3f10*/  MOV R7, R22 ;  /* 0x0000001600077202 */ /* 0x000fc60000000f00 */
[----:B-1----:R1:W4:Y:S01]  /*3f20*/  LDC.64 R2, c[0x4][R26] ;  /* 0x010000001a027b82 */ /* 0x0023220000000a00 */
[----:B------:R-:W-:Y:S02]  /*3f30*/  IMAD.X R24, RZ, RZ, R22, P0 ;  /* 0x000000ffff187224 */ /* 0x000fe400000e0616 */
[----:B---3--:R-:W-:Y:S01]  /*3f40*/  IMAD.U32 R4, RZ, RZ, UR4 ;  /* 0x00000004ff047e24 */ /* 0x008fe2000f8e00ff */
[----:B------:R-:W-:Y:S01]  /*3f50*/  MOV R5, UR5 ;  /* 0x0000000500057c02 */ /* 0x000fe20008000f00 */
[----:B--2---:R1:W-:Y:S04]  /*3f60*/  STL.64 [R1], R8 ;  /* 0x0000000801007387 */ /* 0x0043e80000100a00 */
[----:B------:R-:W-:-:S07]  /*3f70*/  LEPC R20, `(.L_x_92) ;  /* 0x000000001014794e */ /* 0x000fce0000000000 */
[----:B-1--4-:R-:W-:Y:S05]  /*3f80*/  CALL.ABS.NOINC R2 ;  /* 0x0000000002007343 */ /* 0x012fea0003c00000 */
.L_x_92:
[----:B------:R-:W-:Y:S01]  /*3f90*/  HFMA2 R2, -RZ, RZ, 0, 1.1920928955078125e-07 ;  /* 0x00000002ff027431 */ /* 0x000fe200000001ff */
[----:B------:R-:W-:Y:S01]  /*3fa0*/  MOV R3, 0x4 ;  /* 0x0000000400037802 */ /* 0x000fe20000000f00 */
[----:B------:R-:W-:Y:S01]  /*3fb0*/  IMAD.MOV.U32 R0, RZ, RZ, 0x3 ;  /* 0x00000003ff007424 */ /* 0x000fe200078e00ff */
[----:B------:R1:W2:Y:S01]  /*3fc0*/  LDC.64 R8, c[0x4][R26] ;  /* 0x010000001a087b82 */ /* 0x0002a20000000a00 */
[----:B------:R-:W3:Y:S01]  /*3fd0*/  LDCU.64 UR4, c[0x4][0xe8] ;  /* 0x01001d00ff0477ac */ /* 0x000ee20008000a00 */
[----:B------:R-:W-:Y:S01]  /*3fe0*/  MOV R6, R25 ;  /* 0x0000001900067202 */ /* 0x000fe20000000f00 */
[----:B------:R-:W-:Y:S01]  /*3ff0*/  IMAD.MOV.U32 R7, RZ, RZ, R24 ;  /* 0x000000ffff077224 */ /* 0x000fe200078e0018 */
[----:B------:R1:W-:Y:S04]  /*4000*/  STL.64 [R1+0x8], R2 ;  /* 0x0000080201007387 */ /* 0x0003e80000100a00 */
[----:B------:R1:W-:Y:S01]  /*4010*/  STL [R1+0x10], R0 ;  /* 0x0000100001007387 */ /* 0x0003e20000100800 */
[----:B---3--:R-:W-:Y:S01]  /*4020*/  MOV R4, UR4 ;  /* 0x0000000400047c02 */ /* 0x008fe20008000f00 */
[----:B------:R-:W-:-:S02]  /*4030*/  IMAD.U32 R5, RZ, RZ, UR5 ;  /* 0x00000005ff057e24 */ /* 0x000fc4000f8e00ff */
[----:B------:R-:W-:-:S07]  /*4040*/  LEPC R20, `(.L_x_93) ;  /* 0x000000001014794e */ /* 0x000fce0000000000 */
[----:B-12---:R-:W-:Y:S05]  /*4050*/  CALL.ABS.NOINC R8 ;  /* 0x0000000008007343 */ /* 0x006fea0003c00000 */
.L_x_93:
[----:B------:R1:W2:Y:S01]  /*4060*/  LDC.64 R2, c[0x4][R26] ;  /* 0x010000001a027b82 */ /* 0x0002a20000000a00 */
[----:B------:R-:W3:Y:S01]  /*4070*/  LDCU.64 UR4, c[0x4][0xe0] ;  /* 0x01001c00ff0477ac */ /* 0x000ee20008000a00 */
[----:B------:R-:W-:Y:S01]  /*4080*/  CS2R R6, SRZ ;  /* 0x0000000000067805 */ /* 0x000fe2000001ff00 */
[----:B---3--:R-:W-:Y:S01]  /*4090*/  IMAD.U32 R4, RZ, RZ, UR4 ;  /* 0x00000004ff047e24 */ /* 0x008fe2000f8e00ff */
[----:B------:R-:W-:-:S04]  /*40a0*/  MOV R5, UR5 ;  /* 0x0000000500057c02 */ /* 0x000fc80008000f00 */
[----:B------:R-:W-:-:S07]  /*40b0*/  LEPC R20, `(.L_x_94) ;  /* 0x000000001014794e */ /* 0x000fce0000000000 */
[----:B-12---:R-:W-:Y:S05]  /*40c0*/  CALL.ABS.NOINC R2 ;  /* 0x0000000002007343 */ /* 0x006fea0003c00000 */
.L_x_94:
[----:B------:R1:W2:Y:S01]  /*40d0*/  LDC.64 R2, c[0x4][R26] ;  /* 0x010000001a027b82 */ /* 0x0002a20000000a00 */
[----:B------:R-:W3:Y:S01]  /*40e0*/  LDCU.64 UR4, c[0x4][0xf0] ;  /* 0x01001e00ff0477ac */ /* 0x000ee20008000a00 */
[----:B------:R-:W-:Y:S01]  /*40f0*/  CS2R R6, SRZ ;  /* 0x0000000000067805 */ /* 0x000fe2000001ff00 */
[----:B---3--:R-:W-:Y:S01]  /*4100*/  IMAD.U32 R4, RZ, RZ, UR4 ;  /* 0x00000004ff047e24 */ /* 0x008fe2000f8e00ff */
[----:B------:R-:W-:-:S04]  /*4110*/  MOV R5, UR5 ;  /* 0x0000000500057c02 */ /* 0x000fc80008000f00 */
[----:B------:R-:W-:-:S07]  /*4120*/  LEPC R20, `(.L_x_95) ;  /* 0x000000001014794e */ /* 0x000fce0000000000 */
[----:B-12---:R-:W-:Y:S05]  /*4130*/  CALL.ABS.NOINC R2 ;  /* 0x0000000002007343 */ /* 0x006fea0003c00000 */
.L_x_95:
[----:B------:R1:W2:Y:S01]  /*4140*/  LDC.64 R2, c[0x4][R26] ;  /* 0x010000001a027b82 */ /* 0x0002a20000000a00 */
[----:B------:R-:W3:Y:S01]  /*4150*/  LDCU.64 UR4, c[0x4][0xf8] ;  /* 0x01001f00ff0477ac */ /* 0x000ee20008000a00 */
[----:B------:R-:W-:Y:S01]  /*4160*/  CS2R R6, SRZ ;  /* 0x0000000000067805 */ /* 0x000fe2000001ff00 */
[----:B---3--:R-:W-:Y:S01]  /*4170*/  IMAD.U32 R4, RZ, RZ, UR4 ;  /* 0x00000004ff047e24 */ /* 0x008fe2000f8e00ff */
[----:B------:R-:W-:-:S04]  /*4180*/  MOV R5, UR5 ;  /* 0x0000000500057c02 */ /* 0x000fc80008000f00 */
[----:B------:R-:W-:-:S07]  /*4190*/  LEPC R20, `(.L_x_96) ;  /* 0x000000001014794e */ /* 0x000fce0000000000 */
[----:B-12---:R-:W-:Y:S05]  /*41a0*/  CALL.ABS.NOINC R2 ;  /* 0x0000000002007343 */ /* 0x006fea0003c00000 */
.L_x_96:
[----:B------:R-:W-:Y:S01]  /*41b0*/  HFMA2 R0, -RZ, RZ, 0, 9.5367431640625e-07 ;  /* 0x00000010ff007431 */ /* 0x000fe200000001ff */
[----:B------:R1:W2:Y:S01]  /*41c0*/  LDC.64 R2, c[0x4][R26] ;  /* 0x010000001a027b82 */ /* 0x0002a20000000a00 */
[----:B------:R-:W3:Y:S01]  /*41d0*/  LDCU.64 UR4, c[0x4][0xc8] ;  /* 0x01001900ff0477ac */ /* 0x000ee20008000a00 */
[----:B------:R-:W-:Y:S01]  /*41e0*/  MOV R6, R23 ;  /* 0x0000001700067202 */ /* 0x000fe20000000f00 */
[----:B------:R-:W-:Y:S01]  /*41f0*/  IMAD.MOV.U32 R7, RZ, RZ, R22 ;  /* 0x000000ffff077224 */ /* 0x000fe200078e0016 */
[----:B------:R1:W-:Y:S01]  /*4200*/  STL [R1], R0 ;  /* 0x0000000001007387 */ /* 0x0003e20000100800 */
[----:B---3--:R-:W-:Y:S01]  /*4210*/  MOV R4, UR4 ;  /* 0x0000000400047c02 */ /* 0x008fe20008000f00 */
[----:B------:R-:W-:-:S04]  /*4220*/  IMAD.U32 R5, RZ, RZ, UR5 ;  /* 0x00000005ff057e24 */ /* 0x000fc8000f8e00ff */
[----:B------:R-:W-:-:S07]  /*4230*/  LEPC R20, `(.L_x_97) ;  /* 0x000000001014794e */ /* 0x000fce0000000000 */
[----:B-12---:R-:W-:Y:S05]  /*4240*/  CALL.ABS.NOINC R2 ;  /* 0x0000000002007343 */ /* 0x006fea0003c00000 */
.L_x_97:
[----:B------:R-:W1:Y:S01]  /*4250*/  S2R R0, SR_SWINHI ;  /* 0x0000000000007919 */ /* 0x000e620000002f00 */
[----:B------:R2:W3:Y:S01]  /*4260*/  LDC.64 R2, c[0x4][R26] ;  /* 0x010000001a027b82 */ /* 0x0004e20000000a00 */
[----:B------:R-:W4:Y:S01]  /*4270*/  LDCU.64 UR4, c[0x4][0x100] ;  /* 0x01002000ff0477ac */ /* 0x000f220008000a00 */
[----:B------:R-:W-:Y:S02]  /*4280*/  MOV R6, R23 ;  /* 0x0000001700067202 */ /* 0x000fe40000000f00 */
[----:B------:R-:W-:Y:S01]  /*4290*/  MOV R7, R22 ;  /* 0x0000001600077202 */ /* 0x000fe20000000f00 */
[----:B----4-:R-:W-:Y:S02]  /*42a0*/  IMAD.U32 R4, RZ, RZ, UR4 ;  /* 0x00000004ff047e24 */ /* 0x010fe4000f8e00ff */
[----:B------:R-:W-:Y:S01]  /*42b0*/  IMAD.U32 R5, RZ, RZ, UR5 ;  /* 0x00000005ff057e24 */ /* 0x000fe2000f8e00ff */
[----:B------:R-:W-:Y:S02]  /*42c0*/  MOV R8, R17 ;  /* 0x0000001100087202 */ /* 0x000fe40000000f00 */
[----:B-1----:R-:W-:-:S05]  /*42d0*/  MOV R9, R0 ;  /* 0x0000000000097202 */ /* 0x002fca0000000f00 */
[----:B------:R2:W-:Y:S02]  /*42e0*/  STL.64 [R1], R8 ;  /* 0x0000000801007387 */ /* 0x0005e40000100a00 */
[----:B------:R-:W-:-:S07]  /*42f0*/  LEPC R20, `(.L_x_98) ;  /* 0x000000001014794e */ /* 0x000fce0000000000 */
[----:B--23--:R-:W-:Y:S05]  /*4300*/  CALL.ABS.NOINC R2 ;  /* 0x0000000002007343 */ /* 0x00cfea0003c00000 */
.L_x_98:
[----:B------:R-:W1:Y:S01]  /*4310*/  LDC.64 R8, c[0x4][0xd8] ;  /* 0x01003600ff087b82 */ /* 0x000e620000000a00 */
[----:B------:R-:W2:Y:S01]  /*4320*/  LDCU.64 UR4, c[0x4][0xd0] ;  /* 0x01001a00ff0477ac */ /* 0x000ea20008000a00 */
[----:B------:R-:W-:Y:S02]  /*4330*/  MOV R6, R23 ;  /* 0x0000001700067202 */ /* 0x000fe40000000f00 */
[----:B------:R-:W-:-:S04]  /*4340*/  MOV R7, R22 ;  /* 0x0000001600077202 */ /* 0x000fc80000000f00 */
[----:B------:R3:W4:Y:S01]  /*4350*/  LDC.64 R2, c[0x4][R26] ;  /* 0x010000001a027b82 */ /* 0x0007220000000a00 */
[----:B--2---:R-:W-:Y:S02]  /*4360*/  IMAD.U32 R4, RZ, RZ, UR4 ;  /* 0x00000004ff047e24 */ /* 0x004fe4000f8e00ff */
[----:B------:R-:W-:Y:S01]  /*4370*/  IMAD.U32 R5, RZ, RZ, UR5 ;  /* 0x00000005ff057e24 */ /* 0x000fe2000f8e00ff */
[----:B-1----:R3:W-:Y:S04]  /*4380*/  STL.64 [R1], R8 ;  /* 0x0000000801007387 */ /* 0x0027e80000100a00 */
[----:B------:R-:W-:-:S07]  /*4390*/  LEPC R20, `(.L_x_99) ;  /* 0x000000001014794e */ /* 0x000fce0000000000 */
[----:B---34-:R-:W-:Y:S05]  /*43a0*/  CALL.ABS.NOINC R2 ;  /* 0x0000000002007343 */ /* 0x018fea0003c00000 */
.L_x_99:
[----:B------:R-:W-:Y:S01]  /*43b0*/  HFMA2 R0, -RZ, RZ, 0, 2.384185791015625e-06 ;  /* 0x00000028ff007431 */ /* 0x000fe200000001ff */
        /* <DEDUP_REMOVED lines=9> */
.L_x_100:
        /* <DEDUP_REMOVED lines=10> */
.L_x_101:
[----:B------:R1:W2:Y:S01]  /*44f0*/  LDC.64 R2, c[0x4][R26] ;  /* 0x010000001a027b82 */ /* 0x0002a20000000a00 */
[----:B------:R-:W3:Y:S01]  /*4500*/  LDCU.64 UR4, c[0x4][0xe0] ;  /* 0x01001c00ff0477ac */ /* 0x000ee20008000a00 */
[----:B------:R-:W-:Y:S01]  /*4510*/  CS2R R6, SRZ ;  /* 0x0000000000067805 */ /* 0x000fe2000001ff00 */
[----:B---3--:R-:W-:Y:S01]  /*4520*/  IMAD.U32 R4, RZ, RZ, UR4 ;  /* 0x00000004ff047e24 */ /* 0x008fe2000f8e00ff */
[----:B------:R-:W-:-:S04]  /*4530*/  MOV R5, UR5 ;  /* 0x0000000500057c02 */ /* 0x000fc80008000f00 */
[----:B------:R-:W-:-:S07]  /*4540*/  LEPC R20, `(.L_x_102) ;  /* 0x000000001014794e */ /* 0x000fce0000000000 */
[----:B-12---:R-:W-:Y:S05]  /*4550*/  CALL.ABS.NOINC R2 ;  /* 0x0000000002007343 */ /* 0x006fea0003c00000 */
.L_x_102:
[----:B------:R-:W-:Y:S01]  /*4560*/  HFMA2 R0, -RZ, RZ, 0, 4.76837158203125e-07 ;  /* 0x00000008ff007431 */ /* 0x000fe200000001ff */
        /* <DEDUP_REMOVED lines=9> */
.L_x_103:
[----:B------:R-:W-:Y:S01]  /*4600*/  HFMA2 R0, -RZ, RZ, 0, 2.6226043701171875e-06 ;  /* 0x0000002cff007431 */ /* 0x000fe200000001ff */
        /* <DEDUP_REMOVED lines=9> */
.L_x_104:
[----:B------:R1:W2:Y:S01]  /*46a0*/  LDC.64 R2, c[0x4][R26] ;  /* 0x010000001a027b82 */ /* 0x0002a20000000a00 */
[----:B------:R-:W3:Y:S01]  /*46b0*/  LDCU.64 UR4, c[0x4][0xe0] ;  /* 0x01001c00ff0477ac */ /* 0x000ee20008000a00 */
[----:B------:R-:W-:Y:S01]  /*46c0*/  CS2R R6, SRZ ;  /* 0x0000000000067805 */ /* 0x000fe2000001ff00 */
[----:B---3--:R-:W-:Y:S01]  /*46d0*/  IMAD.U32 R4, RZ, RZ, UR4 ;  /* 0x00000004ff047e24 */ /* 0x008fe2000f8e00ff */
[----:B------:R-:W-:-:S04]  /*46e0*/  MOV R5, UR5 ;  /* 0x0000000500057c02 */ /* 0x000fc80008000f00 */
[----:B------:R-:W-:-:S07]  /*46f0*/  LEPC R20, `(.L_x_105) ;  /* 0x000000001014794e */ /* 0x000fce0000000000 */
[----:B-12---:R-:W-:Y:S05]  /*4700*/  CALL.ABS.NOINC R2 ;  /* 0x0000000002007343 */ /* 0x006fea0003c00000 */
.L_x_105:
        /* <DEDUP_REMOVED lines=10> */
.L_x_106:
[----:B------:R-:W-:Y:S01]  /*47b0*/  HFMA2 R0, -RZ, RZ, 0, 2.443790435791015625e-06 ;  /* 0x00000029ff007431 */ /* 0x000fe200000001ff */
        /* <DEDUP_REMOVED lines=9> */
.L_x_107:
        /* <DEDUP_REMOVED lines=10> */
.L_x_108:
        /* <DEDUP_REMOVED lines=10> */
.L_x_109:
[----:B------:R1:W2:Y:S01]  /*4990*/  LDC.64 R2, c[0x4][R26] ;  /* 0x010000001a027b82 */ /* 0x0002a20000000a00 */
[----:B------:R-:W3:Y:S01]  /*49a0*/  LDCU.64 UR4, c[0x4][0xe0] ;  /* 0x01001c00ff0477ac */ /* 0x000ee20008000a00 */
[----:B------:R-:W-:Y:S01]  /*49b0*/  CS2R R6, SRZ ;  /* 0x0000000000067805 */ /* 0x000fe2000001ff00 */
[----:B---3--:R-:W-:Y:S01]  /*49c0*/  IMAD.U32 R4, RZ, RZ, UR4 ;  /* 0x00000004ff047e24 */ /* 0x008fe2000f8e00ff */
[----:B------:R-:W-:-:S04]  /*49d0*/  MOV R5, UR5 ;  /* 0x0000000500057c02 */ /* 0x000fc80008000f00 */
[----:B------:R-:W-:-:S07]  /*49e0*/  LEPC R20, `(.L_x_110) ;  /* 0x000000001014794e */ /* 0x000fce0000000000 */
[----:B-12---:R-:W-:Y:S05]  /*49f0*/  CALL.ABS.NOINC R2 ;  /* 0x0000000002007343 */ /* 0x006fea0003c00000 */
.L_x_110:
[----:B------:R-:W-:Y:S01]  /*4a00*/  HFMA2 R0, -RZ, RZ, 0, 1.9073486328125e-06 ;  /* 0x00000020ff007431 */ /* 0x000fe200000001ff */
        /* <DEDUP_REMOVED lines=9> */
.L_x_111:
        /* <DEDUP_REMOVED lines=10> */
.L_x_112:
[----:B------:R1:W2:Y:S01]  /*4b40*/  LDC.64 R2, c[0x4][R26] ;  /* 0x010000001a027b82 */ /* 0x0002a20000000a00 */
[----:B------:R-:W3:Y:S01]  /*4b50*/  LDCU.64 UR4, c[0x4][0xe0] ;  /* 0x01001c00ff0477ac */ /* 0x000ee20008000a00 */
[----:B------:R-:W-:Y:S01]  /*4b60*/  CS2R R6, SRZ ;  /* 0x0000000000067805 */ /* 0x000fe2000001ff00 */
[----:B---3--:R-:W-:Y:S01]  /*4b70*/  IMAD.U32 R4, RZ, RZ, UR4 ;  /* 0x00000004ff047e24 */ /* 0x008fe2000f8e00ff */
[----:B------:R-:W-:-:S04]  /*4b80*/  MOV R5, UR5 ;  /* 0x0000000500057c02 */ /* 0x000fc80008000f00 */
[----:B------:R-:W-:-:S07]  /*4b90*/  LEPC R20, `(.L_x_113) ;  /* 0x000000001014794e */ /* 0x000fce0000000000 */
[----:B-12---:R-:W-:Y:S05]  /*4ba0*/  CALL.ABS.NOINC R2 ;  /* 0x0000000002007343 */ /* 0x006fea0003c00000 */
.L_x_113:
[----:B------:R-:W-:Y:S01]  /*4bb0*/  HFMA2 R0, -RZ, RZ, 0, 5.9604644775390625e-08 ;  /* 0x00000001ff007431 */ /* 0x000fe200000001ff */
        /* <DEDUP_REMOVED lines=9> */
.L_x_114:
        /* <DEDUP_REMOVED lines=10> */
.L_x_115:
        /* <DEDUP_REMOVED lines=10> */
.L_x_116:
        /* <DEDUP_REMOVED lines=10> */
.L_x_117:
[----:B------:R1:W2:Y:S01]  /*4e30*/  LDC.64 R2, c[0x4][R26] ;  /* 0x010000001a027b82 */ /* 0x0002a20000000a00 */
[----:B------:R-:W3:Y:S01]  /*4e40*/  LDCU.64 UR4, c[0x4][0xe0] ;  /* 0x01001c00ff0477ac */ /* 0x000ee20008000a00 */
[----:B------:R-:W-:Y:S01]  /*4e50*/  CS2R R6, SRZ ;  /* 0x0000000000067805 */ /* 0x000fe2000001ff00 */
[----:B---3--:R-:W-:Y:S01]  /*4e60*/  IMAD.U32 R4, RZ, RZ, UR4 ;  /* 0x00000004ff047e24 */ /* 0x008fe2000f8e00ff */
[----:B------:R-:W-:-:S04]  /*4e70*/  MOV R5, UR5 ;  /* 0x0000000500057c02 */ /* 0x000fc80008000f00 */
[----:B------:R-:W-:-:S07]  /*4e80*/  LEPC R20, `(.L_x_118) ;  /* 0x000000001014794e */ /* 0x000fce0000000000 */
[----:B-12---:R-:W-:Y:S05]  /*4e90*/  CALL.ABS.NOINC R2 ;  /* 0x0000000002007343 */ /* 0x006fea0003c00000 */
.L_x_118:
        /* <DEDUP_REMOVED lines=10> */
.L_x_119:
        /* <DEDUP_REMOVED lines=10> */
.L_x_120:
[----:B------:R1:W2:Y:S01]  /*4fe0*/  LDC.64 R2, c[0x4][R26] ;  /* 0x010000001a027b82 */ /* 0x0002a20000000a00 */
[----:B------:R-:W3:Y:S01]  /*4ff0*/  LDCU.64 UR4, c[0x4][0xe0] ;  /* 0x01001c00ff0477ac */ /* 0x000ee20008000a00 */
[----:B------:R-:W-:Y:S01]  /*5000*/  CS2R R6, SRZ ;  /* 0x0000000000067805 */ /* 0x000fe2000001ff00 */
[----:B---3--:R-:W-:Y:S01]  /*5010*/  IMAD.U32 R4, RZ, RZ, UR4 ;  /* 0x00000004ff047e24 */ /* 0x008fe2000f8e00ff */
[----:B------:R-:W-:-:S04]  /*5020*/  MOV R5, UR5 ;  /* 0x0000000500057c02 */ /* 0x000fc80008000f00 */
[----:B------:R-:W-:-:S07]  /*5030*/  LEPC R20, `(.L_x_121) ;  /* 0x000000001014794e */ /* 0x000fce0000000000 */
[----:B-12---:R-:W-:Y:S05]  /*5040*/  CALL.ABS.NOINC R2 ;  /* 0x0000000002007343 */ /* 0x006fea0003c00000 */
.L_x_121:
[----:B------:R-:W-:Y:S01]  /*5050*/  HFMA2 R0, -RZ, RZ, 0, 1.1920928955078125e-07 ;  /* 0x00000002ff007431 */ /* 0x000fe200000001ff */
        /* <DEDUP_REMOVED lines=9> */
.L_x_122:
        /* <DEDUP_REMOVED lines=10> */
.L_x_123:
        /* <DEDUP_REMOVED lines=10> */
.L_x_124:
        /* <DEDUP_REMOVED lines=10> */
.L_x_125:
        /* <DEDUP_REMOVED lines=10> */
.L_x_126:
        /* <DEDUP_REMOVED lines=10> */
.L_x_127:
[----:B------:R1:W2:Y:S01]  /*5410*/  LDC.64 R2, c[0x4][R26] ;  /* 0x010000001a027b82 */ /* 0x0002a20000000a00 */
[----:B------:R-:W3:Y:S01]  /*5420*/  LDCU.64 UR4, c[0x4][0xe0] ;  /* 0x01001c00ff0477ac */ /* 0x000ee20008000a00 */
[----:B------:R-:W-:Y:S01]  /*5430*/  CS2R R6, SRZ ;  /* 0x0000000000067805 */ /* 0x000fe2000001ff00 */
[----:B---3--:R-:W-:Y:S01]  /*5440*/  IMAD.U32 R4, RZ, RZ, UR4 ;  /* 0x00000004ff047e24 */ /* 0x008fe2000f8e00ff */
[----:B------:R-:W-:-:S04]  /*5450*/  MOV R5, UR5 ;  /* 0x0000000500057c02 */ /* 0x000fc80008000f00 */
[----:B------:R-:W-:-:S07]  /*5460*/  LEPC R20, `(.L_x_128) ;  /* 0x000000001014794e */ /* 0x000fce0000000000 */
[----:B-12---:R-:W-:Y:S05]  /*5470*/  CALL.ABS.NOINC R2 ;  /* 0x0000000002007343 */ /* 0x006fea0003c00000 */
.L_x_128:
        /* <DEDUP_REMOVED lines=10> */
.L_x_129:
        /* <DEDUP_REMOVED lines=10> */
.L_x_130:
[----:B------:R1:W2:Y:S01]  /*55c0*/  LDC.64 R2, c[0x4][R26] ;  /* 0x010000001a027b82 */ /* 0x0002a20000000a00 */
[----:B------:R-:W3:Y:S01]  /*55d0*/  LDCU.64 UR4, c[0x4][0xe0] ;  /* 0x01001c00ff0477ac */ /* 0x000ee20008000a00 */
[----:B------:R-:W-:Y:S01]  /*55e0*/  CS2R R6, SRZ ;  /* 0x0000000000067805 */ /* 0x000fe2000001ff00 */
[----:B---3--:R-:W-:Y:S01]  /*55f0*/  IMAD.U32 R4, RZ, RZ, UR4 ;  /* 0x00000004ff047e24 */ /* 0x008fe2000f8e00ff */
[----:B------:R-:W-:-:S04]  /*5600*/  MOV R5, UR5 ;  /* 0x0000000500057c02 */ /* 0x000fc80008000f00 */
[----:B------:R-:W-:-:S07]  /*5610*/  LEPC R20, `(.L_x_131) ;  /* 0x000000001014794e */ /* 0x000fce0000000000 */
[----:B-12---:R-:W-:Y:S05]  /*5620*/  CALL.ABS.NOINC R2 ;  /* 0x0000000002007343 */ /* 0x006fea0003c00000 */
.L_x_131:
[----:B------:R-:W-:Y:S01]  /*5630*/  HFMA2 R0, -RZ, RZ, 0, 1.52587890625e-05 ;  /* 0x00000100ff007431 */ /* 0x000fe200000001ff */
        /* <DEDUP_REMOVED lines=9> */
.L_x_132:
        /* <DEDUP_REMOVED lines=10> */
.L_x_133:
        /* <DEDUP_REMOVED lines=10> */
.L_x_134:
        /* <DEDUP_REMOVED lines=10> */
.L_x_135:
[----:B------:R1:W2:Y:S01]  /*58b0*/  LDC.64 R2, c[0x4][R26] ;  /* 0x010000001a027b82 */ /* 0x0002a20000000a00 */
[----:B------:R-:W3:Y:S01]  /*58c0*/  LDCU.64 UR4, c[0x4][0xe0] ;  /* 0x01001c00ff0477ac */ /* 0x000ee20008000a00 */
[----:B------:R-:W-:Y:S01]  /*58d0*/  CS2R R6, SRZ ;  /* 0x0000000000067805 */ /* 0x000fe2000001ff00 */
[----:B---3--:R-:W-:Y:S01]  /*58e0*/  IMAD.U32 R4, RZ, RZ, UR4 ;  /* 0x00000004ff047e24 */ /* 0x008fe2000f8e00ff */
[----:B------:R-:W-:-:S04]  /*58f0*/  MOV R5, UR5 ;  /* 0x0000000500057c02 */ /* 0x000fc80008000f00 */
[----:B------:R-:W-:-:S07]  /*5900*/  LEPC R20, `(.L_x_136) ;  /* 0x000000001014794e */ /* 0x000fce0000000000 */
[----:B-12---:R-:W-:Y:S05]  /*5910*/  CALL.ABS.NOINC R2 ;  /* 0x0000000002007343 */ /* 0x006fea0003c00000 */
.L_x_136:
        /* <DEDUP_REMOVED lines=10> */
.L_x_137:
        /* <DEDUP_REMOVED lines=10> */
.L_x_138:
[----:B------:R1:W2:Y:S01]  /*5a60*/  LDC.64 R2, c[0x4][R26] ;  /* 0x010000001a027b82 */ /* 0x0002a20000000a00 */
[----:B------:R-:W3:Y:S01]  /*5a70*/  LDCU.64 UR4, c[0x4][0xe0] ;  /* 0x01001c00ff0477ac */ /* 0x000ee20008000a00 */
[----:B------:R-:W-:Y:S01]  /*5a80*/  CS2R R6, SRZ ;  /* 0x0000000000067805 */ /* 0x000fe2000001ff00 */
[----:B---3--:R-:W-:Y:S01]  /*5a90*/  IMAD.U32 R4, RZ, RZ, UR4 ;  /* 0x00000004ff047e24 */ /* 0x008fe2000f8e00ff */
[----:B------:R-:W-:-:S04]  /*5aa0*/  MOV R5, UR5 ;  /* 0x0000000500057c02 */ /* 0x000fc80008000f00 */
[----:B------:R-:W-:-:S07]  /*5ab0*/  LEPC R20, `(.L_x_139) ;  /* 0x000000001014794e */ /* 0x000fce0000000000 */
[----:B-12---:R-:W-:Y:S05]  /*5ac0*/  CALL.ABS.NOINC R2 ;  /* 0x0000000002007343 */ /* 0x006fea0003c00000 */
.L_x_139:
[----:B------:R1:W-:Y:S01]  /*5ad0*/  STL [R1], RZ ;  /* 0x000000ff01007387 */ /* 0x0003e20000100800 */
[----:B------:R1:W2:Y:S01]  /*5ae0*/  LDC.64 R2, c[0x4][R26] ;  /* 0x010000001a027b82 */ /* 0x0002a20000000a00 */
[----:B------:R-:W3:Y:S01]  /*5af0*/  LDCU.64 UR4, c[0x4][0xc8] ;  /* 0x01001900ff0477ac */ /* 0x000ee20008000a00 */
[----:B------:R-:W-:Y:S02]  /*5b00*/  MOV R6, R23 ;  /* 0x0000001700067202 */ /* 0x000fe40000000f00 */
[----:B------:R-:W-:Y:S01]  /*5b10*/  MOV R7, R22 ;  /* 0x0000001600077202 */ /* 0x000fe20000000f00 */
[----:B---3--:R-:W-:Y:S02]  /*5b20*/  IMAD.U32 R4, RZ, RZ, UR4 ;  /* 0x00000004ff047e24 */ /* 0x008fe4000f8e00ff */
[----:B------:R-:W-:Y:S02]  /*5b30*/  IMAD.U32 R5, RZ, RZ, UR5 ;  /* 0x00000005ff057e24 */ /* 0x000fe4000f8e00ff */
[----:B------:R-:W-:-:S07]  /*5b40*/  LEPC R20, `(.L_x_140) ;  /* 0x000000001014794e */ /* 0x000fce0000000000 */
[----:B-12---:R-:W-:Y:S05]  /*5b50*/  CALL.ABS.NOINC R2 ;  /* 0x0000000002007343 */ /* 0x006fea0003c00000 */
.L_x_140:
        /* <DEDUP_REMOVED lines=10> */
.L_x_141:
        /* <DEDUP_REMOVED lines=10> */
.L_x_142:
        /* <DEDUP_REMOVED lines=10> */
.L_x_143:
[----:B------:R1:W2:Y:S01]  /*5d40*/  LDC.64 R2, c[0x4][R26] ;  /* 0x010000001a027b82 */ /* 0x0002a20000000a00 */
[----:B------:R-:W3:Y:S01]  /*5d50*/  LDCU.64 UR4, c[0x4][0xe0] ;  /* 0x01001c00ff0477ac */ /* 0x000ee20008000a00 */
[----:B------:R-:W-:Y:S01]  /*5d60*/  CS2R R6, SRZ ;  /* 0x0000000000067805 */ /* 0x000fe2000001ff00 */
[----:B---3--:R-:W-:Y:S01]  /*5d70*/  IMAD.U32 R4, RZ, RZ, UR4 ;  /* 0x00000004ff047e24 */ /* 0x008fe2000f8e00ff */
[----:B------:R-:W-:-:S04]  /*5d80*/  MOV R5, UR5 ;  /* 0x0000000500057c02 */ /* 0x000fc80008000f00 */
[----:B------:R-:W-:-:S07]  /*5d90*/  LEPC R20, `(.L_x_144) ;  /* 0x000000001014794e */ /* 0x000fce0000000000 */
[----:B-12---:R-:W-:Y:S05]  /*5da0*/  CALL.ABS.NOINC R2 ;  /* 0x0000000002007343 */ /* 0x006fea0003c00000 */
.L_x_144:
        /* <DEDUP_REMOVED lines=9> */
.L_x_145:
        /* <DEDUP_REMOVED lines=10> */
.L_x_146:
[----:B------:R1:W2:Y:S01]  /*5ee0*/  LDC.64 R2, c[0x4][R26] ;  /* 0x010000001a027b82 */ /* 0x0002a20000000a00 */
[----:B------:R-:W3:Y:S01]  /*5ef0*/  LDCU.64 UR4, c[0x4][0xe0] ;  /* 0x01001c00ff0477ac */ /* 0x000ee20008000a00 */
[----:B------:R-:W-:Y:S01]  /*5f00*/  CS2R R6, SRZ ;  /* 0x0000000000067805 */ /* 0x000fe2000001ff00 */
[----:B---3--:R-:W-:Y:S01]  /*5f10*/  IMAD.U32 R4, RZ, RZ, UR4 ;  /* 0x00000004ff047e24 */ /* 0x008fe2000f8e00ff */
[----:B------:R-:W-:-:S04]  /*5f20*/  MOV R5, UR5 ;  /* 0x0000000500057c02 */ /* 0x000fc80008000f00 */
[----:B------:R-:W-:-:S07]  /*5f30*/  LEPC R20, `(.L_x_147) ;  /* 0x000000001014794e */ /* 0x000fce0000000000 */
[----:B-12---:R-:W-:Y:S05]  /*5f40*/  CALL.ABS.NOINC R2 ;  /* 0x0000000002007343 */ /* 0x006fea0003c00000 */
.L_x_147:
[----:B------:R-:W-:Y:S01]  /*5f50*/  HFMA2 R0, -RZ, RZ, 0, 0.00048828125 ;  /* 0x00001000ff007431 */ /* 0x000fe200000001ff */
        /* <DEDUP_REMOVED lines=9> */
.L_x_148:
        /* <DEDUP_REMOVED lines=10> */
.L_x_149:
        /* <DEDUP_REMOVED lines=10> */
.L_x_150:
[----:B------:R-:W1:Y:S01]  /*6130*/  LDC.64 R2, c[0x4][0xa8] ;  /* 0x01002a00ff027b82 */ /* 0x000e620000000a00 */
[----:B------:R-:W2:Y:S01]  /*6140*/  LDCU.64 UR4, c[0x4][0xd0] ;  /* 0x01001a00ff0477ac */ /* 0x000ea20008000a00 */
[----:B------:R-:W-:Y:S02]  /*6150*/  MOV R6, R23 ;  /* 0x0000001700067202 */ /* 0x000fe40000000f00 */
[----:B------:R-:W-:-:S04]  /*6160*/  MOV R7, R22 ;  /* 0x0000001600077202 */ /* 0x000fc80000000f00 */
[----:B------:R-:W3:Y:S01]  /*6170*/  LDC.64 R26, c[0x4][R26] ;  /* 0x010000001a1a7b82 */ /* 0x000ee20000000a00 */
[----:B--2---:R-:W-:Y:S02]  /*6180*/  IMAD.U32 R4, RZ, RZ, UR4 ;  /* 0x00000004ff047e24 */ /* 0x004fe4000f8e00ff */
[----:B------:R-:W-:Y:S01]  /*6190*/  IMAD.U32 R5, RZ, RZ, UR5 ;  /* 0x00000005ff057e24 */ /* 0x000fe2000f8e00ff */
[----:B-1----:R1:W-:Y:S04]  /*61a0*/  STL.64 [R1], R2 ;  /* 0x0000000201007387 */ /* 0x0023e80000100a00 */
[----:B------:R-:W-:-:S07]  /*61b0*/  LEPC R20, `(.L_x_91) ;  /* 0x000000001014794e */ /* 0x000fce0000000000 */
[----:B-1-3--:R-:W-:Y:S05]  /*61c0*/  CALL.ABS.NOINC R26 ;  /* 0x000000001a007343 */ /* 0x00afea0003c00000 */
.L_x_91:
[----:B------:R-:W-:Y:S05]  /*61d0*/  BSYNC.RECONVERGENT B6 ;  /* 0x0000000000067941 */ /* 0x000fea0003800200 */
.L_x_90:
[----:B------:R-:W2:Y:S01]  /*61e0*/  S2R R0, SR_SWINHI ;  /* 0x0000000000007919 */ /* 0x000ea20000002f00 */
[----:B------:R-:W-:Y:S01]  /*61f0*/  IMAD.SHL.U32 R26, R18, 0x2, RZ ;  /* 0x00000002121a7824 */ /* 0x000fe200078e00ff */
[----:B------:R-:W3:Y:S04]  /*6200*/  LDCU.64 UR4, c[0x0][0x880] ;  /* 0x00011000ff0477ac */ /* 0x000ee80008000a00 */
[----:B------:R-:W-:Y:S02]  /*6210*/  LOP3.LUT R26, R26, 0xfe, RZ, 0xc0, !PT ;  /* 0x000000fe1a1a7812 */ /* 0x000fe400078ec0ff */
[----:B---3--:R-:W-:-:S04]  /*6220*/  ISETP.NE.U32.AND P6, PT, RZ, UR4, PT ;  /* 0x00000004ff007c0c */ /* 0x008fc8000bfc5070 */
[----:B------:R-:W-:Y:S02]  /*6230*/  ISETP.NE.AND.EX P6, PT, RZ, UR5, PT, P6 ;  /* 0x00000005ff007c0c */ /* 0x000fe4000bfc5360 */
[----:B-1----:R-:W-:Y:S02]  /*6240*/  MOV R2, R17 ;  /* 0x0000001100027202 */ /* 0x002fe40000000f00 */
[----:B--2---:R-:W-:-:S03]  /*6250*/  MOV R3, R0 ;  /* 0x0000000000037202 */ /* 0x004fc60000000f00 */
[----:B------:R-:W-:-:S03]  /*6260*/  IMAD.WIDE.U32 R26, R26, 0x2, R2 ;  /* 0x000000021a1a7825 */ /* 0x000fc600078e0002 */
[C---:B------:R-:W-:Y:S02]  /*6270*/  IADD3 R3, P2, PT, R26.reuse, 0x200, RZ ;  /* 0x000002001a037810 */ /* 0x040fe40007f5e0ff */
[C---:B------:R-:W-:Y:S02]  /*6280*/  IADD3 R5, P1, PT, R26.reuse, 0x400, RZ ;  /* 0x000004001a057810 */ /* 0x040fe40007f3e0ff */
[C---:B------:R-:W-:Y:S01]  /*6290*/  IADD3 R7, P0, PT, R26.reuse, 0x600, RZ ;  /* 0x000006001a077810 */ /* 0x040fe20007f1e0ff */
[--C-:B------:R-:W-:Y:S01]  /*62a0*/  IMAD.X R37, RZ, RZ, R27.reuse, P2 ;  /* 0x000000ffff257224 */ /* 0x100fe200010e061b */
[--C-:B------:R-:W-:Y:S01]  /*62b0*/  SHF.R.U64 R11, R26, 0x3, R27.reuse ;  /* 0x000000031a0b7819 */ /* 0x100fe2000000121b */
[--C-:B------:R-:W-:Y:S02]  /*62c0*/  IMAD.X R35, RZ, RZ, R27.reuse, P1 ;  /* 0x000000ffff237224 */ /* 0x100fe400008e061b */
[----:B------:R-:W-:Y:S01]  /*62d0*/  IMAD.X R33, RZ, RZ, R27, P0 ;  /* 0x000000ffff217224 */ /* 0x000fe200000e061b */
[----:B------:R-:W-:-:S02]  /*62e0*/  SHF.R.U64 R0, R3, 0x3, R37 ;  /* 0x0000000303007819 */ /* 0x000fc40000001225 */
[----:B------:R-:W-:Y:S02]  /*62f0*/  SHF.R.U64 R2, R5, 0x3, R35 ;  /* 0x0000000305027819 */ /* 0x000fe40000001223 */
[----:B------:R-:W-:Y:S02]  /*6300*/  SHF.R.U64 R4, R7, 0x3, R33 ;  /* 0x0000000307047819 */ /* 0x000fe40000001221 */
[----:B------:R-:W-:Y:S02]  /*6310*/  LOP3.LUT R36, R3, 0x30, R0, 0x78, !PT ;  /* 0x0000003003247812 */ /* 0x000fe400078e7800 */
[----:B------:R-:W-:Y:S02]  /*6320*/  LOP3.LUT R34, R5, 0x30, R2, 0x78, !PT ;  /* 0x0000003005227812 */ /* 0x000fe400078e7802 */
[----:B------:R-:W-:Y:S02]  /*6330*/  IADD3 R3, P3, PT, R26, 0x800, RZ ;  /* 0x000008001a037810 */ /* 0x000fe40007f7e0ff */
[----:B------:R-:W-:-:S02]  /*6340*/  LOP3.LUT R32, R7, 0x30, R4, 0x78, !PT ;  /* 0x0000003007207812 */ /* 0x000fc400078e7804 */
[C---:B------:R-:W-:Y:S01]  /*6350*/  IADD3 R5, P2, PT, R26.reuse, 0xa00, RZ ;  /* 0x00000a001a057810 */ /* 0x040fe20007f5e0ff */
[--C-:B------:R-:W-:Y:S01]  /*6360*/  IMAD.X R31, RZ, RZ, R27.reuse, P3 ;  /* 0x000000ffff1f7224 */ /* 0x100fe200018e061b */
[C---:B------:R-:W-:Y:S02]  /*6370*/  IADD3 R7, P1, PT, R26.reuse, 0xc00, RZ ;  /* 0x00000c001a077810 */ /* 0x040fe40007f3e0ff */
[C---:B------:R-:W-:Y:S01]  /*6380*/  IADD3 R9, P0, PT, R26.reuse, 0xe00, RZ ;  /* 0x00000e001a097810 */ /* 0x040fe20007f1e0ff */
[----:B------:R-:W-:Y:S01]  /*6390*/  IMAD.X R29, RZ, RZ, R27, P2 ;  /* 0x000000ffff1d7224 */ /* 0x000fe200010e061b */
[----:B------:R-:W-:Y:S01]  /*63a0*/  SHF.R.U64 R0, R3, 0x3, R31 ;  /* 0x0000000303007819 */ /* 0x000fe2000000121f */
[----:B------:R-:W-:Y:S01]  /*63b0*/  IMAD.X R25, RZ, RZ, R27, P1 ;  /* 0x000000ffff197224 */ /* 0x000fe200008e061b */
[----:B------:R-:W-:Y:S01]  /*63c0*/  LOP3.LUT R10, R26, 0x30, R11, 0x78, !PT ;  /* 0x000000301a0a7812 */ /* 0x000fe200078e780b */
[----:B------:R-:W-:Y:S01]  /*63d0*/  IMAD.X R23, RZ, RZ, R27, P0 ;  /* 0x000000ffff177224 */ /* 0x000fe200000e061b */
[----:B------:R-:W-:Y:S01]  /*63e0*/  SHF.R.U64 R2, R5, 0x3, R29 ;  /* 0x0000000305027819 */ /* 0x000fe2000000121d */
[----:B------:R-:W-:Y:S01]  /*63f0*/  IMAD.MOV.U32 R11, RZ, RZ, R27 ;  /* 0x000000ffff0b7224 */ /* 0x000fe200078e001b */
[----:B------:R-:W-:-:S02]  /*6400*/  SHF.R.U64 R4, R7, 0x3, R25 ;  /* 0x0000000307047819 */ /* 0x000fc40000001219 */
[----:B------:R-:W-:Y:S02]  /*6410*/  SHF.R.U64 R6, R9, 0x3, R23 ;  /* 0x0000000309067819 */ /* 0x000fe40000001217 */
[----:B------:R-:W-:Y:S01]  /*6420*/  LOP3.LUT R30, R3, 0x30, R0, 0x78, !PT ;  /* 0x00000030031e7812 */ /* 0x000fe200078e7800 */
[----:B------:R1:W-:Y:S01]  /*6430*/  ST.E desc[UR48][R10.64], RZ ;  /* 0x000000ff0a007985 */ /* 0x0003e2000c101930 */
[----:B------:R-:W-:Y:S02]  /*6440*/  LOP3.LUT R28, R5, 0x30, R2, 0x78, !PT ;  /* 0x00000030051c7812 */ /* 0x000fe400078e7802 */
[C---:B------:R-:W-:Y:S01]  /*6450*/  IADD3 R0, P3, PT, R26.reuse, 0x1000, RZ ;  /* 0x000010001a007810 */ /* 0x040fe20007f7e0ff */
[----:B------:R2:W-:Y:S01]  /*6460*/  ST.E desc[UR48][R36.64], RZ ;  /* 0x000000ff24007985 */ /* 0x0005e2000c101930 */
[----:B------:R-:W-:Y:S02]  /*6470*/  LOP3.LUT R24, R7, 0x30, R4, 0x78, !PT ;  /* 0x0000003007187812 */ /* 0x000fe400078e7804 */
[C---:B------:R-:W-:Y:S01]  /*6480*/  IADD3 R2, P2, PT, R26.reuse, 0x1200, RZ ;  /* 0x000012001a027810 */ /* 0x040fe20007f5e0ff */
[--C-:B------:R-:W-:Y:S01]  /*6490*/  IMAD.X R21, RZ, RZ, R27.reuse, P3 ;  /* 0x000000ffff157224 */ /* 0x100fe200018e061b */
[----:B------:R-:W-:Y:S01]  /*64a0*/  LOP3.LUT R22, R9, 0x30, R6, 0x78, !PT ;  /* 0x0000003009167812 */ /* 0x000fe200078e7806 */
[----:B------:R2:W-:Y:S01]  /*64b0*/  ST.E desc[UR48][R34.64], RZ ;  /* 0x000000ff22007985 */ /* 0x0005e2000c101930 */
[C---:B------:R-:W-:Y:S01]  /*64c0*/  IADD3 R4, P1, PT, R26.reuse, 0x1400, RZ ;  /* 0x000014001a047810 */ /* 0x040fe20007f3e0ff */
[----:B------:R-:W-:Y:S01]  /*64d0*/  IMAD.X R15, RZ, RZ, R27, P2 ;  /* 0x000000ffff0f7224 */ /* 0x000fe200010e061b */
[----:B------:R-:W-:Y:S01]  /*64e0*/  IADD3 R6, P0, PT, R26, 0x1600, RZ ;  /* 0x000016001a067810 */ /* 0x000fe20007f1e0ff */
[----:B------:R2:W-:Y:S01]  /*64f0*/  ST.E desc[UR48][R32.64], RZ ;  /* 0x000000ff20007985 */ /* 0x0005e2000c101930 */
[----:B------:R-:W-:Y:S01]  /*6500*/  SHF.R.U64 R3, R0, 0x3, R21 ;  /* 0x0000000300037819 */ /* 0x000fe20000001215 */
[----:B------:R-:W-:Y:S01]  /*6510*/  IMAD.X R13, RZ, RZ, R27, P1 ;  /* 0x000000ffff0d7224 */ /* 0x000fe200008e061b */
[----:B------:R-:W-:Y:S01]  /*6520*/  SHF.R.U64 R5, R2, 0x3, R15 ;  /* 0x0000000302057819 */ /* 0x000fe2000000120f */
[----:B------:R2:W-:Y:S01]  /*6530*/  ST.E desc[UR48][R30.64], RZ ;  /* 0x000000ff1e007985 */ /* 0x0005e2000c101930 */
[----:B------:R-:W-:-:S02]  /*6540*/  LOP3.LUT R20, R0, 0x30, R3, 0x78, !PT ;  /* 0x0000003000147812 */ /* 0x000fc400078e7803 */
[----:B------:R-:W-:Y:S01]  /*6550*/  SHF.R.U64 R7, R4, 0x3, R13 ;  /* 0x0000000304077819 */ /* 0x000fe2000000120d */
[----:B------:R2:W-:Y:S01]  /*6560*/  ST.E desc[UR48][R28.64], RZ ;  /* 0x000000ff1c007985 */ /* 0x0005e2000c101930 */
[----:B------:R-:W-:Y:S01]  /*6570*/  LOP3.LUT R14, R2, 0x30, R5, 0x78, !PT ;  /* 0x00000030020e7812 */ /* 0x000fe200078e7805 */
[----:B-1----:R-:W-:Y:S01]  /*6580*/  IMAD.X R11, RZ, RZ, R27, P0 ;  /* 0x000000ffff0b7224 */ /* 0x002fe200000e061b */
[----:B------:R-:W-:Y:S01]  /*6590*/  IADD3 R0, P3, PT, R26, 0x1800, RZ ;  /* 0x000018001a007810 */ /* 0x000fe20007f7e0ff */
[----:B------:R2:W-:Y:S01]  /*65a0*/  ST.E desc[UR48][R24.64], RZ ;  /* 0x000000ff18007985 */ /* 0x0005e2000c101930 */
[----:B------:R-:W-:Y:S02]  /*65b0*/  LOP3.LUT R12, R4, 0x30, R7, 0x78, !PT ;  /* 0x00000030040c7812 */ /* 0x000fe400078e7807 */
[----:B------:R-:W-:Y:S01]  /*65c0*/  SHF.R.U64 R9, R6, 0x3, R11 ;  /* 0x0000000306097819 */ /* 0x000fe2000000120b */
[----:B------:R-:W-:Y:S01]  /*65d0*/  IMAD.X R45, RZ, RZ, R27, P3 ;  /* 0x000000ffff2d7224 */ /* 0x000fe200018e061b */
[----:B------:R-:W-:Y:S01]  /*65e0*/  IADD3 R2, P2, PT, R26, 0x1a00, RZ ;  /* 0x00001a001a027810 */ /* 0x000fe20007f5e0ff */
[----:B------:R2:W-:Y:S01]  /*65f0*/  ST.E desc[UR48][R22.64], RZ ;  /* 0x000000ff16007985 */ /* 0x0005e2000c101930 */
[----:B------:R-:W-:-:S02]  /*6600*/  LOP3.LUT R10, R6, 0x30, R9, 0x78, !PT ;  /* 0x00000030060a7812 */ /* 0x000fc400078e7809 */
[C---:B------:R-:W-:Y:S01]  /*6610*/  IADD3 R4, P1, PT, R26.reuse, 0x1c00, RZ ;  /* 0x00001c001a047810 */ /* 0x040fe20007f3e0ff */
[----:B------:R-:W-:Y:S01]  /*6620*/  IMAD.X R43, RZ, RZ, R27, P2 ;  /* 0x000000ffff2b7224 */ /* 0x000fe200010e061b */
[----:B------:R-:W-:Y:S01]  /*6630*/  IADD3 R6, P0, PT, R26, 0x1e00, RZ ;  /* 0x00001e001a067810 */ /* 0x000fe20007f1e0ff */
[----:B------:R2:W-:Y:S01]  /*6640*/  ST.E desc[UR48][R20.64], RZ ;  /* 0x000000ff14007985 */ /* 0x0005e2000c101930 */
[----:B------:R-:W-:Y:S01]  /*6650*/  SHF.R.U64 R3, R0, 0x3, R45 ;  /* 0x0000000300037819 */ /* 0x000fe2000000122d */
[----:B------:R-:W-:Y:S01]  /*6660*/  IMAD.X R41, RZ, RZ, R27, P1 ;  /* 0x000000ffff297224 */ /* 0x000fe200008e061b */
[----:B------:R-:W-:Y:S01]  /*6670*/  SHF.R.U64 R5, R2, 0x3, R43 ;  /* 0x0000000302057819 */ /* 0x000fe2000000122b */
[----:B------:R-:W-:Y:S01]  /*6680*/  IMAD.X R39, RZ, RZ, R27, P0 ;  /* 0x000000ffff277224 */ /* 0x000fe200000e061b */
[----:B------:R-:W-:Y:S01]  /*6690*/  LOP3.LUT R44, R0, 0x30, R3, 0x78, !PT ;  /* 0x00000030002c7812 */ /* 0x000fe200078e7803 */
[----:B------:R2:W-:Y:S01]  /*66a0*/  ST.E desc[UR48][R14.64], RZ ;  /* 0x000000ff0e007985 */ /* 0x0005e2000c101930 */
[----:B------:R-:W-:-:S02]  /*66b0*/  SHF.R.U64 R7, R4, 0x3, R41 ;  /* 0x0000000304077819 */ /* 0x000fc40000001229 */
[----:B------:R-:W-:Y:S01]  /*66c0*/  SHF.R.U64 R9, R6, 0x3, R39 ;  /* 0x0000000306097819 */ /* 0x000fe20000001227 */
[----:B------:R2:W-:Y:S01]  /*66d0*/  ST.E desc[UR48][R12.64], RZ ;  /* 0x000000ff0c007985 */ /* 0x0005e2000c101930 */
[----:B------:R-:W-:Y:S02]  /*66e0*/  LOP3.LUT R42, R2, 0x30, R5, 0x78, !PT ;  /* 0x00000030022a7812 */ /* 0x000fe400078e7805 */
[----:B------:R-:W-:Y:S01]  /*66f0*/  LOP3.LUT R40, R4, 0x30, R7, 0x78, !PT ;  /* 0x0000003004287812 */ /* 0x000fe200078e7807 */
[----:B------:R2:W-:Y:S01]  /*6700*/  ST.E desc[UR48][R10.64], RZ ;  /* 0x000000ff0a007985 */ /* 0x0005e2000c101930 */
[----:B------:R-:W-:-:S03]  /*6710*/  LOP3.LUT R38, R6, 0x30, R9, 0x78, !PT ;  /* 0x0000003006267812 */ /* 0x000fc600078e7809 */
[----:B------:R2:W-:Y:S04]  /*6720*/  ST.E desc[UR48][R44.64], RZ ;  /* 0x000000ff2c007985 */ /* 0x0005e8000c101930 */
[----:B------:R2:W-:Y:S04]  /*6730*/  ST.E desc[UR48][R42.64], RZ ;  /* 0x000000ff2a007985 */ /* 0x0005e8000c101930 */
[----:B------:R2:W-:Y:S01]  /*6740*/  ST.E desc[UR48][R40.64], RZ ;  /* 0x000000ff28007985 */ /* 0x0005e2000c101930 */
[----:B------:R-:W1:Y:S01]  /*6750*/  S2R R2, SR_CTAID.Y ;  /* 0x0000000000027919 */ /* 0x000e620000002600 */
[----:B------:R-:W3:Y:S02]  /*6760*/  S2R R0, SR_CTAID.Z ;  /* 0x0000000000007919 */ /* 0x000ee40000002700 */
[----:B------:R2:W-:Y:S01]  /*6770*/  ST.E desc[UR48][R38.64], RZ ;  /* 0x000000ff26007985 */ /* 0x0005e2000c101930 */
[----:B------:R-:W-:Y:S05]  /*6780*/  @!P6 BRA `(.L_x_151) ;  /* 0x000000000090e947 */ /* 0x000fea0003800000 */
[----:B------:R-:W4:Y:S01]  /*6790*/  LDCU UR4, c[0x0][0x380] ;  /* 0x00007000ff0477ac */ /* 0x000f220008000800 */
[----:B------:R-:W-:Y:S01]  /*67a0*/  IADD3 R3, PT, PT, R19, R16, RZ ;  /* 0x0000001013037210 */ /* 0x000fe20007ffe0ff */
[----:B------:R-:W-:Y:S03]  /*67b0*/  BSSY.RECONVERGENT B0, `(.L_x_151) ;  /* 0x0000021000007945 */ /* 0x000fe60003800200 */
[----:B----4-:R-:W-:-:S13]  /*67c0*/  ISETP.GE.AND P0, PT, R3, UR4, PT ;  /* 0x0000000403007c0c */ /* 0x010fda000bf06270 */
[----:B------:R-:W-:Y:S05]  /*67d0*/  @P0 BRA `(.L_x_152) ;  /* 0x0000000000780947 */ /* 0x000fea0003800000 */
[----:B------:R-:W4:Y:S01]  /*67e0*/  LDCU UR7, c[0x0][0x38c] ;  /* 0x00007180ff0777ac */ /* 0x000f220008000800 */
[----:B------:R-:W3:Y:S01]  /*67f0*/  LDCU UR6, c[0x0][0x890] ;  /* 0x00011200ff0677ac */ /* 0x000ee20008000800 */
[----:B------:R-:W5:Y:S01]  /*6800*/  LDCU.64 UR4, c[0x0][0x888] ;  /* 0x00011100ff0477ac */ /* 0x000f620008000a00 */
[----:B----4-:R-:W4:Y:S01]  /*6810*/  I2F.U32.RP R8, UR7 ;  /* 0x0000000700087d06 */ /* 0x010f220008209000 */
[----:B------:R-:W-:-:S07]  /*6820*/  ISETP.NE.U32.AND P0, PT, RZ, UR7, PT ;  /* 0x00000007ff007c0c */ /* 0x000fce000bf05070 */
[----:B----4-:R-:W4:Y:S02]  /*6830*/  MUFU.RCP R6, R8 ;  /* 0x0000000800067308 */ /* 0x010f240000001000 */
[----:B----4-:R-:W-:-:S06]  /*6840*/  IADD3 R6, PT, PT, R6, 0xffffffe, RZ ;  /* 0x0ffffffe06067810 */ /* 0x010fcc0007ffe0ff */
[----:B------:R-:W4:Y:S02]  /*6850*/  F2I.FTZ.U32.TRUNC.NTZ R5, R6 ;  /* 0x0000000600057305 */ /* 0x000f24000021f000 */
[----:B----4-:R-:W-:-:S05]  /*6860*/  IADD3 R4, PT, PT, RZ, -R5, RZ ;  /* 0x80000005ff047210 */ /* 0x010fca0007ffe0ff */
[----:B------:R-:W-:Y:S02]  /*6870*/  IMAD R7, R4, UR7, RZ ;  /* 0x0000000704077c24 */ /* 0x000fe4000f8e02ff */
[----:B------:R-:W-:-:S05]  /*6880*/  HFMA2 R4, -RZ, RZ, 0, 0 ;  /* 0x00000000ff047431 */ /* 0x000fca00000001ff */
[----:B------:R-:W-:-:S04]  /*6890*/  IMAD.HI.U32 R5, R5, R7, R4 ;  /* 0x0000000705057227 */ /* 0x000fc800078e0004 */
[----:B---3--:R-:W-:Y:S02]  /*68a0*/  IMAD R4, R0, UR6, R3 ;  /* 0x0000000600047c24 */ /* 0x008fe4000f8e0203 */
[----:B-1----:R-:W-:-:S04]  /*68b0*/  IMAD.HI.U32 R5, R5, R2, RZ ;  /* 0x0000000205057227 */ /* 0x002fc800078e00ff */
[----:B------:R-:W-:-:S04]  /*68c0*/  IMAD.MOV R7, RZ, RZ, -R5 ;  /* 0x000000ffff077224 */ /* 0x000fc800078e0a05 */
[----:B------:R-:W-:-:S05]  /*68d0*/  IMAD R7, R7, UR7, R2 ;  /* 0x0000000707077c24 */ /* 0x000fca000f8e0202 */
[----:B------:R-:W-:-:S13]  /*68e0*/  ISETP.GE.U32.AND P2, PT, R7, UR7, PT ;  /* 0x0000000707007c0c */ /* 0x000fda000bf46070 */
[----:B------:R-:W-:Y:S02]  /*68f0*/  @P2 IADD3 R7, PT, PT, R7, -UR7, RZ ;  /* 0x8000000707072c10 */ /* 0x000fe4000fffe0ff */
[----:B------:R-:W-:Y:S02]  /*6900*/  @P2 IADD3 R5, PT, PT, R5, 0x1, RZ ;  /* 0x0000000105052810 */ /* 0x000fe40007ffe0ff */
[----:B------:R-:W-:Y:S02]  /*6910*/  ISETP.GE.U32.AND P1, PT, R7, UR7, PT ;  /* 0x0000000707007c0c */ /* 0x000fe4000bf26070 */
[----:B------:R-:W1:Y:S11]  /*6920*/  LDC.64 R6, c[0x0][0x880] ;  /* 0x00022000ff067b82 */ /* 0x000e760000000a00 */
[----:B------:R-:W-:Y:S01]  /*6930*/  @P1 VIADD R5, R5, 0x1 ;  /* 0x0000000105051836 */ /* 0x000fe20000000000 */
[----:B------:R-:W-:-:S04]  /*6940*/  @!P0 LOP3.LUT R5, RZ, UR7, RZ, 0x33, !PT ;  /* 0x00000007ff058c12 */ /* 0x000fc8000f8e33ff */
[C---:B------:R-:W-:Y:S01]  /*6950*/  IADD3 R3, PT, PT, -R5.reuse, RZ, RZ ;  /* 0x000000ff05037210 */ /* 0x040fe20007ffe1ff */
[----:B-----5:R-:W-:-:S04]  /*6960*/  IMAD R5, R5, UR5, R4 ;  /* 0x0000000505057c24 */ /* 0x020fc8000f8e0204 */
[----:B------:R-:W-:Y:S01]  /*6970*/  IMAD R4, R3, UR7, R2 ;  /* 0x0000000703047c24 */ /* 0x000fe2000f8e0202 */
[----:B------:R-:W-:-:S03]  /*6980*/  MOV R3, 0xff800000 ;  /* 0xff80000000037802 */ /* 0x000fc60000000f00 */
[----:B------:R-:W-:-:S04]  /*6990*/  IMAD R5, R4, UR4, R5 ;  /* 0x0000000404057c24 */ /* 0x000fc8000f8e0205 */
[----:B-1----:R-:W-:-:S05]  /*69a0*/  IMAD.WIDE.U32 R6, R5, 0x4, R6 ;  /* 0x0000000405067825 */ /* 0x002fca00078e0006 */
[----:B------:R4:W-:Y:S02]  /*69b0*/  STG.E desc[UR48][R6.64], R3 ;  /* 0x0000000306007986 */ /* 0x0009e4000c101930 */
.L_x_152:
[----:B------:R-:W-:Y:S05]  /*69c0*/  BSYNC.RECONVERGENT B0 ;  /* 0x0000000000007941 */ /* 0x000fea0003800200 */
.L_x_151:
[----:B------:R-:W-:-:S09]  /*69d0*/  UISETP.NE.AND UP0, UPT, UR38, URZ, UPT ;  /* 0x000000ff2600728c */ /* 0x000fd2000bf05270 */
[----:B------:R-:W-:Y:S05]  /*69e0*/  BRA.U UP0, `(.L_x_153) ;  /* 0x0000000100047547 */ /* 0x000fea000b800000 */
[----:B------:R-:W-:Y:S05]  /*69f0*/  BPT.TRAP 0x1 ;  /* 0x000000040000795c */ /* 0x000fea0000300000 */
.L_x_153:
[C---:B----4-:R-:W-:Y:S01]  /*6a00*/  IADD3 R3, P3, PT, R26.reuse, 0x2000, RZ ;  /* 0x000020001a037810 */ /* 0x050fe20007f7e0ff */
[----:B------:R4:W-:Y:S01]  /*6a10*/  SYNCS.ARRIVE.TRANS64.A1T0 RZ, [R17+URZ+0xa0b0], RZ ;  /* 0x00a0b0ff11ff79a7 */ /* 0x0009e200081000ff */
[C---:B------:R-:W-:Y:S01]  /*6a20*/  IADD3 R5, P2, PT, R26.reuse, 0x2200, RZ ;  /* 0x000022001a057810 */ /* 0x040fe20007f5e0ff */
[----:B------:R-:W-:Y:S01]  /*6a30*/  UISETP.NE.AND UP0, UPT, UR38, URZ, UPT ;  /* 0x000000ff2600728c */ /* 0x000fe2000bf05270 */
[C---:B------:R-:W-:Y:S01]  /*6a40*/  IADD3 R9, P0, PT, R26.reuse, 0x2600, RZ ;  /* 0x000026001a097810 */ /* 0x040fe20007f1e0ff */
[--C-:B------:R-:W-:Y:S01]  /*6a50*/  IMAD.X R57, RZ, RZ, R27.reuse, P3 ;  /* 0x000000ffff397224 */ /* 0x100fe200018e061b */
[C---:B------:R-:W-:Y:S01]  /*6a60*/  IADD3 R7, P1, PT, R26.reuse, 0x2400, RZ ;  /* 0x000024001a077810 */ /* 0x040fe20007f3e0ff */
[--C-:B------:R-:W-:Y:S01]  /*6a70*/  IMAD.X R55, RZ, RZ, R27.reuse, P2 ;  /* 0x000000ffff377224 */ /* 0x100fe200010e061b */
[C---:B--2---:R-:W-:Y:S01]  /*6a80*/  IADD3 R12, P4, PT, R26.reuse, 0x2a00, RZ ;  /* 0x00002a001a0c7810 */ /* 0x044fe20007f9e0ff */
[--C-:B------:R-:W-:Y:S01]  /*6a90*/  IMAD.X R51, RZ, RZ, R27.reuse, P0 ;  /* 0x000000ffff337224 */ /* 0x100fe200000e061b */
[C---:B------:R-:W-:Y:S01]  /*6aa0*/  IADD3 R11, P5, PT, R26.reuse, 0x2800, RZ ;  /* 0x000028001a0b7810 */ /* 0x040fe20007fbe0ff */
[--C-:B------:R-:W-:Y:S01]  /*6ab0*/  IMAD.X R53, RZ, RZ, R27.reuse, P1 ;  /* 0x000000ffff357224 */ /* 0x100fe200008e061b */
[C---:B------:R-:W-:Y:S01]  /*6ac0*/  IADD3 R14, P2, PT, R26.reuse, 0x2e00, RZ ;  /* 0x00002e001a0e7810 */ /* 0x040fe20007f5e0ff */
[--C-:B------:R-:W-:Y:S01]  /*6ad0*/  IMAD.X R47, RZ, RZ, R27.reuse, P4 ;  /* 0x000000ffff2f7224 */ /* 0x100fe200020e061b */
[C---:B------:R-:W-:Y:S01]  /*6ae0*/  IADD3 R13, P3, PT, R26.reuse, 0x2c00, RZ ;  /* 0x00002c001a0d7810 */ /* 0x040fe20007f7e0ff */
[--C-:B------:R-:W-:Y:S01]  /*6af0*/  IMAD.X R49, RZ, RZ, R27.reuse, P5 ;  /* 0x000000ffff317224 */ /* 0x100fe200028e061b */
[C---:B------:R-:W-:Y:S01]  /*6b00*/  IADD3 R18, P0, PT, R26.reuse, 0x3200, RZ ;  /* 0x000032001a127810 */ /* 0x040fe20007f1e0ff */
[----:B------:R-:W-:Y:S01]  /*6b10*/  IMAD.X R43, RZ, RZ, R27, P2 ;  /* 0x000000ffff2b7224 */ /* 0x000fe200010e061b */
[----:B------:R-:W-:Y:S01]  /*6b20*/  SHF.R.U64 R4, R3, 0x3, R57 ;  /* 0x0000000303047819 */ /* 0x000fe20000001239 */
[--C-:B------:R-:W-:Y:S01]  /*6b30*/  IMAD.X R45, RZ, RZ, R27.reuse, P3 ;  /* 0x000000ffff2d7224 */ /* 0x100fe200018e061b */
[C---:B------:R-:W-:Y:S01]  /*6b40*/  IADD3 R15, P1, PT, R26.reuse, 0x3000, RZ ;  /* 0x000030001a0f7810 */ /* 0x040fe20007f3e0ff */
[----:B------:R-:W-:Y:S01]  /*6b50*/  IMAD.X R39, RZ, RZ, R27, P0 ;  /* 0x000000ffff277224 */ /* 0x000fe200000e061b */
[----:B------:R-:W-:-:S02]  /*6b60*/  IADD3 R20, P5, PT, R26, 0x3400, RZ ;  /* 0x000034001a147810 */ /* 0x000fc40007fbe0ff */
[----:B------:R-:W-:Y:S01]  /*6b70*/  SHF.R.U64 R6, R5, 0x3, R55 ;  /* 0x0000000305067819 */ /* 0x000fe20000001237 */
[--C-:B------:R-:W-:Y:S01]  /*6b80*/  IMAD.X R41, RZ, RZ, R27.reuse, P1 ;  /* 0x000000ffff297224 */ /* 0x100fe200008e061b */
[C---:B------:R-:W-:Y:S01]  /*6b90*/  IADD3 R21, P4, PT, R26.reuse, 0x3600, RZ ;  /* 0x000036001a157810 */ /* 0x040fe20007f9e0ff */
[--C-:B------:R-:W-:Y:S01]  /*6ba0*/  IMAD.X R37, RZ, RZ, R27.reuse, P5 ;  /* 0x000000ffff257224 */ /* 0x100fe200028e061b */
[----:B------:R-:W-:Y:S02]  /*6bb0*/  LOP3.LUT R56, R3, 0x30, R4, 0x78, !PT ;  /* 0x0000003003387812 */ /* 0x000fe400078e7804 */
[----:B------:R-:W-:Y:S01]  /*6bc0*/  IADD3 R22, P3, PT, R26, 0x3800, RZ ;  /* 0x000038001a167810 */ /* 0x000fe20007f7e0ff */
[----:B------:R-:W-:Y:S01]  /*6bd0*/  IMAD.X R35, RZ, RZ, R27, P4 ;  /* 0x000000ffff237224 */ /* 0x000fe200020e061b */
[----:B------:R-:W-:Y:S01]  /*6be0*/  SHF.R.U64 R8, R7, 0x3, R53 ;  /* 0x0000000307087819 */ /* 0x000fe20000001235 */
[----:B------:R4:W-:Y:S01]  /*6bf0*/  ST.E desc[UR48][R56.64], RZ ;  /* 0x000000ff38007985 */ /* 0x0009e2000c101930 */
[----:B------:R-:W-:Y:S01]  /*6c00*/  SHF.R.U64 R3, R12, 0x3, R47 ;  /* 0x000000030c037819 */ /* 0x000fe2000000122f */
[----:B------:R-:W-:Y:S01]  /*6c10*/  IMAD.X R33, RZ, RZ, R27, P3 ;  /* 0x000000ffff217224 */ /* 0x000fe200018e061b */
[----:B------:R-:W-:-:S02]  /*6c20*/  IADD3 R23, P2, PT, R26, 0x3a00, RZ ;  /* 0x00003a001a177810 */ /* 0x000fc40007f5e0ff */
[----:B------:R-:W-:Y:S02]  /*6c30*/  SHF.R.U64 R10, R9, 0x3, R51 ;  /* 0x00000003090a7819 */ /* 0x000fe40000001233 */
[----:B------:R-:W-:Y:S01]  /*6c40*/  LOP3.LUT R54, R5, 0x30, R6, 0x78, !PT ;  /* 0x0000003005367812 */ /* 0x000fe200078e7806 */
[----:B------:R-:W-:Y:S01]  /*6c50*/  IMAD.X R31, RZ, RZ, R27, P2 ;  /* 0x000000ffff1f7224 */ /* 0x000fe200010e061b */
[----:B------:R-:W-:Y:S02]  /*6c60*/  SHF.R.U64 R4, R11, 0x3, R49 ;  /* 0x000000030b047819 */ /* 0x000fe40000001231 */
[----:B------:R-:W-:Y:S01]  /*6c70*/  IADD3 R24, P1, PT, R26, 0x3c00, RZ ;  /* 0x00003c001a187810 */ /* 0x000fe20007f3e0ff */
[----:B------:R4:W-:Y:S01]  /*6c80*/  ST.E desc[UR48][R54.64], RZ ;  /* 0x000000ff36007985 */ /* 0x0009e2000c101930 */
[----:B------:R-:W-:Y:S02]  /*6c90*/  SHF.R.U64 R5, R14, 0x3, R43 ;  /* 0x000000030e057819 */ /* 0x000fe4000000122b */
[----:B------:R-:W-:Y:S01]  /*6ca0*/  IADD3 R25, P0, PT, R26, 0x3e00, RZ ;  /* 0x00003e001a197810 */ /* 0x000fe20007f1e0ff */
[----:B------:R-:W-:Y:S01]  /*6cb0*/  IMAD.X R29, RZ, RZ, R27, P1 ;  /* 0x000000ffff1d7224 */ /* 0x000fe200008e061b */
[----:B------:R-:W-:-:S02]  /*6cc0*/  SHF.R.U64 R6, R13, 0x3, R45 ;  /* 0x000000030d067819 */ /* 0x000fc4000000122d */
[----:B------:R-:W-:Y:S01]  /*6cd0*/  LOP3.LUT R52, R7, 0x30, R8, 0x78, !PT ;  /* 0x0000003007347812 */ /* 0x000fe200078e7808 */
[----:B------:R-:W-:Y:S01]  /*6ce0*/  IMAD.X R27, RZ, RZ, R27, P0 ;  /* 0x000000ffff1b7224 */ /* 0x000fe200000e061b */
[----:B------:R-:W-:Y:S02]  /*6cf0*/  LOP3.LUT R46, R12, 0x30, R3, 0x78, !PT ;  /* 0x000000300c2e7812 */ /* 0x000fe400078e7803 */
[----:B------:R-:W-:Y:S01]  /*6d00*/  LOP3.LUT R50, R9, 0x30, R10, 0x78, !PT ;  /* 0x0000003009327812 */ /* 0x000fe200078e780a */
[----:B------:R4:W-:Y:S01]  /*6d10*/  ST.E desc[UR48][R52.64], RZ ;  /* 0x000000ff34007985 */ /* 0x0009e2000c101930 */
[----:B------:R-:W-:Y:S02]  /*6d20*/  LOP3.LUT R48, R11, 0x30, R4, 0x78, !PT ;  /* 0x000000300b307812 */ /* 0x000fe400078e7804 */
[----:B------:R-:W-:Y:S01]  /*6d30*/  SHF.R.U64 R3, R18, 0x3, R39 ;  /* 0x0000000312037819 */ /* 0x000fe20000001227 */
[----:B------:R4:W-:Y:S01]  /*6d40*/  ST.E desc[UR48][R50.64], RZ ;  /* 0x000000ff32007985 */ /* 0x0009e2000c101930 */
[----:B------:R-:W-:-:S02]  /*6d50*/  LOP3.LUT R42, R14, 0x30, R5, 0x78, !PT ;  /* 0x000000300e2a7812 */ /* 0x000fc400078e7805 */
[----:B------:R-:W-:Y:S01]  /*6d60*/  SHF.R.U64 R4, R15, 0x3, R41 ;  /* 0x000000030f047819 */ /* 0x000fe20000001229 */
[----:B------:R4:W-:Y:S01]  /*6d70*/  ST.E desc[UR48][R48.64], RZ ;  /* 0x000000ff30007985 */ /* 0x0009e2000c101930 */
[----:B------:R-:W-:Y:S02]  /*6d80*/  LOP3.LUT R44, R13, 0x30, R6, 0x78, !PT ;  /* 0x000000300d2c7812 */ /* 0x000fe400078e7806 */
[----:B------:R-:W-:Y:S01]  /*6d90*/  SHF.R.U64 R5, R20, 0x3, R37 ;  /* 0x0000000314057819 */ /* 0x000fe20000001225 */
[----:B------:R4:W-:Y:S01]  /*6da0*/  ST.E desc[UR48][R46.64], RZ ;  /* 0x000000ff2e007985 */ /* 0x0009e2000c101930 */
[----:B------:R-:W-:Y:S02]  /*6db0*/  SHF.R.U64 R6, R21, 0x3, R35 ;  /* 0x0000000315067819 */ /* 0x000fe40000001223 */
[----:B------:R-:W-:Y:S01]  /*6dc0*/  LOP3.LUT R38, R18, 0x30, R3, 0x78, !PT ;  /* 0x0000003012267812 */ /* 0x000fe200078e7803 */
[----:B------:R4:W-:Y:S01]  /*6dd0*/  ST.E desc[UR48][R44.64], RZ ;  /* 0x000000ff2c007985 */ /* 0x0009e2000c101930 */
[----:B------:R-:W-:-:S02]  /*6de0*/  LOP3.LUT R40, R15, 0x30, R4, 0x78, !PT ;  /* 0x000000300f287812 */ /* 0x000fc400078e7804 */
[----:B------:R-:W-:Y:S01]  /*6df0*/  SHF.R.U64 R3, R22, 0x3, R33 ;  /* 0x0000000316037819 */ /* 0x000fe20000001221 */
[----:B------:R4:W-:Y:S01]  /*6e00*/  ST.E desc[UR48][R42.64], RZ ;  /* 0x000000ff2a007985 */ /* 0x0009e2000c101930 */
[----:B------:R-:W-:Y:S02]  /*6e10*/  LOP3.LUT R36, R20, 0x30, R5, 0x78, !PT ;  /* 0x0000003014247812 */ /* 0x000fe400078e7805 */
[----:B------:R-:W-:Y:S01]  /*6e20*/  SHF.R.U64 R4, R23, 0x3, R31 ;  /* 0x0000000317047819 */ /* 0x000fe2000000121f */
[----:B------:R4:W-:Y:S01]  /*6e30*/  ST.E desc[UR48][R40.64], RZ ;  /* 0x000000ff28007985 */ /* 0x0009e2000c101930 */
[----:B------:R-:W-:Y:S02]  /*6e40*/  LOP3.LUT R34, R21, 0x30, R6, 0x78, !PT ;  /* 0x0000003015227812 */ /* 0x000fe400078e7806 */
[----:B------:R-:W-:Y:S01]  /*6e50*/  SHF.R.U64 R5, R24, 0x3, R29 ;  /* 0x0000000318057819 */ /* 0x000fe2000000121d */
[----:B------:R4:W-:Y:S01]  /*6e60*/  ST.E desc[UR48][R38.64], RZ ;  /* 0x000000ff26007985 */ /* 0x0009e2000c101930 */
[----:B------:R-:W-:-:S02]  /*6e70*/  SHF.R.U64 R6, R25, 0x3, R27 ;  /* 0x0000000319067819 */ /* 0x000fc4000000121b */
[----:B------:R-:W-:Y:S01]  /*6e80*/  LOP3.LUT R32, R22, 0x30, R3, 0x78, !PT ;  /* 0x0000003016207812 */ /* 0x000fe200078e7803 */
[----:B------:R4:W-:Y:S01]  /*6e90*/  ST.E desc[UR48][R36.64], RZ ;  /* 0x000000ff24007985 */ /* 0x0009e2000c101930 */
[----:B------:R-:W-:Y:S02]  /*6ea0*/  LOP3.LUT R30, R23, 0x30, R4, 0x78, !PT ;  /* 0x00000030171e7812 */ /* 0x000fe400078e7804 */
[----:B------:R-:W-:Y:S01]  /*6eb0*/  LOP3.LUT R28, R24, 0x30, R5, 0x78, !PT ;  /* 0x00000030181c7812 */ /* 0x000fe200078e7805 */
[----:B------:R4:W-:Y:S01]  /*6ec0*/  ST.E desc[UR48][R34.64], RZ ;  /* 0x000000ff22007985 */ /* 0x0009e2000c101930 */
[----:B------:R-:W-:-:S03]  /*6ed0*/  LOP3.LUT R26, R25, 0x30, R6, 0x78, !PT ;  /* 0x00000030191a7812 */ /* 0x000fc600078e7806 */
[----:B------:R4:W-:Y:S04]  /*6ee0*/  ST.E desc[UR48][R32.64], RZ ;  /* 0x000000ff20007985 */ /* 0x0009e8000c101930 */
[----:B------:R4:W-:Y:S04]  /*6ef0*/  ST.E desc[UR48][R30.64], RZ ;  /* 0x000000ff1e007985 */ /* 0x0009e8000c101930 */
[----:B------:R4:W-:Y:S04]  /*6f00*/  ST.E desc[UR48][R28.64], RZ ;  /* 0x000000ff1c007985 */ /* 0x0009e8000c101930 */
[----:B------:R4:W-:Y:S01]  /*6f10*/  ST.E desc[UR48][R26.64], RZ ;  /* 0x000000ff1a007985 */ /* 0x0009e2000c101930 */
[----:B------:R-:W-:Y:S01]  /*6f20*/  @!PT LDS RZ, [RZ] ;  /* 0x00000000fffff984 */ /* 0x000fe20000000800 */
[----:B------:R-:W-:Y:S01]  /*6f30*/  @!PT LDS RZ, [RZ] ;  /* 0x00000000fffff984 */ /* 0x000fe20000000800 */
[----:B------:R-:W-:Y:S01]  /*6f40*/  @!PT LDS RZ, [RZ] ;  /* 0x00000000fffff984 */ /* 0x000fe20000000800 */
[----:B------:R-:W-:Y:S01]  /*6f50*/  @!PT LDS RZ, [RZ] ;  /* 0x00000000fffff984 */ /* 0x000fe20000000800 */
[----:B------:R2:W-:Y:S06]  /*6f60*/  MEMBAR.ALL.CTA ;  /* 0x0000000000007992 */ /* 0x0005ec0000008000 */
[----:B--2---:R-:W2:Y:S01]  /*6f70*/  FENCE.VIEW.ASYNC.S ;  /* 0x00000000000073c6 */ /* 0x004ea20000000000 */
[----:B------:R-:W-:Y:S05]  /*6f80*/  BRA.U UP0, `(.L_x_154) ;  /* 0x0000000100047547 */ /* 0x000fea000b800000 */
[----:B------:R-:W-:Y:S05]  /*6f90*/  BPT.TRAP 0x1 ;  /* 0x000000040000795c */ /* 0x000fea0000300000 */
.L_x_154:
[----:B------:R-:W-:-:S05]  /*6fa0*/  HFMA2 R3, -RZ, RZ, 0, 5.9604644775390625e-08 ;  /* 0x00000001ff037431 */ /* 0x000fca00000001ff */
[----:B------:R-:W-:-:S04]  /*6fb0*/  SHF.L.U32 R4, R3, 0x1f, RZ ;  /* 0x0000001f03047819 */ /* 0x000fc800000006ff */
[----:B--2---:R-:W2:Y:S02]  /*6fc0*/  SYNCS.PHASECHK.TRANS64.TRYWAIT P0, [R17+URZ+0xa0c8], R4 ;  /* 0x00a0c804110075a7 */ /* 0x004ea400080011ff */
[----:B--2---:R-:W-:Y:S05]  /*6fd0*/  @!P0 BRA `(.L_x_155) ;  /* 0x0000010c00b08947 */ /* 0x004fea0003800000 */
.L_x_388:
[----:B------:R-:W-:Y:S05]  /*6fe0*/  @!P6 BRA `(.L_x_156) ;  /* 0x000000000090e947 */ /* 0x000fea0003800000 */
[----:B------:R-:W5:Y:S01]  /*6ff0*/  LDCU UR4, c[0x0][0x380] ;  /* 0x00007000ff0477ac */ /* 0x000f620008000800 */
[----:B------:R-:W-:Y:S01]  /*7000*/  IADD3 R19, PT, PT, R16, 0x80, R19 ;  /* 0x0000008010137810 */ /* 0x000fe20007ffe013 */
[----:B------:R-:W-:Y:S03]  /*7010*/  BSSY.RECONVERGENT B0, `(.L_x_156) ;  /* 0x0000021000007945 */ /* 0x000fe60003800200 */
[----:B-----5:R-:W-:-:S13]  /*7020*/  ISETP.GE.AND P0, PT, R19, UR4, PT ;  /* 0x0000000413007c0c */ /* 0x020fda000bf06270 */
[----:B------:R-:W-:Y:S05]  /*7030*/  @P0 BRA `(.L_x_157) ;  /* 0x0000000000780947 */ /* 0x000fea0003800000 */
[----:B------:R-:W5:Y:S01]  /*7040*/  LDCU UR7, c[0x0][0x38c] ;  /* 0x00007180ff0777ac */ /* 0x000f620008000800 */
[----:B--2---:R-:W-:Y:S01]  /*7050*/  MOV R4, RZ ;  /* 0x000000ff00047202 */ /* 0x004fe20000000f00 */
[----:B------:R-:W3:Y:S01]  /*7060*/  LDCU UR6, c[0x0][0x890] ;  /* 0x00011200ff0677ac */ /* 0x000ee20008000800 */
[----:B------:R-:W2:Y:S01]  /*7070*/  LDCU.64 UR4, c[0x0][0x888] ;  /* 0x00011100ff0477ac */ /* 0x000ea20008000a00 */
[----:B-----5:R-:W5:Y:S01]  /*7080*/  I2F.U32.RP R7, UR7 ;  /* 0x0000000700077d06 */ /* 0x020f620008209000 */
[----:B------:R-:W-:Y:S01]  /*7090*/  ISETP.NE.U32.AND P0, PT, RZ, UR7, PT ;  /* 0x00000007ff007c0c */ /* 0x000fe2000bf05070 */
[----:B---3--:R-:W-:-:S06]  /*70a0*/  IMAD R0, R0, UR6, R19 ;  /* 0x0000000600007c24 */ /* 0x008fcc000f8e0213 */
[----:B-----5:R-:W3:Y:S02]  /*70b0*/  MUFU.RCP R6, R7 ;  /* 0x0000000700067308 */ /* 0x020ee40000001000 */
[----:B---3--:R-:W-:-:S06]  /*70c0*/  IADD3 R6, PT, PT, R6, 0xffffffe, RZ ;  /* 0x0ffffffe06067810 */ /* 0x008fcc0007ffe0ff */
[----:B------:R-:W3:Y:S02]  /*70d0*/  F2I.FTZ.U32.TRUNC.NTZ R5, R6 ;  /* 0x0000000600057305 */ /* 0x000ee4000021f000 */
[----:B---3--:R-:W-:-:S05]  /*70e0*/  IADD3 R3, PT, PT, RZ, -R5, RZ ;  /* 0x80000005ff037210 */ /* 0x008fca0007ffe0ff */
[----:B------:R-:W-:-:S04]  /*70f0*/  IMAD R3, R3, UR7, RZ ;  /* 0x0000000703037c24 */ /* 0x000fc8000f8e02ff */
[----:B------:R-:W-:-:S06]  /*7100*/  IMAD.HI.U32 R3, R5, R3, R4 ;  /* 0x0000000305037227 */ /* 0x000fcc00078e0004 */
        /* <DEDUP_REMOVED lines=11> */
[----:B--2---:R-:W-:-:S04]  /*71c0*/  IMAD R0, R3, UR5, R0 ;  /* 0x0000000503007c24 */ /* 0x004fc8000f8e0200 */
[----:B------:R-:W-:-:S04]  /*71d0*/  IMAD R7, R7, UR7, R2 ;  /* 0x0000000707077c24 */ /* 0x000fc8000f8e0202 */
[----:B------:R-:W-:Y:S01]  /*71e0*/  IMAD R7, R7, UR4, R0 ;  /* 0x0000000407077c24 */ /* 0x000fe2000f8e0200 */
[----:B------:R-:W-:-:S03]  /*71f0*/  MOV R0, 0xff800000 ;  /* 0xff80000000007802 */ /* 0x000fc60000000f00 */
[----:B-1----:R-:W-:-:S05]  /*7200*/  IMAD.WIDE.U32 R4, R7, 0x4, R4 ;  /* 0x0000000407047825 */ /* 0x002fca00078e0004 */
[----:B------:R1:W-:Y:S02]  /*7210*/  STG.E desc[UR48][R4.64], R0 ;  /* 0x0000000004007986 */ /* 0x0003e4000c101930 */
.L_x_157:
[----:B------:R-:W-:Y:S05]  /*7220*/  BSYNC.RECONVERGENT B0 ;  /* 0x0000000000007941 */ /* 0x000fea0003800200 */
.L_x_156:
[----:B------:R-:W-:Y:S01]  /*7230*/  @!PT LDS RZ, [RZ] ;  /* 0x00000000fffff984 */ /* 0x000fe20000000800 */
[----:B------:R-:W-:Y:S01]  /*7240*/  @!PT LDS RZ, [RZ] ;  /* 0x00000000fffff984 */ /* 0x000fe20000000800 */
[----:B------:R-:W-:Y:S01]  /*7250*/  @!PT LDS RZ, [RZ] ;  /* 0x00000000fffff984 */ /* 0x000fe20000000800 */
[----:B------:R-:W-:Y:S01]  /*7260*/  @!PT LDS RZ, [RZ] ;  /* 0x00000000fffff984 */ /* 0x000fe20000000800 */
[----:B------:R5:W-:Y:S06]  /*7270*/  MEMBAR.ALL.CTA ;  /* 0x0000000000007992 */ /* 0x000bec0000008000 */
[----:B-----5:R-:W1:Y:S01]  /*7280*/  FENCE.VIEW.ASYNC.S ;  /* 0x00000000000073c6 */ /* 0x020e620000000000 */
[----:B------:R-:W-:-:S09]  /*7290*/  UISETP.NE.AND UP0, UPT, UR38, URZ, UPT ;  /* 0x000000ff2600728c */ /* 0x000fd2000bf05270 */
[----:B------:R-:W-:Y:S05]  /*72a0*/  BRA.U UP0, `(.L_x_158) ;  /* 0x0000000100047547 */ /* 0x000fea000b800000 */
[----:B------:R-:W-:Y:S05]  /*72b0*/  BPT.TRAP 0x1 ;  /* 0x000000040000795c */ /* 0x000fea0000300000 */
.L_x_158:
[----:B-1----:R-:W-:Y:S01]  /*72c0*/  SYNCS.ARRIVE.TRANS64.A1T0 RZ, [R17+URZ+0xa0b8], RZ ;  /* 0x00a0b8ff11ff79a7 */ /* 0x002fe200081000ff */
[----:B------:R-:W-:Y:S05]  /*72d0*/  EXIT ;  /* 0x000000000000794d */ /* 0x000fea0003800000 */
.L_x_87:
[----:B------:R-:W-:Y:S01]  /*72e0*/  UISETP.NE.AND UP0, UPT, UR37, URZ, UPT ;  /* 0x000000ff2500728c */ /* 0x000fe2000bf05270 */
[C---:B------:R-:W-:Y:S01]  /*72f0*/  IMAD.U32 R56, R18.reuse, 0x10000, RZ ;  /* 0x0001000012387824 */ /* 0x040fe200078e00ff */
[C---:B------:R-:W-:Y:S02]  /*7300*/  LOP3.LUT R16, R18.reuse, 0x1f, RZ, 0xc0, !PT ;  /* 0x0000001f12107812 */ /* 0x040fe400078ec0ff */
[----:B------:R-:W-:Y:S02]  /*7310*/  LOP3.LUT R2, R18, 0x7f, RZ, 0xc0, !PT ;  /* 0x0000007f12027812 */ /* 0x000fe400078ec0ff */
[----:B------:R-:W-:-:S04]  /*7320*/  LOP3.LUT R56, R56, 0x600000, RZ, 0xc0, !PT ;  /* 0x0060000038387812 */ /* 0x000fc800078ec0ff */
[----:B------:R-:W-:Y:S01]  /*7330*/  LOP3.LUT R57, R56, 0x80, RZ, 0xfc, !PT ;  /* 0x0000008038397812 */ /* 0x000fe200078efcff */
[----:B------:R-:W-:Y:S05]  /*7340*/  BRA.U !UP0, `(.L_x_159) ;  /* 0x0000000108047547 */ /* 0x000fea000b800000 */
[----:B------:R-:W-:Y:S05]  /*7350*/  BPT.TRAP 0x1 ;  /* 0x000000040000795c */ /* 0x000fea0000300000 */
.L_x_159:
[----:B------:R-:W1:Y:S01]  /*7360*/  S2UR UR40, SR_CgaCtaId ;  /* 0x00000000002879c3 */ /* 0x000e620000008800 */
[----:B------:R-:W-:Y:S01]  /*7370*/  UMOV UR39, 0x400 ;  /* 0x0000040000277882 */ /* 0x000fe20000000000 */
[----:B------:R-:W-:Y:S01]  /*7380*/  SHF.L.U32 R3, RZ, 0x1f, RZ ;  /* 0x0000001fff037819 */ /* 0x000fe200000006ff */
[----:B-1----:R-:W-:-:S09]  /*7390*/  ULEA UR39, UR40, UR39, 0x18 ;  /* 0x0000002728277291 */ /* 0x002fd2000f8ec0ff */
[----:B------:R-:W1:Y:S02]  /*73a0*/  SYNCS.PHASECHK.TRANS64.TRYWAIT P0, [UR39+0xa070], R3 ;  /* 0x00a07003ff0075a7 */ /* 0x000e640008001127 */
[----:B-1----:R-:W-:Y:S05]  /*73b0*/  @!P0 BRA `(.L_x_160) ;  /* 0x0000010800cc8947 */ /* 0x002fea0003800000 */
.L_x_389:
[----:B------:R-:W-:-:S09]  /*73c0*/  UISETP.NE.AND UP0, UPT, UR37, URZ, UPT ;  /* 0x000000ff2500728c */ /* 0x000fd2000bf05270 */
[----:B------:R-:W-:Y:S05]  /*73d0*/  BRA.U !UP0, `(.L_x_161) ;  /* 0x0000000108047547 */ /* 0x000fea000b800000 */
[----:B------:R-:W-:Y:S05]  /*73e0*/  BPT.TRAP 0x1 ;  /* 0x000000040000795c */ /* 0x000fea0000300000 */
.L_x_161:
[----:B------:R-:W-:Y:S02]  /*73f0*/  UIADD3 UR45, UPT, UPT, UR39, 0xa078, URZ ;  /* 0x0000a078272d7890 */ /* 0x000fe4000fffe0ff */
[----:B------:R-:W-:Y:S02]  /*7400*/  UISETP.NE.AND UP0, UPT, UR36, URZ, UPT ;  /* 0x000000ff2400728c */ /* 0x000fe4000bf05270 */
[----:B------:R-:W-:-:S09]  /*7410*/  UPRMT UR4, UR40, 0x654, UR45 ;  /* 0x0000065428047896 */ /* 0x000fd2000800002d */
[----:B------:R-:W-:Y:S01]  /*7420*/  SYNCS.ARRIVE.TRANS64.RED.A1T0 RZ, [UR4], RZ ;  /* 0x000000ffffff79a7 */ /* 0x000fe20008100404 */
[----:B------:R-:W-:Y:S05]  /*7430*/  BRA.U !UP0, `(.L_x_162) ;  /* 0x0000000108047547 */ /* 0x000fea000b800000 */
[----:B------:R-:W-:Y:S05]  /*7440*/  BPT.TRAP 0x1 ;  /* 0x000000040000795c */ /* 0x000fea0000300000 */
.L_x_162:
[----:B------:R-:W2:Y:S01]  /*7450*/  SYNCS.PHASECHK.TRANS64.TRYWAIT P0, [UR39+0xa080], R3 ;  /* 0x00a08003ff0075a7 */ /* 0x000ea20008001127 */
[----:B------:R-:W-:Y:S01]  /*7460*/  UMOV UR44, URZ ;  /* 0x000000ff002c7c82 */ /* 0x000fe20008000000 */
[----:B--2---:R-:W-:Y:S05]  /*7470*/  @!P0 BRA `(.L_x_163) ;  /* 0x0000010800b48947 */ /* 0x004fea0003800000 */
.L_x_390:
[----:B------:R-:W-:Y:S01]  /*7480*/  UISETP.GE.AND UP0, UPT, UR5, 0x81, UPT ;  /* 0x000000810500788c */ /* 0x000fe2000bf06270 */
[----:B------:R-:W-:Y:S01]  /*7490*/  HFMA2 R18, -RZ, RZ, 0, 5.9604644775390625e-08 ;  /* 0x00000001ff127431 */ /* 0x000fe200000001ff */
[----:B------:R-:W-:-:S07]  /*74a0*/  UMOV UR43, 0x1 ;  /* 0x00000001002b7882 */ /* 0x000fce0000000000 */
[----:B------:R-:W-:Y:S05]  /*74b0*/  BRA.U !UP0, `(.L_x_164) ;  /* 0x0000001508487547 */ /* 0x000fea000b800000 */
[----:B------:R-:W-:Y:S01]  /*74c0*/  UIADD3 UR5, UPT, UPT, UR5, 0x7f, URZ ;  /* 0x0000007f05057890 */ /* 0x000fe2000fffe0ff */
[C---:B------:R-:W-:Y:S01]  /*74d0*/  VIADD R60, R56.reuse, 0x100 ;  /* 0x00000100383c7836 */ /* 0x040fe20000000000 */
[----:B------:R-:W-:Y:S01]  /*74e0*/  LOP3.LUT R59, R17, 0x3, RZ, 0xc0, !PT ;  /* 0x00000003113b7812 */ /* 0x000fe200078ec0ff */
[C---:B------:R-:W-:Y:S01]  /*74f0*/  VIADD R58, R56.reuse, 0x110 ;  /* 0x00000110383a7836 */ /* 0x040fe20000000000 */
[----:B------:R-:W-:Y:S01]  /*7500*/  USHF.R.S32.HI UR4, URZ, 0x1f, UR5 ;  /* 0x0000001fff047899 */ /* 0x000fe20008011405 */
[C---:B------:R-:W-:Y:S01]  /*7510*/  VIADD R22, R56.reuse, 0x180 ;  /* 0x0000018038167836 */ /* 0x040fe20000000000 */
[----:B------:R-:W-:Y:S01]  /*7520*/  SHF.R.U32.HI R23, RZ, 0x15, R57 ;  /* 0x00000015ff177819 */ /* 0x000fe20000011639 */
[----:B------:R-:W-:Y:S01]  /*7530*/  VIADD R19, R56, 0x190 ;  /* 0x0000019038137836 */ /* 0x000fe20000000000 */
[----:B------:R-:W-:Y:S01]  /*7540*/  ULEA.HI UR4, UR4, UR5, URZ, 0x7 ;  /* 0x0000000504047291 */ /* 0x000fe2000f8f38ff */
[----:B------:R-:W-:Y:S01]  /*7550*/  IMAD.MOV.U32 R18, RZ, RZ, 0x1 ;  /* 0x00000001ff127424 */ /* 0x000fe200078e00ff */
[----:B------:R-:W-:Y:S01]  /*7560*/  SHF.R.U32.HI R60, RZ, 0x15, R60 ;  /* 0x00000015ff3c7819 */ /* 0x000fe2000001163c */
[----:B------:R-:W-:Y:S01]  /*7570*/  UMOV UR44, URZ ;  /* 0x000000ff002c7c82 */ /* 0x000fe20008000000 */
[----:B------:R-:W-:Y:S01]  /*7580*/  SHF.R.U32.HI R58, RZ, 0x15, R58 ;  /* 0x00000015ff3a7819 */ /* 0x000fe2000001163a */
[----:B------:R-:W-:Y:S01]  /*7590*/  USHF.R.S32.HI UR42, URZ, 0x7, UR4 ;  /* 0x00000007ff2a7899 */ /* 0x000fe20008011404 */
[----:B------:R-:W-:Y:S01]  /*75a0*/  SHF.R.U32.HI R22, RZ, 0x15, R22 ;  /* 0x00000015ff167819 */ /* 0x000fe20000011616 */
[----:B------:R-:W-:Y:S01]  /*75b0*/  UMOV UR41, URZ ;  /* 0x000000ff00297c82 */ /* 0x000fe20008000000 */
[----:B------:R-:W-:-:S09]  /*75c0*/  SHF.R.U32.HI R19, RZ, 0x15, R19 ;  /* 0x00000015ff137819 */ /* 0x000fd20000011613 */
.L_x_188:
[----:B------:R-:W-:Y:S01]  /*75d0*/  UISETP.NE.AND UP0, UPT, UR37, URZ, UPT ;  /* 0x000000ff2500728c */ /* 0x000fe2000bf05270 */
[----:B------:R-:W-:Y:S01]  /*75e0*/  UMOV UR4, UR42 ;  /* 0x0000002a00047c82 */ /* 0x000fe20008000000 */
[----:B------:R-:W-:Y:S02]  /*75f0*/  UIADD3 UR42, UPT, UPT, UR42, -0x1, URZ ;  /* 0xffffffff2a2a7890 */ /* 0x000fe4000fffe0ff */
[----:B------:R-:W-:Y:S01]  /*7600*/  UISETP.GT.AND UP1, UPT, UR4, 0x2, UPT ;  /* 0x000000020400788c */ /* 0x000fe2000bf24270 */
[----:B------:R-:W-:-:S03]  /*7610*/  UMOV UR43, UR41 ;  /* 0x00000029002b7c82 */ /* 0x000fc60008000000 */
[----:B------:R-:W-:Y:S01]  /*7620*/  UP2UR UR46, UPR, URZ, 0x2 ;  /* 0x00000002ff2e7883 */ /* 0x000fe20008000000 */
[----:B--234-:R-:W-:Y:S11]  /*7630*/  BRA.U !UP0, `(.L_x_165) ;  /* 0x0000000108047547 */ /* 0x01cff6000b800000 */
[----:B------:R-:W-:Y:S05]  /*7640*/  BPT.TRAP 0x1 ;  /* 0x000000040000795c */ /* 0x000fea0000300000 */
.L_x_165:
[----:B-1----:R-:W-:-:S04]  /*7650*/  SHF.L.U32 R3, R18, 0x1f, RZ ;  /* 0x0000001f12037819 */ /* 0x002fc800000006ff */
[----:B------:R-:W1:Y:S02]  /*7660*/  SYNCS.PHASECHK.TRANS64.TRYWAIT P0, [UR39+0xa070], R3 ;  /* 0x00a07003ff0075a7 */ /* 0x000e640008001127 */
[----:B-1----:R-:W-:Y:S05]  /*7670*/  @!P0 BRA `(.L_x_166) ;  /* 0x00000108004c8947 */ /* 0x002fea0003800000 */
.L_x_391:
[----:B------:R-:W-:Y:S01]  /*7680*/  R2UR UR4, R56 ;  /* 0x00000000380472ca */ /* 0x000fe200000e0000 */
[----:B------:R-:W-:Y:S01]  /*7690*/  UISETP.NE.AND UP0, UPT, UR38, URZ, UPT ;  /* 0x000000ff2600728c */ /* 0x000fe2000bf05270 */
[----:B------:R-:W-:Y:S01]  /*76a0*/  PLOP3.LUT P0, PT, PT, PT, PT, 0x80, 0x8 ;  /* 0x000000000008781c */ /* 0x000fe20003f0f070 */
[----:B------:R-:W-:-:S10]  /*76b0*/  IMAD.MOV.U32 R61, RZ, RZ, 0x3f800000 ;  /* 0x3f800000ff3d7424 */ /* 0x000fd400078e00ff */
[----:B------:R-:W2:Y:S02]  /*76c0*/  LDTM.x2 R4, tmem[UR4] ;  /* 0x00000004000479ee */ /* 0x000ea400080c0000 */
[----:B--2---:R-:W-:-:S13]  /*76d0*/  FSETP.NEU.AND P2, PT, R4, R5, PT ;  /* 0x000000050400720b */ /* 0x004fda0003f4d000 */
[----:B-1----:R-:W1:Y:S01]  /*76e0*/  @P2 LDC R0, c[0x0][0x704] ;  /* 0x0001c100ff002b82 */ /* 0x002e620000000800 */
[----:B------:R-:W-:-:S04]  /*76f0*/  @P2 FADD R5, R4, -R5 ;  /* 0x8000000504052221 */ /* 0x000fc80000000000 */
[----:B-1----:R-:W-:-:S05]  /*7700*/  @P2 FMUL R5, R5, R0 ;  /* 0x0000000005052220 */ /* 0x002fca0000400000 */
[----:B------:R-:W-:-:S04]  /*7710*/  @P2 FSETP.GEU.AND P1, PT, R5, -126, PT ;  /* 0xc2fc00000500280b */ /* 0x000fc80003f2e000 */
[----:B------:R-:W-:-:S13]  /*7720*/  @P2 PLOP3.LUT P0, PT, P1, PT, PT, 0x80, 0x8 ;  /* 0x000000000008281c */ /* 0x000fda0000f0f070 */
[----:B------:R-:W-:-:S04]  /*7730*/  @!P0 FMUL R5, R5, 0.5 ;  /* 0x3f00000005058820 */ /* 0x000fc80000400000 */
[----:B------:R-:W1:Y:S02]  /*7740*/  @P2 MUFU.EX2 R0, R5 ;  /* 0x0000000500002308 */ /* 0x000e640000000800 */
[----:B-1----:R-:W-:-:S05]  /*7750*/  @!P0 FMUL R0, R0, R0 ;  /* 0x0000000000008220 */ /* 0x002fca0000400000 */
[----:B------:R-:W-:Y:S01]  /*7760*/  @P2 MOV R61, R0 ;  /* 0x00000000003d2202 */ /* 0x000fe20000000f00 */
[----:B------:R-:W-:Y:S06]  /*7770*/  BRA.U UP0, `(.L_x_167) ;  /* 0x0000000100047547 */ /* 0x000fec000b800000 */
[----:B------:R-:W-:Y:S05]  /*7780*/  BPT.TRAP 0x1 ;  /* 0x000000040000795c */ /* 0x000fea0000300000 */
.L_x_167:
[----:B------:R-:W-:Y:S01]  /*7790*/  IMAD.U32 R3, RZ, RZ, UR44 ;  /* 0x0000002cff037e24 */ /* 0x000fe2000f8e00ff */
[----:B------:R-:W-:-:S04]  /*77a0*/  FSETP.NEU.AND P1, PT, R61, 1, PT ;  /* 0x3f8000003d00780b */ /* 0x000fc80003f2d000 */
[----:B------:R-:W-:-:S04]  /*77b0*/  SHF.L.U32 R3, R3, 0x1f, RZ ;  /* 0x0000001f03037819 */ /* 0x000fc800000006ff */
[----:B------:R-:W1:Y:S02]  /*77c0*/  SYNCS.PHASECHK.TRANS64.TRYWAIT P0, [UR39+0xa090], R3 ;  /* 0x00a09003ff0075a7 */ /* 0x000e640008001127 */
[----:B-1----:R-:W-:Y:S05]  /*77d0*/  @!P0 BRA `(.L_x_168) ;  /* 0x00000108000c8947 */ /* 0x002fea0003800000 */
.L_x_392:
[----:B------:R-:W-:-:S13]  /*77e0*/  VOTE.ANY P1, P1 ;  /* 0x0000000000ff7806 */ /* 0x000fda0000820100 */
[----:B------:R-:W-:Y:S05]  /*77f0*/  @!P1 BRA `(.L_x_169) ;  /* 0x0000000400989947 */ /* 0x000fea0003800000 */
[----:B------:R-:W-:-:S13]  /*7800*/  ISETP.NE.AND P0, PT, R59, R60, PT ;  /* 0x0000003c3b00720c */ /* 0x000fda0003f05270 */
[----:B------:R-:W-:Y:S05]  /*7810*/  @!P0 BRA `(.L_x_170) ;  /* 0x0000000000408947 */ /* 0x000fea0003800000 */
[----:B------:R-:W-:Y:S01]  /*7820*/  MOV R14, 0x8 ;  /* 0x00000008000e7802 */ /* 0x000fe20000000f00 */
[----:B------:R-:W2:Y:S01]  /*7830*/  LDCU.64 UR8, c[0x4][0xb0] ;  /* 0x01001600ff0877ac */ /* 0x000ea20008000a00 */
[----:B------:R-:W-:Y:S02]  /*7840*/  HFMA2 R12, -RZ, RZ, 0, 5.9604644775390625e-08 ;  /* 0x00000001ff0c7431 */ /* 0x000fe400000001ff */
[----:B------:R-:W-:Y:S01]  /*7850*/  IMAD.MOV.U32 R8, RZ, RZ, 0x192 ;  /* 0x00000192ff087424 */ /* 0x000fe200078e00ff */
[----:B------:R-:W3:Y:S01]  /*7860*/  LDCU.64 UR6, c[0x4][0xb8] ;  /* 0x01001700ff0677ac */ /* 0x000ee20008000a00 */
[----:B------:R-:W4:Y:S01]  /*7870*/  LDC.64 R14, c[0x4][R14] ;  /* 0x010000000e0e7b82 */ /* 0x000f220000000a00 */
[----:B------:R-:W-:Y:S01]  /*7880*/  IMAD.MOV.U32 R13, RZ, RZ, RZ ;  /* 0x000000ffff0d7224 */ /* 0x000fe200078e00ff */
[----:B------:R-:W5:Y:S01]  /*7890*/  LDCU.64 UR4, c[0x4][0x30] ;  /* 0x01000600ff0477ac */ /* 0x000f620008000a00 */
[----:B--2---:R-:W-:Y:S01]  /*78a0*/  IMAD.U32 R4, RZ, RZ, UR8 ;  /* 0x00000008ff047e24 */ /* 0x004fe2000f8e00ff */
[----:B------:R-:W-:Y:S01]  /*78b0*/  MOV R5, UR9 ;  /* 0x0000000900057c02 */ /* 0x000fe20008000f00 */
[----:B---3--:R-:W-:Y:S01]  /*78c0*/  IMAD.U32 R6, RZ, RZ, UR6 ;  /* 0x00000006ff067e24 */ /* 0x008fe2000f8e00ff */
[----:B------:R-:W-:Y:S01]  /*78d0*/  MOV R7, UR7 ;  /* 0x0000000700077c02 */ /* 0x000fe20008000f00 */
[----:B-----5:R-:W-:Y:S01]  /*78e0*/  IMAD.U32 R10, RZ, RZ, UR4 ;  /* 0x00000004ff0a7e24 */ /* 0x020fe2000f8e00ff */
[----:B------:R-:W-:-:S02]  /*78f0*/  MOV R11, UR5 ;  /* 0x00000005000b7c02 */ /* 0x000fc40008000f00 */
[----:B------:R-:W-:-:S07]  /*7900*/  LEPC R20, `(.L_x_170) ;  /* 0x000000001014794e */ /* 0x000fce0000000000 */
[----:B-1--4-:R-:W-:Y:S05]  /*7910*/  CALL.ABS.NOINC R14 ;  /* 0x000000000e007343 */ /* 0x012fea0003c00000 */
.L_x_170:
[----:B------:R-:W-:Y:S05]  /*7920*/  WARPSYNC.ALL ;  /* 0x0000000000007948 */ /* 0x000fea0003800000 */
[----:B------:R-:W-:Y:S02]  /*7930*/  R2UR UR4, R56 ;  /* 0x00000000380472ca */ /* 0x000fe400000e0000 */
[----:B------:R-:W-:-:S11]  /*7940*/  ISETP.NE.AND P0, PT, R59, R58, PT ;  /* 0x0000003a3b00720c */ /* 0x000fd60003f05270 */
[----:B------:R-:W2:Y:S02]  /*7950*/  LDTM.x16 R40, tmem[UR4+0x100] ;  /* 0x00010004002879ee */ /* 0x000ea40008240000 */
[----:B--2---:R-:W-:Y:S05]  /*7960*/  @!P0 BRA `(.L_x_171) ;  /* 0x0000000000408947 */ /* 0x004fea0003800000 */
        /* <DEDUP_REMOVED lines=16> */
.L_x_171:
[----:B------:R-:W-:Y:S05]  /*7a70*/  WARPSYNC.ALL ;  /* 0x0000000000007948 */ /* 0x000fea0003800000 */
[----:B------:R-:W-:Y:S02]  /*7a80*/  R2UR UR4, R56 ;  /* 0x00000000380472ca */ /* 0x000fe400000e0000 */
[----:B------:R-:W-:Y:S02]  /*7a90*/  ISETP.NE.AND P0, PT, R59, R60, PT ;  /* 0x0000003c3b00720c */ /* 0x000fe40003f05270 */
[----:B------:R-:W-:-:S09]  /*7aa0*/  FSETP.NEU.AND P1, PT, R61, 1, PT ;  /* 0x3f8000003d00780b */ /* 0x000fd20003f2d000 */
[----:B------:R-:W2:Y:S04]  /*7ab0*/  LDTM.x16 R24, tmem[UR4+0x110] ;  /* 0x00011004001879ee */ /* 0x000ea80008240000 */
[C---:B------:R-:W-:Y:S02]  /*7ac0*/  @P1 FMUL2 R40, R61.reuse.F32, R40.F32x2.HI_LO ;  /* 0x000000283d28124a */ /* 0x040fe40000040000 */
[C---:B------:R-:W-:Y:S02]  /*7ad0*/  @P1 FMUL2 R42, R61.reuse.F32, R42.F32x2.HI_LO ;  /* 0x0000002a3d2a124a */ /* 0x040fe40000040000 */
[C---:B------:R-:W-:Y:S02]  /*7ae0*/  @P1 FMUL2 R44, R61.reuse.F32, R44.F32x2.HI_LO ;  /* 0x0000002c3d2c124a */ /* 0x040fe40000040000 */
[----:B------:R-:W-:-:S02]  /*7af0*/  @P1 FMUL2 R46, R61.F32, R46.F32x2.HI_LO ;  /* 0x0000002e3d2e124a */ /* 0x000fc40000040000 */
[C---:B------:R-:W-:Y:S02]  /*7b00*/  @P1 FMUL2 R48, R61.reuse.F32, R48.F32x2.HI_LO ;  /* 0x000000303d30124a */ /* 0x040fe40000040000 */
[C---:B------:R-:W-:Y:S02]  /*7b10*/  @P1 FMUL2 R50, R61.reuse.F32, R50.F32x2.HI_LO ;  /* 0x000000323d32124a */ /* 0x040fe40000040000 */
[C---:B------:R-:W-:Y:S02]  /*7b20*/  @P1 FMUL2 R52, R61.reuse.F32, R52.F32x2.HI_LO ;  /* 0x000000343d34124a */ /* 0x040fe40000040000 */
[----:B------:R-:W-:Y:S01]  /*7b30*/  @P1 FMUL2 R54, R61.F32, R54.F32x2.HI_LO ;  /* 0x000000363d36124a */ /* 0x000fe20000040000 */
[----:B--2---:R-:W-:Y:S06]  /*7b40*/  @!P0 BRA `(.L_x_172) ;  /* 0x0000000000408947 */ /* 0x004fec0003800000 */
        /* <DEDUP_REMOVED lines=16> */
.L_x_172:
[----:B------:R-:W-:Y:S05]  /*7c50*/  WARPSYNC.ALL ;  /* 0x0000000000007948 */ /* 0x000fea0003800000 */
[----:B------:R-:W-:Y:S02]  /*7c60*/  R2UR UR4, R56 ;  /* 0x00000000380472ca */ /* 0x000fe400000e0000 */
[----:B------:R-:W-:Y:S02]  /*7c70*/  ISETP.NE.AND P0, PT, R59, R58, PT ;  /* 0x0000003a3b00720c */ /* 0x000fe40003f05270 */
[----:B------:R-:W-:-:S09]  /*7c80*/  FSETP.NEU.AND P1, PT, R61, 1, PT ;  /* 0x3f8000003d00780b */ /* 0x000fd20003f2d000 */
[----:B------:R2:W-:Y:S04]  /*7c90*/  STTM.x16 tmem[UR4+0x100], R40 ;  /* 0x00010028000079ed */ /* 0x0005e80008240004 */
        /* <DEDUP_REMOVED lines=8> */
[----:B------:R-:W-:Y:S06]  /*7d20*/  @!P0 BRA `(.L_x_173) ;  /* 0x0000000000408947 */ /* 0x000fec0003800000 */
[----:B------:R-:W-:Y:S01]  /*7d30*/  MOV R14, 0x8 ;  /* 0x00000008000e7802 */ /* 0x000fe20000000f00 */
[----:B------:R-:W3:Y:S01]  /*7d40*/  LDCU.64 UR8, c[0x4][0xb0] ;  /* 0x01001600ff0877ac */ /* 0x000ee20008000a00 */
[----:B------:R-:W-:Y:S02]  /*7d50*/  HFMA2 R12, -RZ, RZ, 0, 5.9604644775390625e-08 ;  /* 0x00000001ff0c7431 */ /* 0x000fe400000001ff */
[----:B------:R-:W-:Y:S01]  /*7d60*/  IMAD.MOV.U32 R8, RZ, RZ, 0x1be ;  /* 0x000001beff087424 */ /* 0x000fe200078e00ff */
[----:B------:R-:W4:Y:S01]  /*7d70*/  LDCU.64 UR6, c[0x4][0xb8] ;  /* 0x01001700ff0677ac */ /* 0x000f220008000a00 */
[----:B------:R-:W1:Y:S01]  /*7d80*/  LDC.64 R14, c[0x4][R14] ;  /* 0x010000000e0e7b82 */ /* 0x000e620000000a00 */
[----:B------:R-:W-:Y:S01]  /*7d90*/  IMAD.MOV.U32 R13, RZ, RZ, RZ ;  /* 0x000000ffff0d7224 */ /* 0x000fe200078e00ff */
[----:B------:R-:W5:Y:S01]  /*7da0*/  LDCU.64 UR4, c[0x4][0x38] ;  /* 0x01000700ff0477ac */ /* 0x000f620008000a00 */
[----:B---3--:R-:W-:Y:S01]  /*7db0*/  IMAD.U32 R4, RZ, RZ, UR8 ;  /* 0x00000008ff047e24 */ /* 0x008fe2000f8e00ff */
[----:B------:R-:W-:Y:S01]  /*7dc0*/  MOV R5, UR9 ;  /* 0x0000000900057c02 */ /* 0x000fe20008000f00 */
[----:B----4-:R-:W-:Y:S01]  /*7dd0*/  IMAD.U32 R6, RZ, RZ, UR6 ;  /* 0x00000006ff067e24 */ /* 0x010fe2000f8e00ff */
[----:B------:R-:W-:Y:S01]  /*7de0*/  MOV R7, UR7 ;  /* 0x0000000700077c02 */ /* 0x000fe20008000f00 */
[----:B-----5:R-:W-:Y:S01]  /*7df0*/  IMAD.U32 R10, RZ, RZ, UR4 ;  /* 0x00000004ff0a7e24 */ /* 0x020fe2000f8e00ff */
[----:B------:R-:W-:-:S02]  /*7e00*/  MOV R11, UR5 ;  /* 0x00000005000b7c02 */ /* 0x000fc40008000f00 */
[----:B------:R-:W-:-:S07]  /*7e10*/  LEPC R20, `(.L_x_173) ;  /* 0x000000001014794e */ /* 0x000fce0000000000 */
[----:B-12---:R-:W-:Y:S05]  /*7e20*/  CALL.ABS.NOINC R14 ;  /* 0x000000000e007343 */ /* 0x006fea0003c00000 */
.L_x_173:
[----:B------:R-:W-:Y:S05]  /*7e30*/  WARPSYNC.ALL ;  /* 0x0000000000007948 */ /* 0x000fea0003800000 */
[----:B------:R-:W-:-:S13]  /*7e40*/  R2UR UR4, R56 ;  /* 0x00000000380472ca */ /* 0x000fda00000e0000 */
[----:B------:R3:W-:Y:S02]  /*7e50*/  STTM.x16 tmem[UR4+0x110], R24 ;  /* 0x00011018000079ed */ /* 0x0007e40008240004 */
.L_x_169:
[----:B------:R-:W-:-:S09]  /*7e60*/  UISETP.NE.AND UP0, UPT, UR36, URZ, UPT ;  /* 0x000000ff2400728c */ /* 0x000fd2000bf05270 */
[----:B------:R-:W-:Y:S05]  /*7e70*/  BRA.U !UP0, `(.L_x_174) ;  /* 0x0000000108047547 */ /* 0x000fea000b800000 */
[----:B------:R-:W-:Y:S05]  /*7e80*/  BPT.TRAP 0x1 ;  /* 0x000000040000795c */ /* 0x000fea0000300000 */
.L_x_174:
[----:B------:R-:W-:Y:S02]  /*7e90*/  UIADD3 UR4, UPT, UPT, UR39, 0xa088, URZ ;  /* 0x0000a08827047890 */ /* 0x000fe4000fffe0ff */
[----:B------:R-:W-:Y:S02]  /*7ea0*/  UISETP.NE.AND UP0, UPT, UR38, URZ, UPT ;  /* 0x000000ff2600728c */ /* 0x000fe4000bf05270 */
[----:B------:R-:W-:Y:S02]  /*7eb0*/  UPRMT UR4, UR40, 0x654, UR4 ;  /* 0x0000065428047896 */ /* 0x000fe40008000004 */
[----:B------:R-:W-:-:S07]  /*7ec0*/  ULOP3.LUT UR41, UR43, 0x1, URZ, 0x3c, !UPT ;  /* 0x000000012b297892 */ /* 0x000fce000f8e3cff */
[----:B------:R-:W-:Y:S01]  /*7ed0*/  SYNCS.ARRIVE.TRANS64.RED.A1T0 RZ, [UR4], RZ ;  /* 0x000000ffffff79a7 */ /* 0x000fe20008100404 */
[----:B------:R-:W4:Y:S01]  /*7ee0*/  FENCE.VIEW.ASYNC.T ;  /* 0x00000000000073c6 */ /* 0x000f220000000200 */
[----:B------:R-:W-:Y:S05]  /*7ef0*/  BRA.U UP0, `(.L_x_175) ;  /* 0x0000000100087547 */ /* 0x000fea000b800000 */
[----:B------:R-:W-:Y:S05]  /*7f00*/  BPT.TRAP 0x1 ;  /* 0x000000040000795c */ /* 0x000fea0000300000 */
[----:B------:R-:W-:Y:S05]  /*7f10*/  BPT.TRAP 0x1 ;  /* 0x000000040000795c */ /* 0x000fea0000300000 */
.L_x_175:
[----:B------:R-:W-:Y:S02]  /*7f20*/  UIADD3 UR4, UPT, UPT, UR39, 0xa0a0, URZ ;  /* 0x0000a0a027047890 */ /* 0x000fe4000fffe0ff */
[----:B------:R-:W-:Y:S02]  /*7f30*/  UISETP.NE.AND UP0, UPT, UR36, URZ, UPT ;  /* 0x000000ff2400728c */ /* 0x000fe4000bf05270 */
[----:B------:R-:W-:-:S09]  /*7f40*/  UPRMT UR4, UR40, 0x654, UR4 ;  /* 0x0000065428047896 */ /* 0x000fd20008000004 */
[----:B----4-:R-:W-:Y:S01]  /*7f50*/  SYNCS.ARRIVE.TRANS64.RED.A1T0 RZ, [UR4], RZ ;  /* 0x000000ffffff79a7 */ /* 0x010fe20008100404 */
[----:B------:R-:W-:Y:S05]  /*7f60*/  BRA.U !UP0, `(.L_x_176) ;  /* 0x0000000108047547 */ /* 0x000fea000b800000 */
[----:B------:R-:W-:Y:S05]  /*7f70*/  BPT.TRAP 0x1 ;  /* 0x000000040000795c */ /* 0x000fea0000300000 */
.L_x_176:
[----:B-1----:R-:W-:Y:S01]  /*7f80*/  IMAD.U32 R3, RZ, RZ, UR41 ;  /* 0x00000029ff037e24 */ /* 0x002fe2000f8e00ff */
[----:B------:R-:W-:-:S04]  /*7f90*/  ISETP.NE.AND P0, PT, R59, R23, PT ;  /* 0x000000173b00720c */ /* 0x000fc80003f05270 */
[----:B------:R-:W-:-:S04]  /*7fa0*/  SHF.L.U32 R3, R3, 0x1f, RZ ;  /* 0x0000001f03037819 */ /* 0x000fc800000006ff */
[----:B------:R-:W1:Y:S02]  /*7fb0*/  SYNCS.PHASECHK.TRANS64.TRYWAIT P1, [UR39+0xa080], R3 ;  /* 0x00a08003ff0075a7 */ /* 0x000e640008021127 */
[----:B-1----:R-:W-:Y:S05]  /*7fc0*/  @!P1 BRA `(.L_x_177) ;  /* 0x0000010000289947 */ /* 0x002fea0003800000 */
.L_x_393:
[----:B------:R-:W-:Y:S05]  /*7fd0*/  @!P0 BRA `(.L_x_178) ;  /* 0x0000000000408947 */ /* 0x000fea0003800000 */
[----:B------:R-:W-:Y:S01]  /*7fe0*/  MOV R14, 0x8 ;  /* 0x00000008000e7802 */ /* 0x000fe20000000f00 */
[----:B------:R-:W4:Y:S01]  /*7ff0*/  LDCU.64 UR6, c[0x4][0xb0] ;  /* 0x01001600ff0677ac */ /* 0x000f220008000a00 */
[----:B------:R-:W-:Y:S02]  /*8000*/  HFMA2 R12, -RZ, RZ, 0, 5.9604644775390625e-08 ;  /* 0x00000001ff0c7431 */ /* 0x000fe400000001ff */
[----:B------:R-:W-:Y:S01]  /*8010*/  IMAD.MOV.U32 R8, RZ, RZ, 0x192 ;  /* 0x00000192ff087424 */ /* 0x000fe200078e00ff */
[----:B------:R-:W5:Y:S01]  /*8020*/  LDCU.64 UR4, c[0x4][0xb8] ;  /* 0x01001700ff0477ac */ /* 0x000f620008000a00 */
[----:B------:R-:W1:Y:S01]  /*8030*/  LDC.64 R14, c[0x4][R14] ;  /* 0x010000000e0e7b82 */ /* 0x000e620000000a00 */
[----:B------:R-:W-:Y:S01]  /*8040*/  IMAD.MOV.U32 R13, RZ, RZ, RZ ;  /* 0x000000ffff0d7224 */ /* 0x000fe200078e00ff */
[----:B------:R-:W2:Y:S01]  /*8050*/  LDCU.64 UR8, c[0x4][0x28] ;  /* 0x01000500ff0877ac */ /* 0x000ea20008000a00 */
[----:B----4-:R-:W-:Y:S01]  /*8060*/  IMAD.U32 R4, RZ, RZ, UR6 ;  /* 0x00000006ff047e24 */ /* 0x010fe2000f8e00ff */
[----:B------:R-:W-:Y:S01]  /*8070*/  MOV R5, UR7 ;  /* 0x0000000700057c02 */ /* 0x000fe20008000f00 */
[----:B-----5:R-:W-:Y:S01]  /*8080*/  IMAD.U32 R6, RZ, RZ, UR4 ;  /* 0x00000004ff067e24 */ /* 0x020fe2000f8e00ff */
[----:B------:R-:W-:Y:S01]  /*8090*/  MOV R7, UR5 ;  /* 0x0000000500077c02 */ /* 0x000fe20008000f00 */
[----:B--2---:R-:W-:Y:S01]  /*80a0*/  IMAD.U32 R10, RZ, RZ, UR8 ;  /* 0x00000008ff0a7e24 */ /* 0x004fe2000f8e00ff */
[----:B------:R-:W-:-:S02]  /*80b0*/  MOV R11, UR9 ;  /* 0x00000009000b7c02 */ /* 0x000fc40008000f00 */
[----:B------:R-:W-:-:S07]  /*80c0*/  LEPC R20, `(.L_x_178) ;  /* 0x000000001014794e */ /* 0x000fce0000000000 */
[----:B-1-3--:R-:W-:Y:S05]  /*80d0*/  CALL.ABS.NOINC R14 ;  /* 0x000000000e007343 */ /* 0x00afea0003c00000 */
.L_x_178:
[----:B------:R-:W-:Y:S05]  /*80e0*/  WARPSYNC.ALL ;  /* 0x0000000000007948 */ /* 0x000fea0003800000 */
[----:B------:R-:W-:Y:S01]  /*80f0*/  R2UR UR4, R57 ;  /* 0x00000000390472ca */ /* 0x000fe200000e0000 */
[----:B------:R-:W-:Y:S01]  /*8100*/  UISETP.NE.AND UP0, UPT, UR38, URZ, UPT ;  /* 0x000000ff2600728c */ /* 0x000fe2000bf05270 */
[----:B------:R-:W-:Y:S01]  /*8110*/  PLOP3.LUT P0, PT, PT, PT, PT, 0x80, 0x8 ;  /* 0x000000000008781c */ /* 0x000fe20003f0f070 */
[----:B------:R-:W-:-:S10]  /*8120*/  IMAD.MOV.U32 R61, RZ, RZ, 0x3f800000 ;  /* 0x3f800000ff3d7424 */ /* 0x000fd400078e00ff */
[----:B------:R-:W4:Y:S02]  /*8130*/  LDTM.x2 R4, tmem[UR4] ;  /* 0x00000004000479ee */ /* 0x000f2400080c0000 */
[----:B----4-:R-:W-:-:S13]  /*8140*/  FSETP.NEU.AND P2, PT, R4, R5, PT ;  /* 0x000000050400720b */ /* 0x010fda0003f4d000 */
        /* <DEDUP_REMOVED lines=11> */
.L_x_179:
[----:B------:R-:W-:Y:S01]  /*8200*/  IMAD.U32 R3, RZ, RZ, UR44 ;  /* 0x0000002cff037e24 */ /* 0x000fe2000f8e00ff */
[----:B------:R-:W-:-:S04]  /*8210*/  FSETP.NEU.AND P1, PT, R61, 1, PT ;  /* 0x3f8000003d00780b */ /* 0x000fc80003f2d000 */
[----:B------:R-:W-:-:S04]  /*8220*/  SHF.L.U32 R3, R3, 0x1f, RZ ;  /* 0x0000001f03037819 */ /* 0x000fc800000006ff */
[----:B------:R-:W1:Y:S02]  /*8230*/  SYNCS.PHASECHK.TRANS64.TRYWAIT P0, [UR39+0xa098], R3 ;  /* 0x00a09803ff0075a7 */ /* 0x000e640008001127 */
[----:B-1----:R-:W-:Y:S05]  /*8240*/  @!P0 BRA `(.L_x_180) ;  /* 0x000000fc00a08947 */ /* 0x002fea0003800000 */
.L_x_394:
[----:B------:R-:W-:-:S13]  /*8250*/  VOTE.ANY P1, P1 ;  /* 0x0000000000ff7806 */ /* 0x000fda0000820100 */
[----:B------:R-:W-:Y:S05]  /*8260*/  @!P1 BRA `(.L_x_181) ;  /* 0x0000000400989947 */ /* 0x000fea0003800000 */
[----:B------:R-:W-:-:S13]  /*8270*/  ISETP.NE.AND P0, PT, R59, R22, PT ;  /* 0x000000163b00720c */ /* 0x000fda0003f05270 */
        /* <DEDUP_REMOVED lines=17> */
.L_x_182:
[----:B------:R-:W-:Y:S05]  /*8390*/  WARPSYNC.ALL ;  /* 0x0000000000007948 */ /* 0x000fea0003800000 */
[----:B------:R-:W-:Y:S02]  /*83a0*/  R2UR UR4, R56 ;  /* 0x00000000380472ca */ /* 0x000fe400000e0000 */
[----:B------:R-:W-:-:S11]  /*83b0*/  ISETP.NE.AND P0, PT, R59, R19, PT ;  /* 0x000000133b00720c */ /* 0x000fd60003f05270 */
[----:B--2---:R-:W2:Y:S02]  /*83c0*/  LDTM.x16 R40, tmem[UR4+0x180] ;  /* 0x00018004002879ee */ /* 0x004ea40008240000 */
[----:B--2---:R-:W-:Y:S05]  /*83d0*/  @!P0 BRA `(.L_x_183) ;  /* 0x0000000000408947 */ /* 0x004fea0003800000 */
[----:B------:R-:W-:Y:S01]  /*83e0*/  MOV R14, 0x8 ;  /* 0x00000008000e7802 */ /* 0x000fe20000000f00 */
[----:B------:R-:W2:Y:S01]  /*83f0*/  LDCU.64 UR8, c[0x4][0xb0] ;  /* 0x01001600ff0877ac */ /* 0x000ea20008000a00 */
[----:B------:R-:W-:Y:S02]  /*8400*/  HFMA2 R12, -RZ, RZ, 0, 5.9604644775390625e-08 ;  /* 0x00000001ff0c7431 */ /* 0x000fe400000001ff */
[----:B------:R-:W-:Y:S01]  /*8410*/  IMAD.MOV.U32 R8, RZ, RZ, 0x192 ;  /* 0x00000192ff087424 */ /* 0x000fe200078e00ff */
[----:B------:R-:W4:Y:S01]  /*8420*/  LDCU.64 UR6, c[0x4][0xb8] ;  /* 0x01001700ff0677ac */ /* 0x000f220008000a00 */
[----:B------:R-:W1:Y:S01]  /*8430*/  LDC.64 R14, c[0x4][R14] ;  /* 0x010000000e0e7b82 */ /* 0x000e620000000a00 */
[----:B------:R-:W-:Y:S01]  /*8440*/  IMAD.MOV.U32 R13, RZ, RZ, RZ ;  /* 0x000000ffff0d7224 */ /* 0x000fe200078e00ff */
[----:B------:R-:W5:Y:S01]  /*8450*/  LDCU.64 UR4, c[0x4][0x30] ;  /* 0x01000600ff0477ac */ /* 0x000f620008000a00 */
[----:B--2---:R-:W-:Y:S01]  /*8460*/  IMAD.U32 R4, RZ, RZ, UR8 ;  /* 0x00000008ff047e24 */ /* 0x004fe2000f8e00ff */
[----:B------:R-:W-:Y:S01]  /*8470*/  MOV R5, UR9 ;  /* 0x0000000900057c02 */ /* 0x000fe20008000f00 */
[----:B----4-:R-:W-:Y:S01]  /*8480*/  IMAD.U32 R6, RZ, RZ, UR6 ;  /* 0x00000006ff067e24 */ /* 0x010fe2000f8e00ff */
[----:B------:R-:W-:Y:S01]  /*8490*/  MOV R7, UR7 ;  /* 0x0000000700077c02 */ /* 0x000fe20008000f00 */
[----:B-----5:R-:W-:Y:S01]  /*84a0*/  IMAD.U32 R10, RZ, RZ, UR4 ;  /* 0x00000004ff0a7e24 */ /* 0x020fe2000f8e00ff */
[----:B------:R-:W-:-:S02]  /*84b0*/  MOV R11, UR5 ;  /* 0x00000005000b7c02 */ /* 0x000fc40008000f00 */
[----:B------:R-:W-:-:S07]  /*84c0*/  LEPC R20, `(.L_x_183) ;  /* 0x000000001014794e */ /* 0x000fce0000000000 */
[----:B-1-3--:R-:W-:Y:S05]  /*84d0*/  CALL.ABS.NOINC R14 ;  /* 0x000000000e007343 */ /* 0x00afea0003c00000 */
.L_x_183:
[----:B------:R-:W-:Y:S05]  /*84e0*/  WARPSYNC.ALL ;  /* 0x0000000000007948 */ /* 0x000fea0003800000 */
[----:B------:R-:W-:Y:S02]  /*84f0*/  R2UR UR4, R56 ;  /* 0x00000000380472ca */ /* 0x000fe400000e0000 */
[----:B------:R-:W-:Y:S02]  /*8500*/  ISETP.NE.AND P0, PT, R59, R22, PT ;  /* 0x000000163b00720c */ /* 0x000fe40003f05270 */
[----:B------:R-:W-:-:S09]  /*8510*/  FSETP.NEU.AND P1, PT, R61, 1, PT ;  /* 0x3f8000003d00780b */ /* 0x000fd20003f2d000 */
[----:B---3--:R-:W2:Y:S04]  /*8520*/  LDTM.x16 R24, tmem[UR4+0x190] ;  /* 0x00019004001879ee */ /* 0x008ea80008240000 */
        /* <DEDUP_REMOVED lines=25> */
.L_x_184:
        /* <DEDUP_REMOVED lines=30> */
.L_x_185:
[----:B------:R-:W-:Y:S05]  /*88a0*/  WARPSYNC.ALL ;  /* 0x0000000000007948 */ /* 0x000fea0003800000 */
[----:B------:R-:W-:-:S13]  /*88b0*/  R2UR UR4, R56 ;  /* 0x00000000380472ca */ /* 0x000fda00000e0000 */
[----:B------:R4:W-:Y:S02]  /*88c0*/  STTM.x16 tmem[UR4+0x190], R24 ;  /* 0x00019018000079ed */ /* 0x0009e40008240004 */
.L_x_181:
[----:B------:R-:W-:-:S09]  /*88d0*/  UISETP.NE.AND UP0, UPT, UR37, URZ, UPT ;  /* 0x000000ff2500728c */ /* 0x000fd2000bf05270 */
[----:B------:R-:W-:Y:S05]  /*88e0*/  BRA.U !UP0, `(.L_x_186) ;  /* 0x0000000108047547 */ /* 0x000fea000b800000 */
[----:B------:R-:W-:Y:S05]  /*88f0*/  BPT.TRAP 0x1 ;  /* 0x000000040000795c */ /* 0x000fea0000300000 */
.L_x_186:
[----:B------:R-:W-:Y:S02]  /*8900*/  UPRMT UR4, UR40, 0x654, UR45 ;  /* 0x0000065428047896 */ /* 0x000fe4000800002d */
[----:B------:R-:W-:-:S07]  /*8910*/  UISETP.NE.AND UP0, UPT, UR38, URZ, UPT ;  /* 0x000000ff2600728c */ /* 0x000fce000bf05270 */
[----:B------:R-:W-:Y:S01]  /*8920*/  SYNCS.ARRIVE.TRANS64.RED.A1T0 RZ, [UR4], RZ ;  /* 0x000000ffffff79a7 */ /* 0x000fe20008100404 */
[----:B------:R-:W1:Y:S01]  /*8930*/  FENCE.VIEW.ASYNC.T ;  /* 0x00000000000073c6 */ /* 0x000e620000000200 */
[----:B------:R-:W-:Y:S05]  /*8940*/  BRA.U UP0, `(.L_x_187) ;  /* 0x0000000100087547 */ /* 0x000fea000b800000 */
[----:B------:R-:W-:Y:S05]  /*8950*/  BPT.TRAP 0x1 ;  /* 0x000000040000795c */ /* 0x000fea0000300000 */
[----:B------:R-:W-:Y:S05]  /*8960*/  BPT.TRAP 0x1 ;  /* 0x000000040000795c */ /* 0x000fea0000300000 */
.L_x_187:
[----:B------:R-:W-:Y:S01]  /*8970*/  UIADD3 UR5, UPT, UPT, UR39, 0xa0a8, URZ ;  /* 0x0000a0a827057890 */ /* 0x000fe2000fffe0ff */
[----:B------:R-:W-:Y:S01]  /*8980*/  LOP3.LUT R18, R18, 0x1, RZ, 0x3c, !PT ;  /* 0x0000000112127812 */ /* 0x000fe200078e3cff */
[----:B------:R-:W-:Y:S02]  /*8990*/  UISETP.NE.AND UP0, UPT, UR46, URZ, UPT ;  /* 0x000000ff2e00728c */ /* 0x000fe4000bf05270 */
[----:B------:R-:W-:Y:S02]  /*89a0*/  UPRMT UR5, UR40, 0x654, UR5 ;  /* 0x0000065428057896 */ /* 0x000fe40008000005 */
[----:B------:R-:W-:-:S07]  /*89b0*/  ULOP3.LUT UR44, UR44, 0x1, URZ, 0x3c, !UPT ;  /* 0x000000012c2c7892 */ /* 0x000fce000f8e3cff */
[----:B-1----:R-:W-:Y:S01]  /*89c0*/  SYNCS.ARRIVE.TRANS64.RED.A1T0 RZ, [UR5], RZ ;  /* 0x000000ffffff79a7 */ /* 0x002fe20008100405 */
[----:B------:R-:W-:Y:S05]  /*89d0*/  BRA.U UP0, `(.L_x_188) ;  /* 0xffffffe900fc7547 */ /* 0x000fea000b83ffff */
.L_x_164:
[----:B------:R-:W-:-:S09]  /*89e0*/  UISETP.NE.AND UP0, UPT, UR36, URZ, UPT ;  /* 0x000000ff2400728c */ /* 0x000fd2000bf05270 */
[----:B------:R-:W-:Y:S05]  /*89f0*/  BRA.U !UP0, `(.L_x_189) ;  /* 0x0000000108047547 */ /* 0x000fea000b800000 */
[----:B------:R-:W-:Y:S05]  /*8a00*/  BPT.TRAP 0x1 ;  /* 0x000000040000795c */ /* 0x000fea0000300000 */
.L_x_189:
[----:B---34-:R-:W3:Y:S01]  /*8a10*/  S2R R27, SR_CgaCtaId ;  /* 0x00000000001b7919 */ /* 0x018ee20000008800 */
[----:B------:R-:W-:Y:S01]  /*8a20*/  MOV R26, 0x400 ;  /* 0x00000400001a7802 */ /* 0x000fe20000000f00 */
[----:B------:R-:W-:-:S03]  /*8a30*/  UISETP.NE.AND UP0, UPT, UR37, URZ, UPT ;  /* 0x000000ff2500728c */ /* 0x000fc6000bf05270 */
[----:B---3--:R-:W-:-:S05]  /*8a40*/  LEA R26, R27, R26, 0x18 ;  /* 0x0000001a1b1a7211 */ /* 0x008fca00078ec0ff */
[----:B------:R-:W-:-:S05]  /*8a50*/  VIADD R34, R26, 0xa088 ;  /* 0x0000a0881a227836 */ /* 0x000fca0000000000 */
[----:B-1----:R-:W-:-:S04]  /*8a60*/  PRMT R0, R27, 0x654, R34 ;  /* 0x000006541b007816 */ /* 0x002fc80000000022 */
[----:B------:R1:W-:Y:S01]  /*8a70*/  SYNCS.ARRIVE.TRANS64.RED.A1T0 RZ, [R0+URZ], RZ ;  /* 0x000000ff00ff79a7 */ /* 0x0003e200081004ff */
[----:B------:R-:W-:Y:S05]  /*8a80*/  BRA.U !UP0, `(.L_x_190) ;  /* 0x0000000108047547 */ /* 0x000fea000b800000 */
[----:B------:R-:W-:Y:S05]  /*8a90*/  BPT.TRAP 0x1 ;  /* 0x000000040000795c */ /* 0x000fea0000300000 */
.L_x_190:
[----:B------:R-:W-:-:S04]  /*8aa0*/  SHF.L.U32 R3, R18, 0x1f, RZ ;  /* 0x0000001f12037819 */ /* 0x000fc800000006ff */
[----:B------:R-:W3:Y:S02]  /*8ab0*/  SYNCS.PHASECHK.TRANS64.TRYWAIT P0, [R26+URZ+0xa070], R3 ;  /* 0x00a070031a0075a7 */ /* 0x000ee400080011ff */
[----:B---3--:R-:W-:Y:S05]  /*8ac0*/  @!P0 BRA `(.L_x_191) ;  /* 0x000000f400988947 */ /* 0x008fea0003800000 */
.L_x_395:
[----:B------:R-:W-:Y:S01]  /*8ad0*/  R2UR UR5, R56 ;  /* 0x00000000380572ca */ /* 0x000fe200000e0000 */
[----:B------:R-:W-:-:S12]  /*8ae0*/  UISETP.NE.AND UP0, UPT, UR37, URZ, UPT ;  /* 0x000000ff2500728c */ /* 0x000fd8000bf05270 */
[----:B------:R-:W4:Y:S02]  /*8af0*/  LDTM.x2 R22, tmem[UR5] ;  /* 0x00000005001679ee */ /* 0x000f2400080c0000 */
[----:B----4-:R-:W-:Y:S05]  /*8b00*/  BRA.U !UP0, `(.L_x_192) ;  /* 0x0000000108047547 */ /* 0x010fea000b800000 */
[----:B------:R-:W-:Y:S05]  /*8b10*/  BPT.TRAP 0x1 ;  /* 0x000000040000795c */ /* 0x000fea0000300000 */
.L_x_192:
[----:B------:R-:W-:Y:S01]  /*8b20*/  SYNCS.ARRIVE.TRANS64.RED.A1T0 RZ, [UR4], RZ ;  /* 0x000000ffffff79a7 */ /* 0x000fe20008100404 */
[----:B------:R-:W-:-:S09]  /*8b30*/  UISETP.NE.AND UP0, UPT, UR38, URZ, UPT ;  /* 0x000000ff2600728c */ /* 0x000fd2000bf05270 */
[----:B------:R-:W-:Y:S05]  /*8b40*/  BRA.U UP0, `(.L_x_193) ;  /* 0x0000000100047547 */ /* 0x000fea000b800000 */
[----:B------:R-:W-:Y:S05]  /*8b50*/  BPT.TRAP 0x1 ;  /* 0x000000040000795c */ /* 0x000fea0000300000 */
.L_x_193:
[----:B-1----:R-:W-:-:S04]  /*8b60*/  MOV R0, UR44 ;  /* 0x0000002c00007c02 */ /* 0x002fc80008000f00 */
[----:B---3--:R-:W-:-:S04]  /*8b70*/  SHF.L.U32 R3, R0, 0x1f, RZ ;  /* 0x0000001f00037819 */ /* 0x008fc800000006ff */
[----:B------:R-:W1:Y:S02]  /*8b80*/  SYNCS.PHASECHK.TRANS64.TRYWAIT P0, [R26+URZ+0xa090], R3 ;  /* 0x00a090031a0075a7 */ /* 0x000e6400080011ff */
[----:B-1----:R-:W-:Y:S05]  /*8b90*/  @!P0 BRA `(.L_x_194) ;  /* 0x000000f400788947 */ /* 0x002fea0003800000 */
.L_x_396:
[----:B------:R-:W-:-:S09]  /*8ba0*/  UISETP.NE.AND UP0, UPT, UR38, URZ, UPT ;  /* 0x000000ff2600728c */ /* 0x000fd2000bf05270 */
[----:B------:R-:W-:Y:S05]  /*8bb0*/  BRA.U UP0, `(.L_x_195) ;  /* 0x0000000100047547 */ /* 0x000fea000b800000 */
[----:B------:R-:W-:Y:S05]  /*8bc0*/  BPT.TRAP 0x1 ;  /* 0x000000040000795c */ /* 0x000fea0000300000 */
.L_x_195:
[----:B------:R-:W-:Y:S01]  /*8bd0*/  MOV R5, 0x1 ;  /* 0x0000000100057802 */ /* 0x000fe20000000f00 */
[----:B-1----:R1:W3:Y:S03]  /*8be0*/  MUFU.RCP R3, R22 ;  /* 0x0000001600037308 */ /* 0x0022e60000001000 */
[----:B------:R-:W-:-:S04]  /*8bf0*/  SHF.L.U32 R5, R5, 0x1f, RZ ;  /* 0x0000001f05057819 */ /* 0x000fc800000006ff */
[----:B------:R-:W4:Y:S02]  /*8c00*/  SYNCS.PHASECHK.TRANS64.TRYWAIT P0, [R26+URZ+0xa0c0], R5 ;  /* 0x00a0c0051a0075a7 */ /* 0x000f2400080011ff */
[----:B-1-34-:R-:W-:Y:S05]  /*8c10*/  @!P0 BRA `(.L_x_196) ;  /* 0x000000f4006c8947 */ /* 0x01afea0003800000 */
.L_x_397:
[----:B------:R-:W3:Y:S01]  /*8c20*/  LDCU UR4, c[0x0][0x708] ;  /* 0x0000e100ff0477ac */ /* 0x000ee20008000800 */
[----:B------:R-:W-:Y:S01]  /*8c30*/  FFMA R32, -R22, R3, 1 ;  /* 0x3f80000016207423 */ /* 0x000fe20000000103 */
[----:B------:R-:W4:Y:S01]  /*8c40*/  LDC R36, c[0x0][0x708] ;  /* 0x0001c200ff247b82 */ /* 0x000f220000000800 */
[----:B------:R-:W-:Y:S02]  /*8c50*/  BSSY.RECONVERGENT B2, `(.L_x_197) ;  /* 0x000000b000027945 */ /* 0x000fe40003800200 */
[----:B------:R-:W-:Y:S01]  /*8c60*/  FFMA R32, R3, R32, R3 ;  /* 0x0000002003207223 */ /* 0x000fe20000000003 */
[----:B---3--:R-:W-:-:S03]  /*8c70*/  MOV R3, UR4 ;  /* 0x0000000400037c02 */ /* 0x008fc60008000f00 */
[----:B-1----:R-:W-:Y:S01]  /*8c80*/  FFMA R5, R32, UR4, RZ ;  /* 0x0000000420057c23 */ /* 0x002fe200080000ff */
[----:B------:R-:W1:Y:S03]  /*8c90*/  FCHK P0, R3, R22 ;  /* 0x0000001603007302 */ /* 0x000e660000000000 */
[----:B------:R-:W-:-:S04]  /*8ca0*/  FFMA R0, -R22, R5, UR4 ;  /* 0x0000000416007e23 */ /* 0x000fc80008000105 */
[----:B------:R-:W-:Y:S01]  /*8cb0*/  FFMA R32, R32, R0, R5 ;  /* 0x0000000020207223 */ /* 0x000fe20000000005 */
[----:B-1----:R-:W-:Y:S05]  /*8cc0*/  @!P0 BRA `(.L_x_198) ;  /* 0x00000000000c8947 */ /* 0x002fea0003800000 */
[----:B------:R-:W-:Y:S02]  /*8cd0*/  MOV R4, 0x8cf0 ;  /* 0x00008cf000047802 */ /* 0x000fe40000000f00 */
[----:B--2-4-:R-:W-:Y:S05]  /*8ce0*/  CALL.REL.NOINC `($__internal_3_$__cuda_sm3x_div_rn_noftz_f32_slowpath) ;  /* 0x00000100001c7944 */ /* 0x014fea0003c00000 */
[----:B------:R-:W-:Y:S02]  /*8cf0*/  MOV R32, R0 ;  /* 0x0000000000207202 */ /* 0x000fe40000000f00 */
.L_x_198:
[----:B------:R-:W-:Y:S05]  /*8d00*/  BSYNC.RECONVERGENT B2 ;  /* 0x0000000000027941 */ /* 0x000fea0003800200 */
.L_x_197:
[----:B------:R-:W-:Y:S01]  /*8d10*/  VIADD R0, R56, 0x100 ;  /* 0x0000010038007836 */ /* 0x000fe20000000000 */
[C---:B------:R-:W-:Y:S01]  /*8d20*/  LOP3.LUT R29, R17.reuse, 0x3, RZ, 0xc0, !PT ;  /* 0x00000003111d7812 */ /* 0x040fe200078ec0ff */
[----:B------:R-:W-:-:S03]  /*8d30*/  IMAD.SHL.U32 R17, R17, 0x400, RZ ;  /* 0x0000040011117824 */ /* 0x000fc600078e00ff */
[----:B------:R-:W-:Y:S02]  /*8d40*/  SHF.R.U32.HI R0, RZ, 0x15, R0 ;  /* 0x00000015ff007819 */ /* 0x000fe40000011600 */
[----:B------:R-:W-:Y:S02]  /*8d50*/  LOP3.LUT R17, R17, 0xc00, RZ, 0xc0, !PT ;  /* 0x00000c0011117812 */ /* 0x000fe400078ec0ff */
[----:B------:R-:W-:-:S03]  /*8d60*/  ISETP.NE.AND P0, PT, R29, R0, PT ;  /* 0x000000001d00720c */ /* 0x000fc60003f05270 */
[----:B------:R-:W-:-:S10]  /*8d70*/  IMAD R28, R16, 0x20, R17 ;  /* 0x00000020101c7824 */ /* 0x000fd400078e0211 */
[----:B------:R-:W-:Y:S05]  /*8d80*/  @!P0 BRA `(.L_x_199) ;  /* 0x0000000000408947 */ /* 0x000fea0003800000 */
[----:B------:R-:W-:Y:S01]  /*8d90*/  MOV R14, 0x8 ;  /* 0x00000008000e7802 */ /* 0x000fe20000000f00 */
[----:B------:R-:W1:Y:S01]  /*8da0*/  LDCU.64 UR6, c[0x4][0xb0] ;  /* 0x01001600ff0677ac */ /* 0x000e620008000a00 */
[----:B------:R-:W-:Y:S02]  /*8db0*/  HFMA2 R12, -RZ, RZ, 0, 5.9604644775390625e-08 ;  /* 0x00000001ff0c7431 */ /* 0x000fe400000001ff */
[----:B------:R-:W-:Y:S01]  /*8dc0*/  IMAD.MOV.U32 R8, RZ, RZ, 0x192 ;  /* 0x00000192ff087424 */ /* 0x000fe200078e00ff */
[----:B------:R-:W3:Y:S01]  /*8dd0*/  LDCU.64 UR4, c[0x4][0xb8] ;  /* 0x01001700ff0477ac */ /* 0x000ee20008000a00 */
[----:B------:R-:W2:Y:S01]  /*8de0*/  LDC.64 R14, c[0x4][R14] ;  /* 0x010000000e0e7b82 */ /* 0x000ea20000000a00 */
[----:B------:R-:W-:Y:S01]  /*8df0*/  IMAD.MOV.U32 R13, RZ, RZ, RZ ;  /* 0x000000ffff0d7224 */ /* 0x000fe200078e00ff */
[----:B------:R-:W5:Y:S01]  /*8e00*/  LDCU.64 UR8, c[0x4][0x40] ;  /* 0x01000800ff0877ac */ /* 0x000f620008000a00 */
[----:B-1----:R-:W-:Y:S01]  /*8e10*/  IMAD.U32 R4, RZ, RZ, UR6 ;  /* 0x00000006ff047e24 */ /* 0x002fe2000f8e00ff */
[----:B------:R-:W-:Y:S01]  /*8e20*/  MOV R5, UR7 ;  /* 0x0000000700057c02 */ /* 0x000fe20008000f00 */
[----:B---3--:R-:W-:Y:S01]  /*8e30*/  IMAD.U32 R6, RZ, RZ, UR4 ;  /* 0x00000004ff067e24 */ /* 0x008fe2000f8e00ff */
[----:B------:R-:W-:Y:S01]  /*8e40*/  MOV R7, UR5 ;  /* 0x0000000500077c02 */ /* 0x000fe20008000f00 */
[----:B-----5:R-:W-:Y:S01]  /*8e50*/  IMAD.U32 R10, RZ, RZ, UR8 ;  /* 0x00000008ff0a7e24 */ /* 0x020fe2000f8e00ff */
[----:B------:R-:W-:-:S02]  /*8e60*/  MOV R11, UR9 ;  /* 0x00000009000b7c02 */ /* 0x000fc40008000f00 */
[----:B------:R-:W-:-:S07]  /*8e70*/  LEPC R20, `(.L_x_199) ;  /* 0x000000001014794e */ /* 0x000fce0000000000 */
[----:B--2-4-:R-:W-:Y:S05]  /*8e80*/  CALL.ABS.NOINC R14 ;  /* 0x000000000e007343 */ /* 0x014fea0003c00000 */
.L_x_199:
[----:B------:R-:W1:Y:S01]  /*8e90*/  S2R R3, SR_SWINHI ;  /* 0x0000000000037919 */ /* 0x000e620000002f00 */
[----:B------:R-:W-:Y:S05]  /*8ea0*/  WARPSYNC.ALL ;  /* 0x0000000000007948 */ /* 0x000fea0003800000 */
[----:B------:R-:W-:-:S13]  /*8eb0*/  R2UR UR4, R56 ;  /* 0x00000000380472ca */ /* 0x000fda00000e0000 */
[----:B------:R-:W3:Y:S01]  /*8ec0*/  LDTM.x16 R4, tmem[UR4+0x100] ;  /* 0x00010004000479ee */ /* 0x000ee20008240000 */
[----:B------:R-:W-:Y:S02]  /*8ed0*/  MOV R30, R26 ;  /* 0x0000001a001e7202 */ /* 0x000fe40000000f00 */
[----:B-1----:R-:W-:Y:S02]  /*8ee0*/  MOV R31, R3 ;  /* 0x00000003001f7202 */ /* 0x002fe40000000f00 */
[----:B------:R-:W-:-:S05]  /*8ef0*/  LEA R28, P0, R28, R30, 0x1 ;  /* 0x0000001e1c1c7211 */ /* 0x000fca00078008ff */
[----:B------:R-:W-:Y:S01]  /*8f00*/  IMAD.X R31, RZ, RZ, R31, P0 ;  /* 0x000000ffff1f7224 */ /* 0x000fe200000e061f */
[----:B------:R-:W-:Y:S01]  /*8f10*/  IADD3 R0, P0, PT, R28, 0x10, RZ ;  /* 0x000000101c007810 */ /* 0x000fe20007f1e0ff */
[C---:B---3--:R-:W-:Y:S02]  /*8f20*/  FMUL2 R20, R32.reuse.F32, R8.F32x2.HI_LO ;  /* 0x000000082014724a */ /* 0x048fe40000040000 */
[----:B------:R-:W-:Y:S01]  /*8f30*/  FMUL2 R24, R32.F32, R10.F32x2.HI_LO ;  /* 0x0000000a2018724a */ /* 0x000fe20000040000 */
[--C-:B------:R-:W-:Y:S01]  /*8f40*/  SHF.R.U64 R3, R28, 0x3, R31.reuse ;  /* 0x000000031c037819 */ /* 0x100fe2000000121f */
[C---:B------:R-:W-:Y:S01]  /*8f50*/  FMUL2 R6, R32.reuse.F32, R6.F32x2.HI_LO ;  /* 0x000000062006724a */ /* 0x040fe20000040000 */
[----:B------:R-:W-:Y:S01]  /*8f60*/  F2FP.F16.F32.PACK_AB R10, R21, R20 ;  /* 0x00000014150a723e */ /* 0x000fe200000000ff */
[----:B------:R-:W-:Y:S02]  /*8f70*/  IMAD.X R21, RZ, RZ, R31, P0 ;  /* 0x000000ffff157224 */ /* 0x000fe400000e061f */
[C---:B------:R-:W-:Y:S01]  /*8f80*/  FMUL2 R4, R32.reuse.F32, R4.F32x2.HI_LO ;  /* 0x000000042004724a */ /* 0x040fe20000040000 */
[----:B------:R-:W-:Y:S01]  /*8f90*/  F2FP.F16.F32.PACK_AB R11, R25, R24 ;  /* 0x00000018190b723e */ /* 0x000fe200000000ff */
[C---:B------:R-:W-:Y:S01]  /*8fa0*/  FMUL2 R12, R32.reuse.F32, R12.F32x2.HI_LO ;  /* 0x0000000c200c724a */ /* 0x040fe20000040000 */
[----:B------:R-:W-:Y:S01]  /*8fb0*/  F2FP.F16.F32.PACK_AB R9, R7, R6 ;  /* 0x000000060709723e */ /* 0x000fe200000000ff */
[----:B------:R-:W-:Y:S01]  /*8fc0*/  FMUL2 R14, R32.F32, R14.F32x2.HI_LO ;  /* 0x0000000e200e724a */ /* 0x000fe20000040000 */
[----:B------:R-:W-:Y:S01]  /*8fd0*/  SHF.R.U64 R7, R0, 0x3, R21 ;  /* 0x0000000300077819 */ /* 0x000fe20000001215 */
[C---:B------:R-:W-:Y:S01]  /*8fe0*/  FMUL2 R16, R32.reuse.F32, R16.F32x2.HI_LO ;  /* 0x000000102010724a */ /* 0x040fe20000040000 */
[----:B------:R-:W-:Y:S01]  /*8ff0*/  F2FP.F16.F32.PACK_AB R8, R5, R4 ;  /* 0x000000040508723e */ /* 0x000fe200000000ff */
[----:B------:R-:W-:Y:S01]  /*9000*/  FMUL2 R18, R32.F32, R18.F32x2.HI_LO ;  /* 0x000000122012724a */ /* 0x000fe20000040000 */
[----:B------:R-:W-:-:S02]  /*9010*/  LOP3.LUT R30, R28, 0x30, R3, 0x78, !PT ;  /* 0x000000301c1e7812 */ /* 0x000fc400078e7803 */
[----:B------:R-:W-:Y:S01]  /*9020*/  LOP3.LUT R20, R0, 0x30, R7, 0x78, !PT ;  /* 0x0000003000147812 */ /* 0x000fe200078e7807 */
[----:B------:R-:W-:Y:S01]  /*9030*/  VIADD R0, R56, 0x110 ;  /* 0x0000011038007836 */ /* 0x000fe20000000000 */
[----:B------:R-:W-:Y:S01]  /*9040*/  F2FP.F16.F32.PACK_AB R4, R13, R12 ;  /* 0x0000000c0d04723e */ /* 0x000fe200000000ff */
[----:B------:R1:W-:Y:S01]  /*9050*/  ST.E.128 desc[UR48][R30.64], R8 ;  /* 0x000000081e007985 */ /* 0x0003e2000c101d30 */
[----:B------:R-:W-:Y:S02]  /*9060*/  F2FP.F16.F32.PACK_AB R5, R15, R14 ;  /* 0x0000000e0f05723e */ /* 0x000fe400000000ff */
[----:B------:R-:W-:Y:S02]  /*9070*/  F2FP.F16.F32.PACK_AB R6, R17, R16 ;  /* 0x000000101106723e */ /* 0x000fe400000000ff */
[----:B------:R-:W-:Y:S02]  /*9080*/  F2FP.F16.F32.PACK_AB R7, R19, R18 ;  /* 0x000000121307723e */ /* 0x000fe400000000ff */
[----:B------:R-:W-:-:S03]  /*9090*/  SHF.R.U32.HI R0, RZ, 0x15, R0 ;  /* 0x00000015ff007819 */ /* 0x000fc60000011600 */
[----:B------:R1:W-:Y:S01]  /*90a0*/  ST.E.128 desc[UR48][R20.64], R4 ;  /* 0x0000000414007985 */ /* 0x0003e2000c101d30 */
[----:B------:R-:W-:-:S13]  /*90b0*/  ISETP.NE.AND P0, PT, R29, R0, PT ;  /* 0x000000001d00720c */ /* 0x000fda0003f05270 */
[----:B------:R-:W-:Y:S05]  /*90c0*/  @!P0 BRA `(.L_x_200) ;  /* 0x0000000000408947 */ /* 0x000fea0003800000 */
[----:B------:R-:W-:Y:S01]  /*90d0*/  MOV R14, 0x8 ;  /* 0x00000008000e7802 */ /* 0x000fe20000000f00 */
[----:B------:R-:W3:Y:S01]  /*90e0*/  LDCU.64 UR8, c[0x4][0xb0] ;  /* 0x01001600ff0877ac */ /* 0x000ee20008000a00 */
[----:B------:R-:W-:Y:S02]  /*90f0*/  HFMA2 R12, -RZ, RZ, 0, 5.9604644775390625e-08 ;  /* 0x00000001ff0c7431 */ /* 0x000fe400000001ff */
[----:B-1----:R-:W-:Y:S01]  /*9100*/  IMAD.MOV.U32 R8, RZ, RZ, 0x192 ;  /* 0x00000192ff087424 */ /* 0x002fe200078e00ff */
[----:B------:R-:W1:Y:S01]  /*9110*/  LDCU.64 UR6, c[0x4][0xb8] ;  /* 0x01001700ff0677ac */ /* 0x000e620008000a00 */
[----:B------:R-:W2:Y:S01]  /*9120*/  LDC.64 R14, c[0x4][R14] ;  /* 0x010000000e0e7b82 */ /* 0x000ea20000000a00 */
[----:B------:R-:W-:Y:S01]  /*9130*/  IMAD.MOV.U32 R13, RZ, RZ, RZ ;  /* 0x000000ffff0d7224 */ /* 0x000fe200078e00ff */
[----:B------:R-:W5:Y:S01]  /*9140*/  LDCU.64 UR4, c[0x4][0x40] ;  /* 0x01000800ff0477ac */ /* 0x000f620008000a00 */
[----:B---3--:R-:W-:Y:S01]  /*9150*/  IMAD.U32 R4, RZ, RZ, UR8 ;  /* 0x00000008ff047e24 */ /* 0x008fe2000f8e00ff */
[----:B------:R-:W-:Y:S01]  /*9160*/  MOV R5, UR9 ;  /* 0x0000000900057c02 */ /* 0x000fe20008000f00 */
[----:B-1----:R-:W-:Y:S01]  /*9170*/  IMAD.U32 R6, RZ, RZ, UR6 ;  /* 0x00000006ff067e24 */ /* 0x002fe2000f8e00ff */
[----:B------:R-:W-:Y:S01]  /*9180*/  MOV R7, UR7 ;  /* 0x0000000700077c02 */ /* 0x000fe20008000f00 */
[----:B-----5:R-:W-:Y:S01]  /*9190*/  IMAD.U32 R10, RZ, RZ, UR4 ;  /* 0x00000004ff0a7e24 */ /* 0x020fe2000f8e00ff */
[----:B------:R-:W-:-:S02]  /*91a0*/  MOV R11, UR5 ;  /* 0x00000005000b7c02 */ /* 0x000fc40008000f00 */
[----:B------:R-:W-:-:S07]  /*91b0*/  LEPC R20, `(.L_x_200) ;  /* 0x000000001014794e */ /* 0x000fce0000000000 */
[----:B--2-4-:R-:W-:Y:S05]  /*91c0*/  CALL.ABS.NOINC R14 ;  /* 0x000000000e007343 */ /* 0x014fea0003c00000 */
.L_x_200:
[----:B------:R-:W-:Y:S05]  /*91d0*/  WARPSYNC.ALL ;  /* 0x0000000000007948 */ /* 0x000fea0003800000 */
[----:B------:R-:W-:Y:S01]  /*91e0*/  R2UR UR4, R56 ;  /* 0x00000000380472ca */ /* 0x000fe200000e0000 */
[----:B------:R-:W3:Y:S01]  /*91f0*/  S2R R35, SR_CTAID.X ;  /* 0x0000000000237919 */ /* 0x000ee20000002500 */
[C---:B------:R-:W-:Y:S02]  /*9200*/  IADD3 R33, P0, PT, R28.reuse, 0x30, RZ ;  /* 0x000000301c217810 */ /* 0x040fe40007f1e0ff */
[----:B------:R-:W-:-:S03]  /*9210*/  IADD3 R3, P1, PT, R28, 0x20, RZ ;  /* 0x000000201c037810 */ /* 0x000fc60007f3e0ff */
[--C-:B--2---:R-:W-:Y:S02]  /*9220*/  IMAD.X R41, RZ, RZ, R31.reuse, P0 ;  /* 0x000000ffff297224 */ /* 0x104fe400000e061f */
[----:B------:R-:W-:-:S04]  /*9230*/  IMAD.X R39, RZ, RZ, R31, P1 ;  /* 0x000000ffff277224 */ /* 0x000fc800008e061f */
[----:B-1----:R-:W1:Y:S01]  /*9240*/  LDTM.x16 R4, tmem[UR4+0x110] ;  /* 0x00011004000479ee */ /* 0x002e620008240000 */
[----:B------:R-:W2:Y:S01]  /*9250*/  LDCU.64 UR4, c[0x0][0x880] ;  /* 0x00011000ff0477ac */ /* 0x000ea20008000a00 */
[----:B------:R-:W-:-:S04]  /*9260*/  SHF.R.U64 R0, R3, 0x3, R39 ;  /* 0x0000000303007819 */ /* 0x000fc80000001227 */
[----:B------:R-:W-:Y:S01]  /*9270*/  LOP3.LUT R38, R3, 0x30, R0, 0x78, !PT ;  /* 0x0000003003267812 */ /* 0x000fe200078e7800 */
[----:B--2---:R-:W-:-:S04]  /*9280*/  UISETP.NE.U32.AND UP0, UPT, UR4, URZ, UPT ;  /* 0x000000ff0400728c */ /* 0x004fc8000bf05070 */
[----:B------:R-:W-:Y:S01]  /*9290*/  UISETP.NE.AND.EX UP0, UPT, UR5, URZ, UPT, UP0 ;  /* 0x000000ff0500728c */ /* 0x000fe2000bf05300 */
[C---:B-1----:R-:W-:Y:S01]  /*92a0*/  FMUL2 R20, R32.reuse.F32, R8.F32x2.HI_LO ;  /* 0x000000082014724a */ /* 0x042fe20000040000 */
[C---:B------:R-:W-:Y:S01]  /*92b0*/  SHF.R.U64 R8, R33.reuse, 0x3, R41 ;  /* 0x0000000321087819 */ /* 0x040fe20000001229 */
[C---:B------:R-:W-:Y:S02]  /*92c0*/  FMUL2 R4, R32.reuse.F32, R4.F32x2.HI_LO ;  /* 0x000000042004724a */ /* 0x040fe40000040000 */
[C---:B------:R-:W-:Y:S01]  /*92d0*/  FMUL2 R6, R32.reuse.F32, R6.F32x2.HI_LO ;  /* 0x000000062006724a */ /* 0x040fe20000040000 */
[----:B------:R-:W-:Y:S01]  /*92e0*/  LOP3.LUT R40, R33, 0x30, R8, 0x78, !PT ;  /* 0x0000003021287812 */ /* 0x000fe200078e7808 */
[C---:B------:R-:W-:Y:S01]  /*92f0*/  FMUL2 R24, R32.reuse.F32, R10.F32x2.HI_LO ;  /* 0x0000000a2018724a */ /* 0x040fe20000040000 */
[----:B------:R-:W-:Y:S01]  /*9300*/  F2FP.F16.F32.PACK_AB R8, R5, R4 ;  /* 0x000000040508723e */ /* 0x000fe200000000ff */
[C---:B------:R-:W-:Y:S01]  /*9310*/  FMUL2 R12, R32.reuse.F32, R12.F32x2.HI_LO ;  /* 0x0000000c200c724a */ /* 0x040fe20000040000 */
[----:B------:R-:W-:Y:S01]  /*9320*/  F2FP.F16.F32.PACK_AB R9, R7, R6 ;  /* 0x000000060709723e */ /* 0x000fe200000000ff */
[C---:B------:R-:W-:Y:S01]  /*9330*/  FMUL2 R14, R32.reuse.F32, R14.F32x2.HI_LO ;  /* 0x0000000e200e724a */ /* 0x040fe20000040000 */
[----:B------:R-:W-:Y:S01]  /*9340*/  F2FP.F16.F32.PACK_AB R10, R21, R20 ;  /* 0x00000014150a723e */ /* 0x000fe200000000ff */
[C---:B------:R-:W-:Y:S01]  /*9350*/  FMUL2 R16, R32.reuse.F32, R16.F32x2.HI_LO ;  /* 0x000000102010724a */ /* 0x040fe20000040000 */
[----:B------:R-:W-:Y:S01]  /*9360*/  F2FP.F16.F32.PACK_AB R11, R25, R24 ;  /* 0x00000018190b723e */ /* 0x000fe200000000ff */
[----:B------:R-:W-:Y:S01]  /*9370*/  FMUL2 R18, R32.F32, R18.F32x2.HI_LO ;  /* 0x000000122012724a */ /* 0x000fe20000040000 */
[----:B------:R-:W-:Y:S01]  /*9380*/  F2FP.F16.F32.PACK_AB R4, R13, R12 ;  /* 0x0000000c0d04723e */ /* 0x000fe200000000ff */
[----:B------:R-:W1:Y:S01]  /*9390*/  S2R R33, SR_CTAID.Y ;  /* 0x0000000000217919 */ /* 0x000e620000002600 */
[----:B------:R-:W-:-:S02]  /*93a0*/  F2FP.F16.F32.PACK_AB R5, R15, R14 ;  /* 0x0000000e0f05723e */ /* 0x000fc400000000ff */
[----:B------:R-:W-:Y:S01]  /*93b0*/  F2FP.F16.F32.PACK_AB R6, R17, R16 ;  /* 0x000000101106723e */ /* 0x000fe200000000ff */
[----:B------:R2:W-:Y:S01]  /*93c0*/  ST.E.128 desc[UR48][R38.64], R8 ;  /* 0x0000000826007985 */ /* 0x0005e2000c101d30 */
[----:B------:R-:W-:Y:S01]  /*93d0*/  F2FP.F16.F32.PACK_AB R7, R19, R18 ;  /* 0x000000121307723e */ /* 0x000fe200000000ff */
[----:B------:R-:W1:Y:S04]  /*93e0*/  S2R R32, SR_CTAID.Z ;  /* 0x0000000000207919 */ /* 0x000e680000002700 */
[----:B------:R2:W-:Y:S01]  /*93f0*/  ST.E.128 desc[UR48][R40.64], R4 ;  /* 0x0000000428007985 */ /* 0x0005e2000c101d30 */
[----:B------:R-:W-:Y:S01]  /*9400*/  @!PT LDS RZ, [RZ] ;  /* 0x00000000fffff984 */ /* 0x000fe20000000800 */
[----:B------:R-:W-:Y:S01]  /*9410*/  @!PT LDS RZ, [RZ] ;  /* 0x00000000fffff984 */ /* 0x000fe20000000800 */
[----:B------:R-:W-:Y:S01]  /*9420*/  @!PT LDS RZ, [RZ] ;  /* 0x00000000fffff984 */ /* 0x000fe20000000800 */
[----:B------:R-:W-:Y:S01]  /*9430*/  @!PT LDS RZ, [RZ] ;  /* 0x00000000fffff984 */ /* 0x000fe20000000800 */
[----:B------:R5:W-:Y:S06]  /*9440*/  MEMBAR.ALL.CTA ;  /* 0x0000000000007992 */ /* 0x000bec0000008000 */
[----:B-----5:R-:W1:Y:S01]  /*9450*/  FENCE.VIEW.ASYNC.S ;  /* 0x00000000000073c6 */ /* 0x020e620000000000 */
[----:B---3--:R-:W-:Y:S05]  /*9460*/  BRA.U !UP0, `(.L_x_201) ;  /* 0x0000000108fc7547 */ /* 0x008fea000b800000 */
[C---:B------:R-:W-:Y:S01]  /*9470*/  FSETP.GEU.AND P0, PT, R22.reuse, 1.175494350822287508e-38, PT ;  /* 0x008000001600780b */ /* 0x040fe20003f0e000 */
[----:B------:R-:W3:Y:S01]  /*9480*/  LDCU UR4, c[0x0][0x380] ;  /* 0x00007000ff0477ac */ /* 0x000ee20008000800 */
[----:B------:R-:W-:Y:S01]  /*9490*/  MOV R0, 0x3e055027 ;  /* 0x3e05502700007802 */ /* 0x000fe20000000f00 */
[----:B------:R-:W-:Y:S01]  /*94a0*/  BSSY.RECONVERGENT B0, `(.L_x_201) ;  /* 0x000003b000007945 */ /* 0x000fe20003800200 */
[----:B--2---:R-:W-:Y:S01]  /*94b0*/  FSEL R5, RZ, -23, P0 ;  /* 0xc1b80000ff057808 */ /* 0x004fe20000000000 */
[----:B------:R-:W2:Y:S08]  /*94c0*/  LDCU UR5, c[0x0][0x700] ;  /* 0x0000e000ff0577ac */ /* 0x000eb00008000800 */
[----:B------:R-:W-:-:S05]  /*94d0*/  @!P0 FMUL R22, R22, 8388608 ;  /* 0x4b00000016168820 */ /* 0x000fca0000400000 */
[C---:B------:R-:W-:Y:S02]  /*94e0*/  IADD3 R7, PT, PT, R22.reuse, -0x3f2aaaab, RZ ;  /* 0xc0d5555516077810 */ /* 0x040fe40007ffe0ff */
[C---:B------:R-:W-:Y:S02]  /*94f0*/  ISETP.GT.U32.AND P0, PT, R22.reuse, 0x7f7fffff, PT ;  /* 0x7f7fffff1600780c */ /* 0x040fe40003f04070 */
[----:B------:R-:W-:Y:S02]  /*9500*/  LOP3.LUT R7, R7, 0xff800000, RZ, 0xc0, !PT ;  /* 0xff80000007077812 */ /* 0x000fe400078ec0ff */
[C---:B------:R-:W-:Y:S02]  /*9510*/  FSETP.NEU.AND P1, PT, R22.reuse, RZ, PT ;  /* 0x000000ff1600720b */ /* 0x040fe40003f2d000 */
[-C--:B------:R-:W-:Y:S02]  /*9520*/  IADD3 R3, PT, PT, R22, -R7.reuse, RZ ;  /* 0x8000000716037210 */ /* 0x080fe40007ffe0ff */
[----:B------:R-:W-:-:S03]  /*9530*/  I2FP.F32.S32 R4, R7 ;  /* 0x0000000700047245 */ /* 0x000fc60000201400 */
[----:B------:R-:W-:Y:S02]  /*9540*/  FADD R3, R3, -1 ;  /* 0xbf80000003037421 */ /* 0x000fe40000000000 */
[----:B------:R-:W-:Y:S02]  /*9550*/  FFMA R4, R4, 1.1920928955078125e-07, R5 ;  /* 0x3400000004047823 */ /* 0x000fe40000000005 */
[----:B------:R-:W-:-:S04]  /*9560*/  FFMA R0, R3, -R0, 0.14084610342979431152 ;  /* 0x3e1039f603007423 */ /* 0x000fc80000000800 */
[----:B------:R-:W-:-:S04]  /*9570*/  FFMA R0, R3, R0, -0.12148627638816833496 ;  /* 0xbdf8cdcc03007423 */ /* 0x000fc80000000000 */
[----:B------:R-:W-:-:S04]  /*9580*/  FFMA R0, R3, R0, 0.13980610668659210205 ;  /* 0x3e0f295503007423 */ /* 0x000fc80000000000 */
[----:B------:R-:W-:-:S04]  /*9590*/  FFMA R0, R3, R0, -0.16684235632419586182 ;  /* 0xbe2ad8b903007423 */ /* 0x000fc80000000000 */
[----:B------:R-:W-:-:S04]  /*95a0*/  FFMA R0, R3, R0, 0.20012299716472625732 ;  /* 0x3e4ced0b03007423 */ /* 0x000fc80000000000 */
[----:B------:R-:W-:-:S04]  /*95b0*/  FFMA R0, R3, R0, -0.24999669194221496582 ;  /* 0xbe7fff2203007423 */ /* 0x000fc80000000000 */
[----:B------:R-:W-:-:S04]  /*95c0*/  FFMA R0, R3, R0, 0.33333182334899902344 ;  /* 0x3eaaaa7803007423 */ /* 0x000fc80000000000 */
[----:B------:R-:W-:-:S04]  /*95d0*/  FFMA R0, R3, R0, -0.5 ;  /* 0xbf00000003007423 */ /* 0x000fc80000000000 */
[----:B------:R-:W-:-:S04]  /*95e0*/  FMUL R0, R3, R0 ;  /* 0x0000000003007220 */ /* 0x000fc80000400000 */
[----:B------:R-:W-:Y:S01]  /*95f0*/  FFMA R5, R3, R0, R3 ;  /* 0x0000000003057223 */ /* 0x000fe20000000003 */
[----:B------:R-:W-:-:S03]  /*9600*/  MOV R3, 0x7f800000 ;  /* 0x7f80000000037802 */ /* 0x000fc60000000f00 */
[----:B------:R-:W-:Y:S02]  /*9610*/  FFMA R4, R4, 0.69314718246459960938, R5 ;  /* 0x3f31721804047823 */ /* 0x000fe40000000005 */
[----:B------:R-:W-:Y:S01]  /*9620*/  @P0 FFMA R4, R22, R3, +INF ;  /* 0x7f80000016040423 */ /* 0x000fe20000000003 */
[----:B------:R-:W-:-:S04]  /*9630*/  LEA R3, R35, R2, 0x8 ;  /* 0x0000000223037211 */ /* 0x000fc800078e40ff */
[----:B---3--:R-:W-:Y:S02]  /*9640*/  ISETP.GE.AND P0, PT, R3, UR4, PT ;  /* 0x0000000403007c0c */ /* 0x008fe4000bf06270 */
[----:B------:R-:W-:-:S05]  /*9650*/  FSEL R4, R4, -INF , P1 ;  /* 0xff80000004047808 */ /* 0x000fca0000800000 */
[----:B--2---:R-:W-:-:S06]  /*9660*/  FFMA R23, R23, UR5, R4 ;  /* 0x0000000517177c23 */ /* 0x004fcc0008000004 */
[----:B------:R-:W-:Y:S05]  /*9670*/  @P0 BRA `(.L_x_202) ;  /* 0x0000000000740947 */ /* 0x000fea0003800000 */
[----:B------:R-:W2:Y:S01]  /*9680*/  LDCU UR7, c[0x0][0x38c] ;  /* 0x00007180ff0777ac */ /* 0x000ea20008000800 */
[----:B------:R-:W-:Y:S01]  /*9690*/  HFMA2 R4, -RZ, RZ, 0, 0 ;  /* 0x00000000ff047431 */ /* 0x000fe200000001ff */
[----:B------:R-:W1:Y:S01]  /*96a0*/  LDCU UR6, c[0x0][0x890] ;  /* 0x00011200ff0677ac */ /* 0x000e620008000800 */
[----:B------:R-:W3:Y:S01]  /*96b0*/  LDCU.64 UR4, c[0x0][0x888] ;  /* 0x00011100ff0477ac */ /* 0x000ee20008000a00 */
[----:B--2---:R-:W2:Y:S01]  /*96c0*/  I2F.U32.RP R6, UR7 ;  /* 0x0000000700067d06 */ /* 0x004ea20008209000 */
[----:B------:R-:W-:Y:S01]  /*96d0*/  ISETP.NE.U32.AND P0, PT, RZ, UR7, PT ;  /* 0x00000007ff007c0c */ /* 0x000fe2000bf05070 */
[----:B-1----:R-:W-:-:S06]  /*96e0*/  IMAD R3, R32, UR6, R3 ;  /* 0x0000000620037c24 */ /* 0x002fcc000f8e0203 */
[----:B--2---:R-:W1:Y:S02]  /*96f0*/  MUFU.RCP R5, R6 ;  /* 0x0000000600057308 */ /* 0x004e640000001000 */
[----:B-1----:R-:W-:-:S06]  /*9700*/  IADD3 R5, PT, PT, R5, 0xffffffe, RZ ;  /* 0x0ffffffe05057810 */ /* 0x002fcc0007ffe0ff */
[----:B------:R-:W1:Y:S02]  /*9710*/  F2I.FTZ.U32.TRUNC.NTZ R5, R5 ;  /* 0x0000000500057305 */ /* 0x000e64000021f000 */
[----:B-1----:R-:W-:-:S05]  /*9720*/  IADD3 R0, PT, PT, RZ, -R5, RZ ;  /* 0x80000005ff007210 */ /* 0x002fca0007ffe0ff */
[----:B------:R-:W-:-:S04]  /*9730*/  IMAD R7, R0, UR7, RZ ;  /* 0x0000000700077c24 */ /* 0x000fc8000f8e02ff */
[----:B------:R-:W-:Y:S02]  /*9740*/  IMAD.HI.U32 R0, R5, R7, R4 ;  /* 0x0000000705007227 */ /* 0x000fe400078e0004 */
[----:B------:R-:W1:Y:S04]  /*9750*/  LDC.64 R6, c[0x0][0x880] ;  /* 0x00022000ff067b82 */ /* 0x000e680000000a00 */
[----:B------:R-:W-:-:S05]  /*9760*/  IMAD.HI.U32 R0, R0, R33, RZ ;  /* 0x0000002100007227 */ /* 0x000fca00078e00ff */
[----:B------:R-:W-:-:S05]  /*9770*/  IADD3 R4, PT, PT, -R0, RZ, RZ ;  /* 0x000000ff00047210 */ /* 0x000fca0007ffe1ff */
[----:B------:R-:W-:-:S05]  /*9780*/  IMAD R4, R4, UR7, R33 ;  /* 0x0000000704047c24 */ /* 0x000fca000f8e0221 */
[----:B------:R-:W-:-:S13]  /*9790*/  ISETP.GE.U32.AND P2, PT, R4, UR7, PT ;  /* 0x0000000704007c0c */ /* 0x000fda000bf46070 */
[----:B------:R-:W-:Y:S02]  /*97a0*/  @P2 IADD3 R4, PT, PT, R4, -UR7, RZ ;  /* 0x8000000704042c10 */ /* 0x000fe4000fffe0ff */
[----:B------:R-:W-:Y:S02]  /*97b0*/  @P2 IADD3 R0, PT, PT, R0, 0x1, RZ ;  /* 0x0000000100002810 */ /* 0x000fe40007ffe0ff */
[----:B------:R-:W-:-:S13]  /*97c0*/  ISETP.GE.U32.AND P1, PT, R4, UR7, PT ;  /* 0x0000000704007c0c */ /* 0x000fda000bf26070 */
[----:B------:R-:W-:Y:S02]  /*97d0*/  @P1 IADD3 R0, PT, PT, R0, 0x1, RZ ;  /* 0x0000000100001810 */ /* 0x000fe40007ffe0ff */
[----:B------:R-:W-:-:S04]  /*97e0*/  @!P0 LOP3.LUT R0, RZ, UR7, RZ, 0x33, !PT ;  /* 0x00000007ff008c12 */ /* 0x000fc8000f8e33ff */
[C---:B------:R-:W-:Y:S01]  /*97f0*/  IADD3 R4, PT, PT, -R0.reuse, RZ, RZ ;  /* 0x000000ff00047210 */ /* 0x040fe20007ffe1ff */
[----:B---3--:R-:W-:-:S04]  /*9800*/  IMAD R3, R0, UR5, R3 ;  /* 0x0000000500037c24 */ /* 0x008fc8000f8e0203 */
[----:B------:R-:W-:-:S04]  /*9810*/  IMAD R4, R4, UR7, R33 ;  /* 0x0000000704047c24 */ /* 0x000fc8000f8e0221 */
[----:B------:R-:W-:-:S04]  /*9820*/  IMAD R3, R4, UR4, R3 ;  /* 0x0000000404037c24 */ /* 0x000fc8000f8e0203 */
[----:B-1----:R-:W-:-:S05]  /*9830*/  IMAD.WIDE.U32 R6, R3, 0x4, R6 ;  /* 0x0000000403067825 */ /* 0x002fca00078e0006 */
[----:B------:R2:W-:Y:S02]  /*9840*/  STG.E desc[UR48][R6.64], R23 ;  /* 0x0000001706007986 */ /* 0x0005e4000c101930 */
.L_x_202:
[----:B------:R-:W-:Y:S05]  /*9850*/  BSYNC.RECONVERGENT B0 ;  /* 0x0000000000007941 */ /* 0x000fea0003800200 */
.L_x_201:
[----:B------:R-:W-:Y:S01]  /*9860*/  UISETP.NE.AND UP0, UPT, UR38, URZ, UPT ;  /* 0x000000ff2600728c */ /* 0x000fe2000bf05270 */
[----:B------:R-:W-:-:S08]  /*9870*/  NOP ;  /* 0x0000000000007918 */ /* 0x000fd00000000000 */
[----:B------:R-:W-:Y:S05]  /*9880*/  BRA.U UP0, `(.L_x_203) ;  /* 0x0000000100087547 */ /* 0x000fea000b800000 */
[----:B------:R-:W-:Y:S05]  /*9890*/  BPT.TRAP 0x1 ;  /* 0x000000040000795c */ /* 0x000fea0000300000 */
[----:B------:R-:W-:Y:S05]  /*98a0*/  BPT.TRAP 0x1 ;  /* 0x000000040000795c */ /* 0x000fea0000300000 */
.L_x_203:
[----:B------:R-:W-:Y:S01]  /*98b0*/  IADD3 R0, PT, PT, R26, 0xa0a0, RZ ;  /* 0x0000a0a01a007810 */ /* 0x000fe20007ffe0ff */
[----:B------:R-:W-:-:S03]  /*98c0*/  UISETP.NE.AND UP0, UPT, UR38, URZ, UPT ;  /* 0x000000ff2600728c */ /* 0x000fc6000bf05270 */
[----:B------:R-:W-:-:S04]  /*98d0*/  PRMT R0, R27, 0x654, R0 ;  /* 0x000006541b007816 */ /* 0x000fc80000000000 */
[----:B-1----:R1:W-:Y:S02]  /*98e0*/  SYNCS.ARRIVE.TRANS64.RED.A1T0 RZ, [R0+URZ], RZ ;  /* 0x000000ff00ff79a7 */ /* 0x0023e400081004ff */
[----:B------:R-:W-:Y:S05]  /*98f0*/  BRA.U UP0, `(.L_x_204) ;  /* 0x0000000100047547 */ /* 0x000fea000b800000 */
[----:B------:R-:W-:Y:S05]  /*9900*/  BPT.TRAP 0x1 ;  /* 0x000000040000795c */ /* 0x000fea0000300000 */
.L_x_204:
[----:B------:R3:W-:Y:S01]  /*9910*/  SYNCS.ARRIVE.TRANS64.A1T0 RZ, [R26+URZ+0xa0b0], RZ ;  /* 0x00a0b0ff1aff79a7 */ /* 0x0007e200081000ff */
[----:B------:R-:W-:-:S09]  /*9920*/  UISETP.NE.AND UP0, UPT, UR36, URZ, UPT ;  /* 0x000000ff2400728c */ /* 0x000fd2000bf05270 */
[----:B------:R-:W-:Y:S05]  /*9930*/  BRA.U !UP0, `(.L_x_205) ;  /* 0x0000000108047547 */ /* 0x000fea000b800000 */
[----:B------:R-:W-:Y:S05]  /*9940*/  BPT.TRAP 0x1 ;  /* 0x000000040000795c */ /* 0x000fea0000300000 */
.L_x_205:
[----:B------:R-:W-:Y:S01]  /*9950*/  IMAD.U32 R3, RZ, RZ, UR43 ;  /* 0x0000002bff037e24 */ /* 0x000fe2000f8e00ff */
[----:B-1----:R-:W-:-:S04]  /*9960*/  SHF.R.U32.HI R0, RZ, 0x15, R57 ;  /* 0x00000015ff007819 */ /* 0x002fc80000011639 */
[----:B------:R-:W-:Y:S02]  /*9970*/  SHF.L.U32 R3, R3, 0x1f, RZ ;  /* 0x0000001f03037819 */ /* 0x000fe400000006ff */
[----:B------:R-:W-:Y:S02]  /*9980*/  ISETP.NE.AND P0, PT, R29, R0, PT ;  /* 0x000000001d00720c */ /* 0x000fe40003f05270 */
[----:B------:R-:W1:Y:S02]  /*9990*/  SYNCS.PHASECHK.TRANS64.TRYWAIT P1, [R26+URZ+0xa080], R3 ;  /* 0x00a080031a0075a7 */ /* 0x000e6400080211ff */
[----:B-1----:R-:W-:Y:S09]  /*99a0*/  @!P1 BRA `(.L_x_206) ;  /* 0x000000e8001c9947 */ /* 0x002ff20003800000 */
.L_x_398:
[----:B------:R-:W-:Y:S05]  /*99b0*/  @!P0 BRA `(.L_x_207) ;  /* 0x0000000000408947 */ /* 0x000fea0003800000 */
[----:B------:R-:W-:Y:S01]  /*99c0*/  MOV R14, 0x8 ;  /* 0x00000008000e7802 */ /* 0x000fe20000000f00 */
[----:B------:R-:W1:Y:S01]  /*99d0*/  LDCU.64 UR8, c[0x4][0xb0] ;  /* 0x01001600ff0877ac */ /* 0x000e620008000a00 */
[----:B------:R-:W-:Y:S02]  /*99e0*/  HFMA2 R12, -RZ, RZ, 0, 5.9604644775390625e-08 ;  /* 0x00000001ff0c7431 */ /* 0x000fe400000001ff */
[----:B--2---:R-:W-:Y:S01]  /*99f0*/  IMAD.MOV.U32 R8, RZ, RZ, 0x192 ;  /* 0x00000192ff087424 */ /* 0x004fe200078e00ff */
[----:B------:R-:W2:Y:S01]  /*9a00*/  LDCU.64 UR6, c[0x4][0xb8] ;  /* 0x01001700ff0677ac */ /* 0x000ea20008000a00 */
[----:B------:R-:W3:Y:S01]  /*9a10*/  LDC.64 R14, c[0x4][R14] ;  /* 0x010000000e0e7b82 */ /* 0x000ee20000000a00 */
[----:B------:R-:W-:Y:S01]  /*9a20*/  IMAD.MOV.U32 R13, RZ, RZ, RZ ;  /* 0x000000ffff0d7224 */ /* 0x000fe200078e00ff */
[----:B------:R-:W5:Y:S01]  /*9a30*/  LDCU.64 UR4, c[0x4][0x28] ;  /* 0x01000500ff0477ac */ /* 0x000f620008000a00 */
[----:B-1----:R-:W-:Y:S01]  /*9a40*/  IMAD.U32 R4, RZ, RZ, UR8 ;  /* 0x00000008ff047e24 */ /* 0x002fe2000f8e00ff */
[----:B------:R-:W-:Y:S01]  /*9a50*/  MOV R5, UR9 ;  /* 0x0000000900057c02 */ /* 0x000fe20008000f00 */
[----:B--2---:R-:W-:Y:S01]  /*9a60*/  IMAD.U32 R6, RZ, RZ, UR6 ;  /* 0x00000006ff067e24 */ /* 0x004fe2000f8e00ff */
[----:B------:R-:W-:Y:S01]  /*9a70*/  MOV R7, UR7 ;  /* 0x0000000700077c02 */ /* 0x000fe20008000f00 */
[----:B-----5:R-:W-:Y:S01]  /*9a80*/  IMAD.U32 R10, RZ, RZ, UR4 ;  /* 0x00000004ff0a7e24 */ /* 0x020fe2000f8e00ff */
[----:B------:R-:W-:-:S02]  /*9a90*/  MOV R11, UR5 ;  /* 0x00000005000b7c02 */ /* 0x000fc40008000f00 */
[----:B------:R-:W-:-:S07]  /*9aa0*/  LEPC R20, `(.L_x_207) ;  /* 0x000000001014794e */ /* 0x000fce0000000000 */
[----:B---34-:R-:W-:Y:S05]  /*9ab0*/  CALL.ABS.NOINC R14 ;  /* 0x000000000e007343 */ /* 0x018fea0003c00000 */
.L_x_207:
[----:B------:R-:W-:Y:S05]  /*9ac0*/  WARPSYNC.ALL ;  /* 0x0000000000007948 */ /* 0x000fea0003800000 */
[----:B------:R-:W-:Y:S01]  /*9ad0*/  R2UR UR4, R57 ;  /* 0x00000000390472ca */ /* 0x000fe200000e0000 */
[----:B------:R-:W-:-:S12]  /*9ae0*/  UISETP.NE.AND UP0, UPT, UR36, URZ, UPT ;  /* 0x000000ff2400728c */ /* 0x000fd8000bf05270 */
[----:B--2---:R-:W1:Y:S02]  /*9af0*/  LDTM.x2 R22, tmem[UR4] ;  /* 0x00000004001679ee */ /* 0x004e6400080c0000 */
[----:B-1----:R-:W-:Y:S05]  /*9b00*/  BRA.U !UP0, `(.L_x_208) ;  /* 0x0000000108047547 */ /* 0x002fea000b800000 */
[----:B------:R-:W-:Y:S05]  /*9b10*/  BPT.TRAP 0x1 ;  /* 0x000000040000795c */ /* 0x000fea0000300000 */
.L_x_208:
[----:B------:R-:W-:Y:S01]  /*9b20*/  PRMT R34, R27, 0x654, R34 ;  /* 0x000006541b227816 */ /* 0x000fe20000000022 */
[----:B------:R-:W-:-:S03]  /*9b30*/  UISETP.NE.AND UP0, UPT, UR38, URZ, UPT ;  /* 0x000000ff2600728c */ /* 0x000fc6000bf05270 */
[----:B------:R1:W-:Y:S06]  /*9b40*/  SYNCS.ARRIVE.TRANS64.RED.A1T0 RZ, [R34+URZ], RZ ;  /* 0x000000ff22ff79a7 */ /* 0x0003ec00081004ff */
[----:B------:R-:W-:Y:S05]  /*9b50*/  BRA.U UP0, `(.L_x_209) ;  /* 0x0000000100047547 */ /* 0x000fea000b800000 */
[----:B------:R-:W-:Y:S05]  /*9b60*/  BPT.TRAP 0x1 ;  /* 0x000000040000795c */ /* 0x000fea0000300000 */
.L_x_209:
[----:B------:R-:W-:-:S04]  /*9b70*/  MOV R0, UR44 ;  /* 0x0000002c00007c02 */ /* 0x000fc80008000f00 */
[----:B------:R-:W-:-:S04]  /*9b80*/  SHF.L.U32 R3, R0, 0x1f, RZ ;  /* 0x0000001f00037819 */ /* 0x000fc800000006ff */
[----:B------:R-:W2:Y:S02]  /*9b90*/  SYNCS.PHASECHK.TRANS64.TRYWAIT P0, [R26+URZ+0xa098], R3 ;  /* 0x00a098031a0075a7 */ /* 0x000ea400080011ff */
[----:B--2---:R-:W-:Y:S05]  /*9ba0*/  @!P0 BRA `(.L_x_210) ;  /* 0x000000e400b08947 */ /* 0x004fea0003800000 */
.L_x_399:
[----:B------:R-:W-:-:S09]  /*9bb0*/  UISETP.NE.AND UP0, UPT, UR38, URZ, UPT ;  /* 0x000000ff2600728c */ /* 0x000fd2000bf05270 */
[----:B------:R-:W-:Y:S05]  /*9bc0*/  BRA.U UP0, `(.L_x_211) ;  /* 0x0000000100047547 */ /* 0x000fea000b800000 */
[----:B------:R-:W-:Y:S05]  /*9bd0*/  BPT.TRAP 0x1 ;  /* 0x000000040000795c */ /* 0x000fea0000300000 */
.L_x_211:
[----:B--2---:R-:W-:Y:S01]  /*9be0*/  MOV R3, 0x1 ;  /* 0x0000000100037802 */ /* 0x004fe20000000f00 */
[----:B------:R2:W1:Y:S03]  /*9bf0*/  MUFU.RCP R5, R22 ;  /* 0x0000001600057308 */ /* 0x0004660000001000 */
[----:B------:R-:W-:-:S04]  /*9c00*/  SHF.L.U32 R3, R3, 0x1f, RZ ;  /* 0x0000001f03037819 */ /* 0x000fc800000006ff */
[----:B------:R-:W5:Y:S02]  /*9c10*/  SYNCS.PHASECHK.TRANS64.TRYWAIT P0, [R26+URZ+0xa0c8], R3 ;  /* 0x00a0c8031a0075a7 */ /* 0x000f6400080011ff */
[----:B-12--5:R-:W-:Y:S05]  /*9c20*/  @!P0 BRA `(.L_x_212) ;  /* 0x000000e400a48947 */ /* 0x026fea0003800000 */
.L_x_400:
[----:B------:R-:W1:Y:S01]  /*9c30*/  LDCU UR4, c[0x0][0x708] ;  /* 0x0000e100ff0477ac */ /* 0x000e620008000800 */
[----:B------:R-:W-:Y:S01]  /*9c40*/  FFMA R34, -R22, R5, 1 ;  /* 0x3f80000016227423 */ /* 0x000fe20000000105 */
[----:B------:R-:W-:Y:S03]  /*9c50*/  BSSY.RECONVERGENT B2, `(.L_x_213) ;  /* 0x000000b000027945 */ /* 0x000fe60003800200 */
[----:B------:R-:W-:Y:S01]  /*9c60*/  FFMA R34, R5, R34, R5 ;  /* 0x0000002205227223 */ /* 0x000fe20000000005 */
[----:B-1----:R-:W-:-:S03]  /*9c70*/  MOV R3, UR4 ;  /* 0x0000000400037c02 */ /* 0x002fc60008000f00 */
[----:B------:R-:W-:Y:S01]  /*9c80*/  FFMA R5, R34, UR4, RZ ;  /* 0x0000000422057c23 */ /* 0x000fe200080000ff */
[----:B------:R-:W1:Y:S03]  /*9c90*/  FCHK P0, R3, R22 ;  /* 0x0000001603007302 */ /* 0x000e660000000000 */
[----:B------:R-:W-:-:S04]  /*9ca0*/  FFMA R0, -R22, R5, UR4 ;  /* 0x0000000416007e23 */ /* 0x000fc80008000105 */
[----:B------:R-:W-:Y:S01]  /*9cb0*/  FFMA R34, R34, R0, R5 ;  /* 0x0000000022227223 */ /* 0x000fe20000000005 */
[----:B-1----:R-:W-:Y:S05]  /*9cc0*/  @!P0 BRA `(.L_x_214) ;  /* 0x00000000000c8947 */ /* 0x002fea0003800000 */
[----:B------:R-:W-:Y:S02]  /*9cd0*/  MOV R4, 0x9cf0 ;  /* 0x00009cf000047802 */ /* 0x000fe40000000f00 */
[----:B---34-:R-:W-:Y:S05]  /*9ce0*/  CALL.REL.NOINC `($__internal_3_$__cuda_sm3x_div_rn_noftz_f32_slowpath) ;  /* 0x000000f0001c7944 */ /* 0x018fea0003c00000 */
[----:B------:R-:W-:Y:S02]  /*9cf0*/  MOV R34, R0 ;  /* 0x0000000000227202 */ /* 0x000fe40000000f00 */
.L_x_214:
[----:B------:R-:W-:Y:S05]  /*9d00*/  BSYNC.RECONVERGENT B2 ;  /* 0x0000000000027941 */ /* 0x000fea0003800200 */
.L_x_213:
[----:B------:R-:W-:-:S05]  /*9d10*/  VIADD R0, R56, 0x180 ;  /* 0x0000018038007836 */ /* 0x000fca0000000000 */
[----:B------:R-:W-:-:S04]  /*9d20*/  SHF.R.U32.HI R0, RZ, 0x15, R0 ;  /* 0x00000015ff007819 */ /* 0x000fc80000011600 */
[----:B------:R-:W-:-:S13]  /*9d30*/  ISETP.NE.AND P0, PT, R29, R0, PT ;  /* 0x000000001d00720c */ /* 0x000fda0003f05270 */
[----:B------:R-:W-:Y:S05]  /*9d40*/  @!P0 BRA `(.L_x_215) ;  /* 0x0000000000408947 */ /* 0x000fea0003800000 */
[----:B------:R-:W-:Y:S01]  /*9d50*/  MOV R14, 0x8 ;  /* 0x00000008000e7802 */ /* 0x000fe20000000f00 */
[----:B------:R-:W1:Y:S01]  /*9d60*/  LDCU.64 UR8, c[0x4][0xb0] ;  /* 0x01001600ff0877ac */ /* 0x000e620008000a00 */
[----:B------:R-:W-:Y:S02]  /*9d70*/  HFMA2 R12, -RZ, RZ, 0, 5.9604644775390625e-08 ;  /* 0x00000001ff0c7431 */ /* 0x000fe400000001ff */
[----:B------:R-:W-:Y:S01]  /*9d80*/  IMAD.MOV.U32 R8, RZ, RZ, 0x192 ;  /* 0x00000192ff087424 */ /* 0x000fe200078e00ff */
        /* <DEDUP_REMOVED lines=12> */
.L_x_215:
[----:B------:R-:W-:Y:S05]  /*9e50*/  WARPSYNC.ALL ;  /* 0x0000000000007948 */ /* 0x000fea0003800000 */
[----:B------:R-:W-:Y:S02]  /*9e60*/  R2UR UR4, R56 ;  /* 0x00000000380472ca */ /* 0x000fe400000e0000 */
[C---:B------:R-:W-:Y:S02]  /*9e70*/  IADD3 R38, P0, PT, R28.reuse, 0x2010, RZ ;  /* 0x000020101c267810 */ /* 0x040fe40007f1e0ff */
[----:B------:R-:W-:-:S03]  /*9e80*/  IADD3 R3, P1, PT, R28, 0x2000, RZ ;  /* 0x000020001c037810 */ /* 0x000fc60007f3e0ff */
[--C-:B------:R-:W-:Y:S02]  /*9e90*/  IMAD.X R39, RZ, RZ, R31.reuse, P0 ;  /* 0x000000ffff277224 */ /* 0x100fe400000e061f */
[----:B------:R-:W-:-:S04]  /*9ea0*/  IMAD.X R37, RZ, RZ, R31, P1 ;  /* 0x000000ffff257224 */ /* 0x000fc800008e061f */
[----:B------:R-:W1:Y:S01]  /*9eb0*/  LDTM.x16 R4, tmem[UR4+0x180] ;  /* 0x00018004000479ee */ /* 0x000e620008240000 */
[----:B------:R-:W-:-:S04]  /*9ec0*/  SHF.R.U64 R0, R3, 0x3, R37 ;  /* 0x0000000303007819 */ /* 0x000fc80000001225 */
[----:B----4-:R-:W-:Y:S01]  /*9ed0*/  LOP3.LUT R36, R3, 0x30, R0, 0x78, !PT ;  /* 0x0000003003247812 */ /* 0x010fe200078e7800 */
[----:B------:R-:W-:-:S05]  /*9ee0*/  VIADD R0, R56, 0x190 ;  /* 0x0000019038007836 */ /* 0x000fca0000000000 */
[----:B------:R-:W-:-:S04]  /*9ef0*/  SHF.R.U32.HI R0, RZ, 0x15, R0 ;  /* 0x00000015ff007819 */ /* 0x000fc80000011600 */
[----:B------:R-:W-:Y:S01]  /*9f00*/  ISETP.NE.AND P0, PT, R29, R0, PT ;  /* 0x000000001d00720c */ /* 0x000fe20003f05270 */
[----:B-1----:R-:W-:Y:S01]  /*9f10*/  FMUL2 R20, R34.F32, R8.F32x2.HI_LO ;  /* 0x000000082214724a */ /* 0x002fe20000040000 */
[----:B------:R-:W-:Y:S01]  /*9f20*/  SHF.R.U64 R9, R38, 0x3, R39 ;  /* 0x0000000326097819 */ /* 0x000fe20000001227 */
[C---:B------:R-:W-:Y:S02]  /*9f30*/  FMUL2 R4, R34.reuse.F32, R4.F32x2.HI_LO ;  /* 0x000000042204724a */ /* 0x040fe40000040000 */
[----:B------:R-:W-:Y:S01]  /*9f40*/  FMUL2 R6, R34.F32, R6.F32x2.HI_LO ;  /* 0x000000062206724a */ /* 0x000fe20000040000 */
        /* <DEDUP_REMOVED lines=10> */
[----:B------:R-:W-:-:S02]  /*9ff0*/  F2FP.F16.F32.PACK_AB R4, R13, R12 ;  /* 0x0000000c0d04723e */ /* 0x000fc400000000ff */
[----:B------:R-:W-:Y:S01]  /*a000*/  F2FP.F16.F32.PACK_AB R5, R15, R14 ;  /* 0x0000000e0f05723e */ /* 0x000fe200000000ff */
[----:B------:R1:W-:Y:S01]  /*a010*/  ST.E.128 desc[UR48][R36.64], R8 ;  /* 0x0000000824007985 */ /* 0x0003e2000c101d30 */
[----:B------:R-:W-:Y:S02]  /*a020*/  F2FP.F16.F32.PACK_AB R6, R17, R16 ;  /* 0x000000101106723e */ /* 0x000fe400000000ff */
[----:B------:R-:W-:-:S05]  /*a030*/  F2FP.F16.F32.PACK_AB R7, R19, R18 ;  /* 0x000000121307723e */ /* 0x000fca00000000ff */
[----:B------:R1:W-:Y:S01]  /*a040*/  ST.E.128 desc[UR48][R38.64], R4 ;  /* 0x0000000426007985 */ /* 0x0003e2000c101d30 */
[----:B------:R-:W-:Y:S05]  /*a050*/  @!P0 BRA `(.L_x_216) ;  /* 0x0000000000408947 */ /* 0x000fea0003800000 */
[----:B------:R-:W-:Y:S01]  /*a060*/  MOV R14, 0x8 ;  /* 0x00000008000e7802 */ /* 0x000fe20000000f00 */
[----:B------:R-:W2:Y:S01]  /*a070*/  LDCU.64 UR8, c[0x4][0xb0] ;  /* 0x01001600ff0877ac */ /* 0x000ea20008000a00 */
[----:B------:R-:W-:Y:S02]  /*a080*/  HFMA2 R12, -RZ, RZ, 0, 5.9604644775390625e-08 ;  /* 0x00000001ff0c7431 */ /* 0x000fe400000001ff */
[----:B-1----:R-:W-:Y:S01]  /*a090*/  IMAD.MOV.U32 R8, RZ, RZ, 0x192 ;  /* 0x00000192ff087424 */ /* 0x002fe200078e00ff */
[----:B------:R-:W1:Y:S01]  /*a0a0*/  LDCU.64 UR6, c[0x4][0xb8] ;  /* 0x01001700ff0677ac */ /* 0x000e620008000a00 */
[----:B------:R-:W4:Y:S01]  /*a0b0*/  LDC.64 R14, c[0x4][R14] ;  /* 0x010000000e0e7b82 */ /* 0x000f220000000a00 */
[----:B------:R-:W-:Y:S01]  /*a0c0*/  IMAD.MOV.U32 R13, RZ, RZ, RZ ;  /* 0x000000ffff0d7224 */ /* 0x000fe200078e00ff */
[----:B------:R-:W5:Y:S01]  /*a0d0*/  LDCU.64 UR4, c[0x4][0x40] ;  /* 0x01000800ff0477ac */ /* 0x000f620008000a00 */
[----:B--2---:R-:W-:Y:S01]  /*a0e0*/  IMAD.U32 R4, RZ, RZ, UR8 ;  /* 0x00000008ff047e24 */ /* 0x004fe2000f8e00ff */
[----:B------:R-:W-:Y:S01]  /*a0f0*/  MOV R5, UR9 ;  /* 0x0000000900057c02 */ /* 0x000fe20008000f00 */
[----:B-1----:R-:W-:Y:S01]  /*a100*/  IMAD.U32 R6, RZ, RZ, UR6 ;  /* 0x00000006ff067e24 */ /* 0x002fe2000f8e00ff */
[----:B------:R-:W-:Y:S01]  /*a110*/  MOV R7, UR7 ;  /* 0x0000000700077c02 */ /* 0x000fe20008000f00 */
[----:B-----5:R-:W-:Y:S01]  /*a120*/  IMAD.U32 R10, RZ, RZ, UR4 ;  /* 0x00000004ff0a7e24 */ /* 0x020fe2000f8e00ff */
[----:B------:R-:W-:-:S02]  /*a130*/  MOV R11, UR5 ;  /* 0x00000005000b7c02 */ /* 0x000fc40008000f00 */
[----:B------:R-:W-:-:S07]  /*a140*/  LEPC R20, `(.L_x_216) ;  /* 0x000000001014794e */ /* 0x000fce0000000000 */
[----:B---34-:R-:W-:Y:S05]  /*a150*/  CALL.ABS.NOINC R14 ;  /* 0x000000000e007343 */ /* 0x018fea0003c00000 */
.L_x_216:
[----:B------:R-:W2:Y:S01]  /*a160*/  LDCU.64 UR4, c[0x0][0x880] ;  /* 0x00011000ff0477ac */ /* 0x000ea20008000a00 */
[C---:B------:R-:W-:Y:S02]  /*a170*/  IADD3 R3, P2, PT, R28.reuse, 0x2020, RZ ;  /* 0x000020201c037810 */ /* 0x040fe40007f5e0ff */
[----:B------:R-:W-:-:S03]  /*a180*/  IADD3 R30, P1, PT, R28, 0x2030, RZ ;  /* 0x000020301c1e7810 */ /* 0x000fc60007f3e0ff */
[--C-:B------:R-:W-:Y:S02]  /*a190*/  IMAD.X R29, RZ, RZ, R31.reuse, P2 ;  /* 0x000000ffff1d7224 */ /* 0x100fe400010e061f */
[----:B------:R-:W-:-:S03]  /*a1a0*/  IMAD.X R31, RZ, RZ, R31, P1 ;  /* 0x000000ffff1f7224 */ /* 0x000fc600008e061f */
[----:B------:R-:W-:-:S04]  /*a1b0*/  SHF.R.U64 R0, R3, 0x3, R29 ;  /* 0x0000000303007819 */ /* 0x000fc8000000121d */
[----:B------:R-:W-:Y:S02]  /*a1c0*/  LOP3.LUT R28, R3, 0x30, R0, 0x78, !PT ;  /* 0x00000030031c7812 */ /* 0x000fe400078e7800 */
[----:B--2---:R-:W-:-:S04]  /*a1d0*/  ISETP.NE.U32.AND P0, PT, RZ, UR4, PT ;  /* 0x00000004ff007c0c */ /* 0x004fc8000bf05070 */
[----:B------:R-:W-:Y:S01]  /*a1e0*/  ISETP.NE.AND.EX P0, PT, RZ, UR5, PT, P0 ;  /* 0x00000005ff007c0c */ /* 0x000fe2000bf05300 */
[----:B------:R-:W-:Y:S05]  /*a1f0*/  WARPSYNC.ALL ;  /* 0x0000000000007948 */ /* 0x000fea0003800000 */
[----:B------:R-:W-:-:S13]  /*a200*/  R2UR UR4, R56 ;  /* 0x00000000380472ca */ /* 0x000fda00000e0000 */
[----:B-1----:R-:W1:Y:S02]  /*a210*/  LDTM.x16 R4, tmem[UR4+0x190] ;  /* 0x00019004000479ee */ /* 0x002e640008240000 */
        /* <DEDUP_REMOVED lines=20> */
[----:B------:R-:W-:Y:S01]  /*a360*/  @!PT LDS RZ, [RZ] ;  /* 0x00000000fffff984 */ /* 0x000fe20000000800 */
[----:B------:R-:W-:Y:S01]  /*a370*/  @!PT LDS RZ, [RZ] ;  /* 0x00000000fffff984 */ /* 0x000fe20000000800 */
[----:B------:R-:W-:Y:S01]  /*a380*/  @!PT LDS RZ, [RZ] ;  /* 0x00000000fffff984 */ /* 0x000fe20000000800 */
[----:B------:R-:W-:Y:S01]  /*a390*/  @!PT LDS RZ, [RZ] ;  /* 0x00000000fffff984 */ /* 0x000fe20000000800 */
[----:B------:R2:W-:Y:S06]  /*a3a0*/  MEMBAR.ALL.CTA ;  /* 0x0000000000007992 */ /* 0x0005ec0000008000 */
[----:B--2---:R-:W2:Y:S01]  /*a3b0*/  FENCE.VIEW.ASYNC.S ;  /* 0x00000000000073c6 */ /* 0x004ea20000000000 */
[----:B------:R-:W-:Y:S05]  /*a3c0*/  @!P0 BRA `(.L_x_217) ;  /* 0x0000000400008947 */ /* 0x000fea0003800000 */
[----:B------:R-:W-:Y:S01]  /*a3d0*/  FSETP.GEU.AND P0, PT, R22, 1.175494350822287508e-38, PT ;  /* 0x008000001600780b */ /* 0x000fe20003f0e000 */
[----:B------:R-:W4:Y:S01]  /*a3e0*/  LDCU UR4, c[0x0][0x380] ;  /* 0x00007000ff0477ac */ /* 0x000f220008000800 */
[----:B------:R-:W-:Y:S01]  /*a3f0*/  MOV R0, 0x3e055027 ;  /* 0x3e05502700007802 */ /* 0x000fe20000000f00 */
[----:B------:R-:W-:Y:S01]  /*a400*/  BSSY.RECONVERGENT B0, `(.L_x_217) ;  /* 0x000003c000007945 */ /* 0x000fe20003800200 */
[----:B-1----:R-:W-:Y:S01]  /*a410*/  FSEL R5, RZ, -23, P0 ;  /* 0xc1b80000ff057808 */ /* 0x002fe20000000000 */
[----:B------:R-:W1:Y:S01]  /*a420*/  LDCU UR5, c[0x0][0x700] ;  /* 0x0000e000ff0577ac */ /* 0x000e620008000800 */
[----:B------:R-:W-:-:S07]  /*a430*/  LEA R2, R35, R2, 0x8 ;  /* 0x0000000223027211 */ /* 0x000fce00078e40ff */
        /* <DEDUP_REMOVED lines=22> */
[----:B------:R-:W-:-:S04]  /*a5a0*/  IADD3 R3, PT, PT, R2, 0x80, RZ ;  /* 0x0000008002037810 */ /* 0x000fc80007ffe0ff */
[----:B----4-:R-:W-:Y:S02]  /*a5b0*/  ISETP.GE.AND P0, PT, R3, UR4, PT ;  /* 0x0000000403007c0c */ /* 0x010fe4000bf06270 */
[----:B------:R-:W-:-:S05]  /*a5c0*/  FSEL R4, R4, -INF , P1 ;  /* 0xff80000004047808 */ /* 0x000fca0000800000 */
[----:B-1----:R-:W-:-:S06]  /*a5d0*/  FFMA R23, R23, UR5, R4 ;  /* 0x0000000517177c23 */ /* 0x002fcc0008000004 */
[----:B------:R-:W-:Y:S05]  /*a5e0*/  @P0 BRA `(.L_x_218) ;  /* 0x0000000000740947 */ /* 0x000fea0003800000 */
[----:B------:R-:W1:Y:S01]  /*a5f0*/  LDCU UR7, c[0x0][0x38c] ;  /* 0x00007180ff0777ac */ /* 0x000e620008000800 */
[----:B------:R-:W4:Y:S01]  /*a600*/  LDCU UR6, c[0x0][0x890] ;  /* 0x00011200ff0677ac */ /* 0x000f220008000800 */
[----:B------:R-:W5:Y:S01]  /*a610*/  LDCU.64 UR4, c[0x0][0x888] ;  /* 0x00011100ff0477ac */ /* 0x000f620008000a00 */
[----:B-1----:R-:W1:Y:S01]  /*a620*/  I2F.U32.RP R6, UR7 ;  /* 0x0000000700067d06 */ /* 0x002e620008209000 */
[----:B------:R-:W-:Y:S01]  /*a630*/  ISETP.NE.U32.AND P0, PT, RZ, UR7, PT ;  /* 0x00000007ff007c0c */ /* 0x000fe2000bf05070 */
[----:B----4-:R-:W-:-:S06]  /*a640*/  IMAD R3, R32, UR6, R3 ;  /* 0x0000000620037c24 */ /* 0x010fcc000f8e0203 */
[----:B-1----:R-:W1:Y:S02]  /*a650*/  MUFU.RCP R4, R6 ;  /* 0x0000000600047308 */ /* 0x002e640000001000 */
[----:B-1----:R-:W-:-:S06]  /*a660*/  IADD3 R4, PT, PT, R4, 0xffffffe, RZ ;  /* 0x0ffffffe04047810 */ /* 0x002fcc0007ffe0ff */
[----:B------:R1:W4:Y:S02]  /*a670*/  F2I.FTZ.U32.TRUNC.NTZ R5, R4 ;  /* 0x0000000400057305 */ /* 0x000324000021f000 */
[----:B-1----:R-:W-:Y:S01]  /*a680*/  HFMA2 R4, -RZ, RZ, 0, 0 ;  /* 0x00000000ff047431 */ /* 0x002fe200000001ff */
[----:B----4-:R-:W-:-:S05]  /*a690*/  IADD3 R0, PT, PT, RZ, -R5, RZ ;  /* 0x80000005ff007210 */ /* 0x010fca0007ffe0ff */
        /* <DEDUP_REMOVED lines=13> */
[----:B-----5:R-:W-:-:S04]  /*a770*/  IMAD R3, R0, UR5, R3 ;  /* 0x0000000500037c24 */ /* 0x020fc8000f8e0203 */
[----:B------:R-:W-:-:S04]  /*a780*/  IMAD R2, R2, UR7, R33 ;  /* 0x0000000702027c24 */ /* 0x000fc8000f8e0221 */
[----:B------:R-:W-:-:S04]  /*a790*/  IMAD R3, R2, UR4, R3 ;  /* 0x0000000402037c24 */ /* 0x000fc8000f8e0203 */
[----:B-1----:R-:W-:-:S05]  /*a7a0*/  IMAD.WIDE.U32 R4, R3, 0x4, R4 ;  /* 0x0000000403047825 */ /* 0x002fca00078e0004 */
[----:B------:R1:W-:Y:S02]  /*a7b0*/  STG.E desc[UR48][R4.64], R23 ;  /* 0x0000001704007986 */ /* 0x0003e4000c101930 */
.L_x_218:
[----:B------:R-:W-:Y:S05]  /*a7c0*/  BSYNC.RECONVERGENT B0 ;  /* 0x0000000000007941 */ /* 0x000fea0003800200 */
.L_x_217:
[----:B------:R-:W-:Y:S01]  /*a7d0*/  UISETP.NE.AND UP0, UPT, UR38, URZ, UPT ;  /* 0x000000ff2600728c */ /* 0x000fe2000bf05270 */
[----:B------:R-:W-:-:S08]  /*a7e0*/  NOP ;  /* 0x0000000000007918 */ /* 0x000fd00000000000 */
[----:B------:R-:W-:Y:S05]  /*a7f0*/  BRA.U UP0, `(.L_x_219) ;  /* 0x0000000100087547 */ /* 0x000fea000b800000 */
[----:B------:R-:W-:Y:S05]  /*a800*/  BPT.TRAP 0x1 ;  /* 0x000000040000795c */ /* 0x000fea0000300000 */
[----:B------:R-:W-:Y:S05]  /*a810*/  BPT.TRAP 0x1 ;  /* 0x000000040000795c */ /* 0x000fea0000300000 */
.L_x_219:
[----:B------:R-:W-:Y:S01]  /*a820*/  IADD3 R0, PT, PT, R26, 0xa0a8, RZ ;  /* 0x0000a0a81a007810 */ /* 0x000fe20007ffe0ff */
[----:B------:R-:W-:-:S03]  /*a830*/  UISETP.NE.AND UP0, UPT, UR38, URZ, UPT ;  /* 0x000000ff2600728c */ /* 0x000fc6000bf05270 */
[----:B------:R-:W-:-:S04]  /*a840*/  PRMT R0, R27, 0x654, R0 ;  /* 0x000006541b007816 */ /* 0x000fc80000000000 */
[----:B--2---:R2:W-:Y:S02]  /*a850*/  SYNCS.ARRIVE.TRANS64.RED.A1T0 RZ, [R0+URZ], RZ ;  /* 0x000000ff00ff79a7 */ /* 0x0045e400081004ff */
[----:B------:R-:W-:Y:S05]  /*a860*/  BRA.U UP0, `(.L_x_220) ;  /* 0x0000000100047547 */ /* 0x000fea000b800000 */
[----:B------:R-:W-:Y:S05]  /*a870*/  BPT.TRAP 0x1 ;  /* 0x000000040000795c */ /* 0x000fea0000300000 */
.L_x_220:
[----:B------:R-:W-:Y:S01]  /*a880*/  SYNCS.ARRIVE.TRANS64.A1T0 RZ, [R26+URZ+0xa0b8], RZ ;  /* 0x00a0b8ff1aff79a7 */ /* 0x000fe200081000ff */
[----:B------:R-:W-:Y:S05]  /*a890*/  EXIT ;  /* 0x000000000000794d */ /* 0x000fea0003800000 */
.L_x_27:
[----:B------:R-:W-:-:S08]  /*a8a0*/  NOP ;  /* 0x0000000000007918 */ /* 0x000fd00000000000 */
[----:B------:R-:W1:Y:S02]  /*a8b0*/  USETMAXREG.TRY_ALLOC.CTAPOOL UP0, 0xc0 ;  /* 0x000000c0000079c8 */ /* 0x000e640008000600 */
[----:B-1----:R-:W-:Y:S05]  /*a8c0*/  BRA.U !UP0, `(.L_x_27) ;  /* 0xfffffffd08f47547 */ /* 0x002fea000b83ffff */
[----:B------:R-:W1:Y:S01]  /*a8d0*/  S2UR UR8, SR_CTAID.X ;  /* 0x00000000000879c3 */ /* 0x000e620000002500 */
[----:B------:R-:W2:Y:S02]  /*a8e0*/  LDCU.64 UR4, c[0x0][0x380] ;  /* 0x00007000ff0477ac */ /* 0x000ea40008000a00 */
[----:B--2---:R-:W-:Y:S02]  /*a8f0*/  UISETP.NE.AND UP0, UPT, UR5, URZ, UPT ;  /* 0x000000ff0500728c */ /* 0x004fe4000bf05270 */
[----:B-1----:R-:W-:-:S04]  /*a900*/  USHF.L.U32 UR8, UR8, 0x8, URZ ;  /* 0x0000000808087899 */ /* 0x002fc800080006ff */
[----:B------:R-:W-:-:S06]  /*a910*/  UISETP.GE.U32.OR UP0, UPT, UR8, UR4, !UP0 ;  /* 0x000000040800728c */ /* 0x000fcc000c706470 */
[----:B------:R-:W-:-:S13]  /*a920*/  PLOP3.LUT P0, PT, PT, PT, UP0, 0x80, 0x8 ;  /* 0x000000000008781c */ /* 0x000fda0003f0f008 */
[----:B------:R-:W-:Y:S05]  /*a930*/  @P0 EXIT ;  /* 0x000000000000094d */ /* 0x000fea0003800000 */
[----:B------:R-:W-:Y:S02]  /*a940*/  UIADD3 UR8, UPT, UPT, UR5, 0x7f, URZ ;  /* 0x0000007f05087890 */ /* 0x000fe4000fffe0ff */
[----:B------:R-:W-:Y:S02]  /*a950*/  ULOP3.LUT UP0, URZ, UR5, 0x7f, URZ, 0xc0, !UPT ;  /* 0x0000007f05ff7892 */ /* 0x000fe4000f80c0ff */
[----:B------:R-:W-:Y:S02]  /*a960*/  UISETP.NE.AND UP1, UPT, UR51, URZ, UPT ;  /* 0x000000ff3300728c */ /* 0x000fe4000bf25270 */
[----:B------:R-:W-:Y:S02]  /*a970*/  USHF.R.S32.HI UR4, URZ, 0x1f, UR8 ;  /* 0x0000001fff047899 */ /* 0x000fe40008011408 */
[----:B------:R-:W-:Y:S02]  /*a980*/  USEL UR41, UR7, UR6, UP1 ;  /* 0x0000000607297287 */ /* 0x000fe40008800000 */
[----:B------:R-:W-:-:S02]  /*a990*/  ULEA.HI UR4, UR4, UR8, URZ, 0x7 ;  /* 0x0000000804047291 */ /* 0x000fc4000f8f38ff */
[----:B------:R-:W-:Y:S02]  /*a9a0*/  ULOP3.LUT UR41, UR41, 0x1, URZ, 0xc0, !UPT ;  /* 0x0000000129297892 */ /* 0x000fe4000f8ec0ff */
[----:B------:R-:W-:Y:S02]  /*a9b0*/  @UP0 ULEA.HI.SX32 UR45, UR4, 0xffffffff, 0x19 ;  /* 0xffffffff042d0891 */ /* 0x000fe4000f8fcaff */
[----:B------:R-:W-:Y:S02]  /*a9c0*/  @!UP0 USHF.R.S32.HI UR45, URZ, 0x7, UR4 ;  /* 0x00000007ff2d8899 */ /* 0x000fe40008011404 */
[----:B------:R-:W-:-:S09]  /*a9d0*/  UISETP.NE.U32.AND UP0, UPT, UR41, 0x1, UPT ;  /* 0x000000012900788c */ /* 0x000fd2000bf05070 */
[----:B------:R-:W-:Y:S05]  /*a9e0*/  BRA.U !UP0, `(.L_x_221) ;  /* 0x0000000108047547 */ /* 0x000fea000b800000 */
[----:B------:R-:W-:Y:S05]  /*a9f0*/  BPT.TRAP 0x1 ;  /* 0x000000040000795c */ /* 0x000fea0000300000 */
.L_x_221:
[----:B------:R-:W1:Y:S01]  /*aa00*/  S2UR UR5, SR_CgaCtaId ;  /* 0x00000000000579c3 */ /* 0x000e620000008800 */
[----:B------:R-:W-:Y:S01]  /*aa10*/  UISETP.NE.AND UP0, UPT, UR51, URZ, UPT ;  /* 0x000000ff3300728c */ /* 0x000fe2000bf05270 */
[----:B------:R-:W-:Y:S01]  /*aa20*/  MOV R3, 0x1 ;  /* 0x0000000100037802 */ /* 0x000fe20000000f00 */
[----:B------:R-:W-:Y:S01]  /*aa30*/  UMOV UR4, 0x400 ;  /* 0x0000040000047882 */ /* 0x000fe20000000000 */
[----:B------:R-:W-:Y:S02]  /*aa40*/  UMOV UR49, 0x1 ;  /* 0x0000000100317882 */ /* 0x000fe40000000000 */
[----:B------:R-:W-:Y:S01]  /*aa50*/  SHF.L.U32 R3, R3, 0x1f, RZ ;  /* 0x0000001f03037819 */ /* 0x000fe200000006ff */
[----:B-1----:R-:W-:-:S04]  /*aa60*/  ULEA UR5, UR5, UR4, 0x18 ;  /* 0x0000000405057291 */ /* 0x002fc8000f8ec0ff */
[----:B------:R-:W-:Y:S02]  /*aa70*/  UIADD3 UR4, UPT, UPT, UR5, 0xa078, URZ ;  /* 0x0000a07805047890 */ /* 0x000fe4000fffe0ff */
[----:B------:R-:W-:-:S09]  /*aa80*/  @!UP0 UIADD3 UR4, UPT, UPT, UR5, 0xa088, URZ ;  /* 0x0000a08805048890 */ /* 0x000fd2000fffe0ff */
[----:B------:R-:W1:Y:S02]  /*aa90*/  SYNCS.PHASECHK.TRANS64.TRYWAIT P0, [UR4], R3 ;  /* 0x00000003ff0075a7 */ /* 0x000e640008001104 */
[----:B-1----:R-:W-:Y:S05]  /*aaa0*/  @!P0 BRA `(.L_x_222) ;  /* 0x000000d800188947 */ /* 0x002fea0003800000 */
.L_x_402:
[----:B------:R-:W-:Y:S01]  /*aab0*/  UISETP.GE.AND UP0, UPT, UR45, 0x1, UPT ;  /* 0x000000012d00788c */ /* 0x000fe2000bf06270 */
[----:B------:R-:W-:Y:S01]  /*aac0*/  HFMA2 R2, -RZ, RZ, 0, 0 ;  /* 0x00000000ff027431 */ /* 0x000fe200000001ff */
[----:B------:R-:W-:Y:S01]  /*aad0*/  MOV R17, 0xff800000 ;  /* 0xff80000000117802 */ /* 0x000fe20000000f00 */
[----:B------:R-:W-:Y:S01]  /*aae0*/  HFMA2 R16, -RZ, RZ, 0, 0 ;  /* 0x00000000ff107431 */ /* 0x000fe200000001ff */
[----:B------:R-:W-:Y:S01]  /*aaf0*/  UMOV UR46, 0x1 ;  /* 0x00000001002e7882 */ /* 0x000fe20000000000 */
[----:B------:R-:W-:Y:S01]  /*ab00*/  UMOV UR48, URZ ;  /* 0x000000ff00307c82 */ /* 0x000fe20008000000 */
[----:B------:R-:W-:-:S03]  /*ab10*/  UMOV UR47, URZ ;  /* 0x000000ff002f7c82 */ /* 0x000fc60008000000 */
[----:B------:R-:W-:Y:S05]  /*ab20*/  BRA.U !UP0, `(.L_x_223) ;  /* 0x0000004508987547 */ /* 0x000fea000b800000 */
[----:B------:R-:W-:Y:S01]  /*ab30*/  USHF.L.U32 UR4, UR45, 0x7, URZ ;  /* 0x000000072d047899 */ /* 0x000fe200080006ff */
[----:B------:R-:W-:Y:S01]  /*ab40*/  MOV R16, RZ ;  /* 0x000000ff00107202 */ /* 0x000fe20000000f00 */
[----:B------:R-:W2:Y:S01]  /*ab50*/  LDCU UR37, c[0x0][0x704] ;  /* 0x0000e080ff2577ac */ /* 0x000ea20008000800 */
[----:B------:R-:W-:-:S03]  /*ab60*/  MOV R156, 0xff800000 ;  /* 0xff800000009c7802 */ /* 0x000fc60000000f00 */
[----:B------:R-:W-:Y:S01]  /*ab70*/  MOV R2, UR4 ;  /* 0x0000000400027c02 */ /* 0x000fe20008000f00 */
[----:B------:R-:W3:Y:S01]  /*ab80*/  LDCU UR36, c[0x0][0x384] ;  /* 0x00007080ff2477ac */ /* 0x000ee20008000800 */
[----:B------:R-:W-:Y:S01]  /*ab90*/  UIADD3 UR45, UPT, UPT, UR45, -0x1, URZ ;  /* 0xffffffff2d2d7890 */ /* 0x000fe2000fffe0ff */
[----:B------:R-:W-:Y:S01]  /*aba0*/  UMOV UR47, URZ ;  /* 0x000000ff002f7c82 */ /* 0x000fe20008000000 */
[----:B------:R-:W-:Y:S01]  /*abb0*/  UMOV UR46, 0x1 ;  /* 0x00000001002e7882 */ /* 0x000fe20000000000 */
[----:B------:R-:W-:Y:S01]  /*abc0*/  UMOV UR49, 0x1 ;  /* 0x0000000100317882 */ /* 0x000fe20000000000 */
[----:B------:R-:W-:-:S08]  /*abd0*/  UMOV UR48, URZ ;  /* 0x000000ff00307c82 */ /* 0x000fd00008000000 */
.L_x_244:
[----:B------:R-:W4:Y:S01]  /*abe0*/  S2R R56, SR_TID.X ;  /* 0x0000000000387919 */ /* 0x000f220000002100 */
[----:B------:R-:W-:Y:S01]  /*abf0*/  UISETP.NE.AND UP0, UPT, UR51, URZ, UPT ;  /* 0x000000ff3300728c */ /* 0x000fe2000bf05270 */
[----:B------:R-:W-:-:S03]  /*ac00*/  UMOV UR4, 0x20 ;  /* 0x0000002000047882 */ /* 0x000fc60000000000 */
[----:B------:R-:W-:Y:S02]  /*ac10*/  USEL UR4, UR4, 0xa0, UP0 ;  /* 0x000000a004047887 */ /* 0x000fe40008000000 */
[----:B------:R-:W-:Y:S01]  /*ac20*/  USEL UR5, UR44, UR43, UP0 ;  /* 0x0000002b2c057287 */ /* 0x000fe20008000000 */
[----:B----4-:R-:W-:-:S05]  /*ac30*/  IMAD.U32 R18, R56, 0x10000, RZ ;  /* 0x0001000038127824 */ /* 0x010fca00078e00ff */
[----:B------:R-:W-:-:S05]  /*ac40*/  LOP3.LUT R18, R18, 0x600000, RZ, 0xc0, !PT ;  /* 0x0060000012127812 */ /* 0x000fca00078ec0ff */
[----:B-1----:R-:W-:Y:S01]  /*ac50*/  VIADD R0, R18, UR4 ;  /* 0x0000000412007c36 */ /* 0x002fe20008000000 */
[----:B------:R-:W-:Y:S02]  /*ac60*/  USEL UR4, UR48, UR47, UP0 ;  /* 0x0000002f30047287 */ /* 0x000fe40008000000 */
[----:B------:R-:W-:-:S03]  /*ac70*/  UISETP.GT.U32.AND UP0, UPT, UR5, 0x1, UPT ;  /* 0x000000010500788c */ /* 0x000fc6000bf04070 */
[----:B------:R-:W1:Y:S02]  /*ac80*/  SHFL.IDX PT, R0, R0, RZ, 0x1f ;  /* 0x00001fff00007589 */ /* 0x000e6400000e0000 */
[----:B-1----:R-:W-:-:S04]  /*ac90*/  R2UR UR40, R0 ;  /* 0x00000000002872ca */ /* 0x002fc800000e0000 */
[----:B--2---:R-:W-:Y:S11]  /*aca0*/  BRA.U UP0, `(.L_x_224) ;  /* 0x0000000100047547 */ /* 0x004ff6000b800000 */
[----:B--23--:R-:W-:Y:S05]  /*acb0*/  BPT.TRAP 0x1 ;  /* 0x000000040000795c */ /* 0x00cfea0000300000 */
.L_x_224:
[----:B------:R-:W1:Y:S01]  /*acc0*/  S2UR UR38, SR_CgaCtaId ;  /* 0x00000000002679c3 */ /* 0x000e620000008800 */
[----:B------:R-:W-:Y:S01]  /*acd0*/  UISETP.NE.AND UP0, UPT, UR51, URZ, UPT ;  /* 0x000000ff3300728c */ /* 0x000fe2000bf05270 */
[----:B------:R-:W-:Y:S01]  /*ace0*/  IMAD.U32 R3, RZ, RZ, UR4 ;  /* 0x00000004ff037e24 */ /* 0x000fe2000f8e00ff */
[----:B------:R-:W-:Y:S01]  /*acf0*/  UMOV UR5, 0x400 ;  /* 0x0000040000057882 */ /* 0x000fe20000000000 */
[----:B------:R-:W-:Y:S01]  /*ad00*/  SHF.R.U32.HI R56, RZ, 0x5, R56 ;  /* 0x00000005ff387819 */ /* 0x000fe20000011638 */
[----:B------:R-:W-:Y:S01]  /*ad10*/  USEL UR4, URZ, 0x80, UP0 ;  /* 0x00000080ff047887 */ /* 0x000fe20008000000 */
[----:B------:R-:W-:Y:S02]  /*ad20*/  SHF.R.U32.HI R22, RZ, 0x15, R18 ;  /* 0x00000015ff167819 */ /* 0x000fe40000011612 */
[----:B------:R-:W-:Y:S02]  /*ad30*/  SHF.L.U32 R3, R3, 0x1f, RZ ;  /* 0x0000001f03037819 */ /* 0x000fe400000006ff */
[----:B------:R-:W-:-:S02]  /*ad40*/  LOP3.LUT R19, R56, 0x3, RZ, 0xc0, !PT ;  /* 0x0000000338137812 */ /* 0x000fc400078ec0ff */
[----:B------:R-:W-:Y:S02]  /*ad50*/  LOP3.LUT R18, R18, UR4, RZ, 0xfc, !PT ;  /* 0x0000000412127c12 */ /* 0x000fe4000f8efcff */
[----:B------:R-:W-:Y:S01]  /*ad60*/  ISETP.NE.AND P0, PT, R19, R22, PT ;  /* 0x000000161300720c */ /* 0x000fe20003f05270 */
[----:B-1----:R-:W-:-:S04]  /*ad70*/  ULEA UR38, UR38, UR5, 0x18 ;  /* 0x0000000526267291 */ /* 0x002fc8000f8ec0ff */
[----:B------:R-:W-:Y:S02]  /*ad80*/  UIADD3 UR5, UPT, UPT, UR38, 0xa060, URZ ;  /* 0x0000a06026057890 */ /* 0x000fe4000fffe0ff */
[----:B------:R-:W-:-:S09]  /*ad90*/  @UP0 UIADD3 UR5, UPT, UPT, UR38, 0xa050, URZ ;  /* 0x0000a05026050890 */ /* 0x000fd2000fffe0ff */
[----:B------:R-:W1:Y:S02]  /*ada0*/  SYNCS.PHASECHK.TRANS64.TRYWAIT P1, [UR5], R3 ;  /* 0x00000003ff0075a7 */ /* 0x000e640008021105 */
[----:B-1----:R-:W-:Y:S05]  /*adb0*/  @!P1 BRA `(.L_x_225) ;  /* 0x000000d4006c9947 */ /* 0x002fea0003800000 */
.L_x_404:
        /* <DEDUP_REMOVED lines=17> */
.L_x_226:
[C---:B-1----:R-:W-:Y:S01]  /*aed0*/  VIADD R0, R18.reuse, 0x20 ;  /* 0x0000002012007836 */ /* 0x042fe20000000000 */
[----:B------:R-:W-:Y:S05]  /*aee0*/  WARPSYNC.ALL ;  /* 0x0000000000007948 */ /* 0x000fea0003800000 */
[----:B------:R-:W-:Y:S02]  /*aef0*/  SHF.R.U32.HI R0, RZ, 0x15, R0 ;  /* 0x00000015ff007819 */ /* 0x000fe40000011600 */
[----:B------:R-:W-:Y:S02]  /*af00*/  R2UR UR4, R18 ;  /* 0x00000000120472ca */ /* 0x000fe400000e0000 */
[----:B------:R-:W-:-:S11]  /*af10*/  ISETP.NE.AND P0, PT, R19, R0, PT ;  /* 0x000000001300720c */ /* 0x000fd60003f05270 */
[----:B------:R-:W1:Y:S02]  /*af20*/  LDTM.x32 R124, tmem[UR4] ;  /* 0x00000004007c79ee */ /* 0x000e6400082c0000 */
[----:B-1----:R-:W-:Y:S05]  /*af30*/  @!P0 BRA `(.L_x_227) ;  /* 0x0000000000408947 */ /* 0x002fea0003800000 */
[----:B------:R-:W-:Y:S01]  /*af40*/  MOV R14, 0x8 ;  /* 0x00000008000e7802 */ /* 0x000fe20000000f00 */
[----:B------:R-:W1:Y:S01]  /*af50*/  LDCU.64 UR8, c[0x4][0xb0] ;  /* 0x01001600ff0877ac */ /* 0x000e620008000a00 */
[----:B------:R-:W-:Y:S02]  /*af60*/  HFMA2 R12, -RZ, RZ, 0, 5.9604644775390625e-08 ;  /* 0x00000001ff0c7431 */ /* 0x000fe400000001ff */
[----:B------:R-:W-:Y:S01]  /*af70*/  IMAD.MOV.U32 R8, RZ, RZ, 0x192 ;  /* 0x00000192ff087424 */ /* 0x000fe200078e00ff */
[----:B------:R-:W4:Y:S01]  /*af80*/  LDCU.64 UR6, c[0x4][0xb8] ;  /* 0x01001700ff0677ac */ /* 0x000f220008000a00 */
[----:B------:R-:W2:Y:S01]  /*af90*/  LDC.64 R14, c[0x4][R14] ;  /* 0x010000000e0e7b82 */ /* 0x000ea20000000a00 */
[----:B------:R-:W-:Y:S01]  /*afa0*/  IMAD.MOV.U32 R13, RZ, RZ, RZ ;  /* 0x000000ffff0d7224 */ /* 0x000fe200078e00ff */
[----:B------:R-:W5:Y:S01]  /*afb0*/  LDCU.64 UR4, c[0x4][0x10] ;  /* 0x01000200ff0477ac */ /* 0x000f620008000a00 */
[----:B-1----:R-:W-:Y:S01]  /*afc0*/  IMAD.U32 R4, RZ, RZ, UR8 ;  /* 0x00000008ff047e24 */ /* 0x002fe2000f8e00ff */
[----:B------:R-:W-:Y:S01]  /*afd0*/  MOV R5, UR9 ;  /* 0x0000000900057c02 */ /* 0x000fe20008000f00 */
[----:B----4-:R-:W-:Y:S01]  /*afe0*/  IMAD.U32 R6, RZ, RZ, UR6 ;  /* 0x00000006ff067e24 */ /* 0x010fe2000f8e00ff */
[----:B------:R-:W-:Y:S01]  /*aff0*/  MOV R7, UR7 ;  /* 0x0000000700077c02 */ /* 0x000fe20008000f00 */
[----:B-----5:R-:W-:Y:S01]  /*b000*/  IMAD.U32 R10, RZ, RZ, UR4 ;  /* 0x00000004ff0a7e24 */ /* 0x020fe2000f8e00ff */
[----:B------:R-:W-:-:S02]  /*b010*/  MOV R11, UR5 ;  /* 0x00000005000b7c02 */ /* 0x000fc40008000f00 */
[----:B------:R-:W-:-:S07]  /*b020*/  LEPC R20, `(.L_x_227) ;  /* 0x000000001014794e */ /* 0x000fce0000000000 */
[----:B--23--:R-:W-:Y:S05]  /*b030*/  CALL.ABS.NOINC R14 ;  /* 0x000000000e007343 */ /* 0x00cfea0003c00000 */
.L_x_227:
[C---:B------:R-:W-:Y:S01]  /*b040*/  VIADD R0, R18.reuse, 0x40 ;  /* 0x0000004012007836 */ /* 0x040fe20000000000 */
[----:B------:R-:W-:Y:S05]  /*b050*/  WARPSYNC.ALL ;  /* 0x0000000000007948 */ /* 0x000fea0003800000 */
[----:B------:R-:W-:Y:S02]  /*b060*/  SHF.R.U32.HI R0, RZ, 0x15, R0 ;  /* 0x00000015ff007819 */ /* 0x000fe40000011600 */
[----:B------:R-:W-:Y:S02]  /*b070*/  R2UR UR4, R18 ;  /* 0x00000000120472ca */ /* 0x000fe400000e0000 */
[----:B------:R-:W-:-:S11]  /*b080*/  ISETP.NE.AND P0, PT, R19, R0, PT ;  /* 0x000000001300720c */ /* 0x000fd60003f05270 */
[----:B------:R-:W1:Y:S02]  /*b090*/  LDTM.x32 R92, tmem[UR4+0x20] ;  /* 0x00002004005c79ee */ /* 0x000e6400082c0000 */
        /* <DEDUP_REMOVED lines=17> */
.L_x_228:
        /* <DEDUP_REMOVED lines=23> */
.L_x_229:
[C---:B------:R-:W-:Y:S01]  /*b320*/  FMNMX3 R3, R156.reuse, R124, R128, !PT ;  /* 0x0000007c9c037276 */ /* 0x040fe20007800080 */
[----:B------:R-:W-:Y:S05]  /*b330*/  WARPSYNC.ALL ;  /* 0x0000000000007948 */ /* 0x000fea0003800000 */
[C---:B------:R-:W-:Y:S02]  /*b340*/  FMNMX3 R0, R156.reuse, R125, R129, !PT ;  /* 0x0000007d9c007276 */ /* 0x040fe40007800081 */
[----:B------:R-:W-:Y:S02]  /*b350*/  FMNMX3 R5, R156, R126, R130, !PT ;  /* 0x0000007e9c057276 */ /* 0x000fe40007800082 */
[----:B------:R-:W-:-:S02]  /*b360*/  FMNMX3 R3, R3, R132, R136, !PT ;  /* 0x0000008403037276 */ /* 0x000fc40007800088 */
[----:B------:R-:W-:Y:S02]  /*b370*/  FMNMX3 R0, R0, R133, R137, !PT ;  /* 0x0000008500007276 */ /* 0x000fe40007800089 */
[----:B------:R-:W-:Y:S02]  /*b380*/  FMNMX3 R6, R156, R127, R131, !PT ;  /* 0x0000007f9c067276 */ /* 0x000fe40007800083 */
[----:B------:R-:W-:Y:S02]  /*b390*/  FMNMX3 R5, R5, R134, R138, !PT ;  /* 0x0000008605057276 */ /* 0x000fe4000780008a */
[----:B------:R-:W-:Y:S02]  /*b3a0*/  FMNMX3 R3, R3, R140, R144, !PT ;  /* 0x0000008c03037276 */ /* 0x000fe40007800090 */
[----:B------:R-:W-:Y:S02]  /*b3b0*/  FMNMX3 R0, R0, R141, R145, !PT ;  /* 0x0000008d00007276 */ /* 0x000fe40007800091 */
[----:B------:R-:W-:-:S02]  /*b3c0*/  FMNMX3 R6, R6, R135, R139, !PT ;  /* 0x0000008706067276 */ /* 0x000fc4000780008b */
[----:B------:R-:W-:Y:S02]  /*b3d0*/  FMNMX3 R5, R5, R142, R146, !PT ;  /* 0x0000008e05057276 */ /* 0x000fe40007800092 */
[----:B------:R-:W-:Y:S02]  /*b3e0*/  R2UR UR4, R18 ;  /* 0x00000000120472ca */ /* 0x000fe400000e0000 */
[----:B------:R-:W-:Y:S02]  /*b3f0*/  FMNMX3 R3, R3, R148, R152, !PT ;  /* 0x0000009403037276 */ /* 0x000fe40007800098 */
[----:B------:R-:W-:Y:S02]  /*b400*/  FMNMX3 R0, R0, R149, R153, !PT ;  /* 0x0000009500007276 */ /* 0x000fe40007800099 */
[----:B------:R-:W-:Y:S02]  /*b410*/  FMNMX3 R6, R6, R143, R147, !PT ;  /* 0x0000008f06067276 */ /* 0x000fe40007800093 */
[----:B------:R-:W-:-:S02]  /*b420*/  FMNMX3 R5, R5, R150, R154, !PT ;  /* 0x0000009605057276 */ /* 0x000fc4000780009a */
[----:B------:R-:W-:Y:S02]  /*b430*/  FMNMX3 R3, R3, R92, R96, !PT ;  /* 0x0000005c03037276 */ /* 0x000fe40007800060 */
[----:B------:R-:W-:Y:S01]  /*b440*/  FMNMX3 R0, R0, R93, R97, !PT ;  /* 0x0000005d00007276 */ /* 0x000fe20007800061 */
[----:B------:R-:W1:Y:S01]  /*b450*/  LDTM.x32 R60, tmem[UR4+0x60] ;  /* 0x00006004003c79ee */ /* 0x000e6200082c0000 */
[----:B------:R-:W-:Y:S02]  /*b460*/  FMNMX3 R6, R6, R151, R155, !PT ;  /* 0x0000009706067276 */ /* 0x000fe4000780009b */
[----:B------:R-:W-:Y:S02]  /*b470*/  FMNMX3 R5, R5, R94, R98, !PT ;  /* 0x0000005e05057276 */ /* 0x000fe40007800062 */
        /* <DEDUP_REMOVED lines=28> */
[----:B-1----:R-:W-:Y:S02]  /*b640*/  FMNMX3 R3, R3, R60, R64, !PT ;  /* 0x0000003c03037276 */ /* 0x002fe40007800040 */
        /* <DEDUP_REMOVED lines=15> */
[----:B------:R-:W-:Y:S02]  /*b740*/  ISETP.NE.AND P0, PT, R19, R22, PT ;  /* 0x000000161300720c */ /* 0x000fe40003f05270 */
[----:B------:R-:W-:Y:S02]  /*b750*/  FMNMX3 R17, R6, R87, R91, !PT ;  /* 0x0000005706117276 */ /* 0x000fe4000780005b */
[----:B------:R-:W-:-:S04]  /*b760*/  FMNMX3 R0, R4, R3, R0, !PT ;  /* 0x0000000304007276 */ /* 0x000fc80007800000 */
[----:B------:R-:W-:-:S04]  /*b770*/  FMNMX R17, R17, R0, !PT ;  /* 0x0000000011117209 */ /* 0x000fc80007800000 */
[----:B------:R-:W-:-:S04]  /*b780*/  FSETP.NEU.AND P1, PT, R17, -INF , PT ;  /* 0xff8000001100780b */ /* 0x000fc80003f2d000 */
[----:B------:R-:W-:Y:S01]  /*b790*/  FSEL R157, R17, RZ, P1 ;  /* 0x000000ff119d7208 */ /* 0x000fe20000800000 */
[----:B------:R-:W-:Y:S08]  /*b7a0*/  @!P0 BRA `(.L_x_230) ;  /* 0x0000000000408947 */ /* 0x000ff00003800000 */
        /* <DEDUP_REMOVED lines=16> */
.L_x_230:
[----:B------:R-:W-:Y:S05]  /*b8b0*/  WARPSYNC.ALL ;  /* 0x0000000000007948 */ /* 0x000fea0003800000 */
[----:B------:R-:W-:Y:S02]  /*b8c0*/  R2UR UR4, R18 ;  /* 0x00000000120472ca */ /* 0x000fe400000e0000 */
[----:B------:R-:W-:-:S11]  /*b8d0*/  ISETP.NE.AND P0, PT, RZ, UR41, PT ;  /* 0x00000029ff007c0c */ /* 0x000fd6000bf05270 */
[----:B------:R1:W-:Y:S02]  /*b8e0*/  STTM.x2 tmem[UR4], R156 ;  /* 0x0000009c000079ed */ /* 0x0003e400080c0004 */
[----:B------:R-:W-:Y:S05]  /*b8f0*/  @P0 BRA `(.L_x_231) ;  /* 0x0000000000040947 */ /* 0x000fea0003800000 */
[----:B--23--:R-:W-:Y:S05]  /*b900*/  BPT.TRAP 0x1 ;  /* 0x000000040000795c */ /* 0x00cfea0000300000 */
.L_x_231:
[----:B------:R-:W-:Y:S01]  /*b910*/  UISETP.NE.AND UP0, UPT, UR51, URZ, UPT ;  /* 0x000000ff3300728c */ /* 0x000fe2000bf05270 */
[----:B------:R-:W-:Y:S01]  /*b920*/  MOV R3, UR50 ;  /* 0x0000003200037c02 */ /* 0x000fe20008000f00 */
[----:B------:R-:W-:Y:S01]  /*b930*/  USHF.L.U32 UR5, UR42, 0x3, URZ ;  /* 0x000000032a057899 */ /* 0x000fe200080006ff */
[----:B------:R-:W-:Y:S01]  /*b940*/  FSETP.NEU.AND P0, PT, R17, -INF , PT ;  /* 0xff8000001100780b */ /* 0x000fe20003f0d000 */
[----:B------:R-:W-:Y:S01]  /*b950*/  UIADD3 UR6, UPT, UPT, UR38, 0xa080, URZ ;  /* 0x0000a08026067890 */ /* 0x000fe2000fffe0ff */
[----:B------:R-:W-:Y:S01]  /*b960*/  SHF.L.U32 R3, R3, 0x1f, RZ ;  /* 0x0000001f03037819 */ /* 0x000fe200000006ff */
[----:B------:R-:W-:Y:S01]  /*b970*/  UIADD3 UR4, UPT, UPT, UR5, 0xa0d0, UR38 ;  /* 0x0000a0d005047890 */ /* 0x000fe2000fffe026 */
[----:B------:R-:W-:Y:S01]  /*b980*/  FSEL R0, R17, RZ, P0 ;  /* 0x000000ff11007208 */ /* 0x000fe20000000000 */
[----:B------:R-:W-:Y:S02]  /*b990*/  USEL UR39, UR49, UR46, UP0 ;  /* 0x0000002e31277287 */ /* 0x000fe40008000000 */
[----:B------:R-:W-:-:S02]  /*b9a0*/  ULOP3.LUT UR5, UR5, 0x8, URZ, 0x3c, !UPT ;  /* 0x0000000805057892 */ /* 0x000fc4000f8e3cff */
[----:B------:R-:W-:Y:S01]  /*b9b0*/  @UP0 UIADD3 UR6, UPT, UPT, UR38, 0xa070, URZ ;  /* 0x0000a07026060890 */ /* 0x000fe2000fffe0ff */
[----:B--2---:R-:W-:Y:S01]  /*b9c0*/  FMUL R0, R0, -UR37 ;  /* 0x8000002500007c20 */ /* 0x004fe20008400000 */
[----:B------:R-:W-:Y:S02]  /*b9d0*/  ULOP3.LUT UR39, UR39, 0x1, URZ, 0x3c, !UPT ;  /* 0x0000000127277892 */ /* 0x000fe4000f8e3cff */
[----:B------:R-:W-:Y:S01]  /*b9e0*/  UIADD3 UR5, UPT, UPT, UR5, 0xa0d0, UR38 ;  /* 0x0000a0d005057890 */ /* 0x000fe2000fffe026 */
[--C-:B------:R-:W-:Y:S02]  /*b9f0*/  FFMA2 R18, R124.F32x2.HI_LO, UR37.F32, R0.reuse.F32 ;  /* 0x000000257c127c49 */ /* 0x100fe40009200000 */
[--C-:B------:R-:W-:Y:S02]  /*ba00*/  FFMA2 R22, R126.F32x2.HI_LO, UR37.F32, R0.reuse.F32 ;  /* 0x000000257e167c49 */ /* 0x100fe40009200000 */
[----:B------:R-:W-:Y:S01]  /*ba10*/  SYNCS.ARRIVE.TRANS64.A1T0 RZ, [UR6], RZ ;  /* 0x000000ffffff79a7 */ /* 0x000fe20008100006 */
[----:B------:R-:W-:Y:S01]  /*ba20*/  FSETP.GEU.AND P4, PT, R18, -126, PT ;  /* 0xc2fc00001200780b */ /* 0x000fe20003f8e000 */
[--C-:B------:R-:W-:Y:S01]  /*ba30*/  FFMA2 R124, R128.F32x2.HI_LO, UR37.F32, R0.reuse.F32 ;  /* 0x00000025807c7c49 */ /* 0x100fe20009200000 */
[----:B------:R-:W-:Y:S01]  /*ba40*/  FSETP.GEU.AND P3, PT, R19, -126, PT ;  /* 0xc2fc00001300780b */ /* 0x000fe20003f6e000 */
[----:B------:R-:W-:Y:S01]  /*ba50*/  FFMA2 R126, R130.F32x2.HI_LO, UR37.F32, R0.F32 ;  /* 0x00000025827e7c49 */ /* 0x000fe20009200000 */
[----:B------:R-:W-:-:S02]  /*ba60*/  FSETP.GEU.AND P2, PT, R22, -126, PT ;  /* 0xc2fc00001600780b */ /* 0x000fc40003f4e000 */
[----:B------:R-:W-:Y:S01]  /*ba70*/  FSETP.GEU.AND P1, PT, R23, -126, PT ;  /* 0xc2fc00001700780b */ /* 0x000fe20003f2e000 */
[----:B------:R-:W2:Y:S01]  /*ba80*/  SYNCS.PHASECHK.TRANS64.TRYWAIT P5, [UR4], R3 ;  /* 0x00000003ff0075a7 */ /* 0x000ea200080a1104 */
[----:B------:R-:W-:Y:S02]  /*ba90*/  FSETP.GEU.AND P0, PT, R124, -126, PT ;  /* 0xc2fc00007c00780b */ /* 0x000fe40003f0e000 */
[----:B------:R-:W-:-:S03]  /*baa0*/  FSETP.GEU.AND P6, PT, R125, -126, PT ;  /* 0xc2fc00007d00780b */ /* 0x000fc60003fce000 */
[----:B------:R-:W-:Y:S02]  /*bab0*/  @!P4 FMUL R18, R18, 0.5 ;  /* 0x3f0000001212c820 */ /* 0x000fe40000400000 */
[----:B------:R-:W-:Y:S02]  /*bac0*/  @!P3 FMUL R19, R19, 0.5 ;  /* 0x3f0000001313b820 */ /* 0x000fe40000400000 */
[----:B------:R-:W-:Y:S02]  /*bad0*/  @!P2 FMUL R22, R22, 0.5 ;  /* 0x3f0000001616a820 */ /* 0x000fe40000400000 */
[----:B------:R-:W-:Y:S01]  /*bae0*/  @!P1 FMUL R23, R23, 0.5 ;  /* 0x3f00000017179820 */ /* 0x000fe20000400000 */
[----:B------:R-:W4:Y:S08]  /*baf0*/  MUFU.EX2 R18, R18 ;  /* 0x0000001200127308 */ /* 0x000f300000000800 */
[----:B------:R-:W1:Y:S08]  /*bb00*/  MUFU.EX2 R19, R19 ;  /* 0x0000001300137308 */ /* 0x000e700000000800 */
[----:B------:R-:W1:Y:S08]  /*bb10*/  MUFU.EX2 R22, R22 ;  /* 0x0000001600167308 */ /* 0x000e700000000800 */
[----:B------:R-:W1:Y:S02]  /*bb20*/  MUFU.EX2 R23, R23 ;  /* 0x0000001700177308 */ /* 0x000e640000000800 */
[----:B-12-4-:R-:W-:Y:S05]  /*bb30*/  @!P5 BRA `(.L_x_232) ;  /* 0x000000c80024d947 */ /* 0x016fea0003800000 */
.L_x_406:
[----:B------:R-:W-:Y:S01]  /*bb40*/  @!P0 FMUL R124, R124, 0.5 ;  /* 0x3f0000007c7c8820 */ /* 0x000fe20000400000 */
[--C-:B------:R-:W-:Y:S01]  /*bb50*/  FFMA2 R128, R132.F32x2.HI_LO, UR37.F32, R0.reuse.F32 ;  /* 0x0000002584807c49 */ /* 0x100fe20009200000 */
[----:B------:R-:W-:Y:S01]  /*bb60*/  FSETP.GEU.AND P5, PT, R126, -126, PT ;  /* 0xc2fc00007e00780b */ /* 0x000fe20003fae000 */
[----:B------:R-:W-:Y:S01]  /*bb70*/  @!P4 FMUL R18, R18, R18 ;  /* 0x000000121212c220 */ /* 0x000fe20000400000 */
[--C-:B------:R-:W-:Y:S01]  /*bb80*/  FFMA2 R130, R134.F32x2.HI_LO, UR37.F32, R0.reuse.F32 ;  /* 0x0000002586827c49 */ /* 0x100fe20009200000 */
[----:B------:R-:W-:Y:S01]  /*bb90*/  FSETP.GEU.AND P4, PT, R127, -126, PT ;  /* 0xc2fc00007f00780b */ /* 0x000fe20003f8e000 */
[----:B------:R-:W2:Y:S01]  /*bba0*/  MUFU.EX2 R124, R124 ;  /* 0x0000007c007c7308 */ /* 0x000ea20000000800 */
[----:B------:R-:W-:Y:S01]  /*bbb0*/  @!P3 FMUL R19, R19, R19 ;  /* 0x000000131313b220 */ /* 0x000fe20000400000 */
[----:B------:R-:W-:Y:S01]  /*bbc0*/  FSETP.GEU.AND P3, PT, R128, -126, PT ;  /* 0xc2fc00008000780b */ /* 0x000fe20003f6e000 */
[----:B------:R-:W-:Y:S01]  /*bbd0*/  @!P2 FMUL R22, R22, R22 ;  /* 0x000000161616a220 */ /* 0x000fe20000400000 */
[----:B------:R-:W-:Y:S01]  /*bbe0*/  @!P1 FMUL R23, R23, R23 ;  /* 0x0000001717179220 */ /* 0x000fe20000400000 */
[----:B------:R-:W-:Y:S01]  /*bbf0*/  FSETP.GEU.AND P2, PT, R129, -126, PT ;  /* 0xc2fc00008100780b */ /* 0x000fe20003f4e000 */
[----:B------:R-:W-:Y:S01]  /*bc00*/  @!P6 FMUL R125, R125, 0.5 ;  /* 0x3f0000007d7de820 */ /* 0x000fe20000400000 */
[----:B------:R-:W-:Y:S01]  /*bc10*/  FSETP.GEU.AND P1, PT, R130, -126, PT ;  /* 0xc2fc00008200780b */ /* 0x000fe20003f2e000 */
[--C-:B------:R-:W-:Y:S01]  /*bc20*/  FFMA2 R132, R136.F32x2.HI_LO, UR37.F32, R0.reuse.F32 ;  /* 0x0000002588847c49 */ /* 0x100fe20009200000 */
[----:B------:R-:W-:Y:S01]  /*bc30*/  USHF.R.U32.HI UR4, URZ, 0x15, UR40 ;  /* 0x00000015ff047899 */ /* 0x000fe20008011628 */
[----:B------:R-:W-:Y:S01]  /*bc40*/  @!P5 FMUL R126, R126, 0.5 ;  /* 0x3f0000007e7ed820 */ /* 0x000fe20000400000 */
[--C-:B------:R-:W-:Y:S01]  /*bc50*/  FFMA2 R134, R138.F32x2.HI_LO, UR37.F32, R0.reuse.F32 ;  /* 0x000000258a867c49 */ /* 0x100fe20009200000 */
[----:B------:R-:W4:Y:S01]  /*bc60*/  MUFU.EX2 R125, R125 ;  /* 0x0000007d007d7308 */ /* 0x000f220000000800 */
[----:B------:R-:W-:Y:S01]  /*bc70*/  @!P4 FMUL R127, R127, 0.5 ;  /* 0x3f0000007f7fc820 */ /* 0x000fe20000400000 */
[--C-:B------:R-:W-:Y:S01]  /*bc80*/  FFMA2 R136, R140.F32x2.HI_LO, UR37.F32, R0.reuse.F32 ;  /* 0x000000258c887c49 */ /* 0x100fe20009200000 */
[----:B-1----:R-:W-:Y:S01]  /*bc90*/  MOV R3, UR4 ;  /* 0x0000000400037c02 */ /* 0x002fe20008000f00 */
[----:B------:R-:W-:Y:S01]  /*bca0*/  @!P3 FMUL R128, R128, 0.5 ;  /* 0x3f0000008080b820 */ /* 0x000fe20000400000 */
[----:B--2---:R-:W-:Y:S01]  /*bcb0*/  @!P0 FMUL R124, R124, R124 ;  /* 0x0000007c7c7c8220 */ /* 0x004fe20000400000 */
[----:B------:R-:W-:Y:S01]  /*bcc0*/  FSETP.GEU.AND P0, PT, R131, -126, PT ;  /* 0xc2fc00008300780b */ /* 0x000fe20003f0e000 */
[----:B------:R-:W-:Y:S01]  /*bcd0*/  @!P2 FMUL R129, R129, 0.5 ;  /* 0x3f0000008181a820 */ /* 0x000fe20000400000 */
[----:B------:R-:W-:Y:S01]  /*bce0*/  @!P1 FMUL R130, R130, 0.5 ;  /* 0x3f00000082829820 */ /* 0x000fe20000400000 */
[----:B------:R-:W1:Y:S01]  /*bcf0*/  MUFU.EX2 R126, R126 ;  /* 0x0000007e007e7308 */ /* 0x000e620000000800 */
[--C-:B------:R-:W-:Y:S01]  /*bd00*/  FFMA2 R138, R142.F32x2.HI_LO, UR37.F32, R0.reuse.F32 ;  /* 0x000000258e8a7c49 */ /* 0x100fe20009200000 */
[----:B------:R-:W-:Y:S01]  /*bd10*/  UISETP.NE.AND UP0, UPT, UR51, URZ, UPT ;  /* 0x000000ff3300728c */ /* 0x000fe2000bf05270 */
[--C-:B------:R-:W-:Y:S01]  /*bd20*/  FFMA2 R140, R144.F32x2.HI_LO, UR37.F32, R0.reuse.F32 ;  /* 0x00000025908c7c49 */ /* 0x100fe20009200000 */
[----:B------:R-:W-:Y:S01]  /*bd30*/  ULOP3.LUT UR50, UR50, 0x1, URZ, 0x3c, !UPT ;  /* 0x0000000132327892 */ /* 0x000fe2000f8e3cff */
[--C-:B------:R-:W-:Y:S01]  /*bd40*/  FFMA2 R142, R146.F32x2.HI_LO, UR37.F32, R0.reuse.F32 ;  /* 0x00000025928e7c49 */ /* 0x100fe20009200000 */
[----:B------:R-:W-:Y:S01]  /*bd50*/  USEL UR49, UR39, UR49, UP0 ;  /* 0x0000003127317287 */ /* 0x000fe20008000000 */
[--C-:B------:R-:W-:Y:S01]  /*bd60*/  FFMA2 R144, R148.F32x2.HI_LO, UR37.F32, R0.reuse.F32 ;  /* 0x0000002594907c49 */ /* 0x100fe20009200000 */
[----:B------:R-:W2:Y:S01]  /*bd70*/  MUFU.EX2 R127, R127 ;  /* 0x0000007f007f7308 */ /* 0x000ea20000000800 */
[----:B----4-:R-:W-:Y:S01]  /*bd80*/  @!P6 FMUL R125, R125, R125 ;  /* 0x0000007d7d7de220 */ /* 0x010fe20000400000 */
[----:B------:R-:W-:Y:S01]  /*bd90*/  @!P0 FMUL R131, R131, 0.5 ;  /* 0x3f00000083838820 */ /* 0x000fe20000400000 */
[----:B------:R-:W-:Y:S01]  /*bda0*/  FSETP.GEU.AND P6, PT, R132, -126, PT ;  /* 0xc2fc00008400780b */ /* 0x000fe20003fce000 */
[--C-:B------:R-:W-:Y:S01]  /*bdb0*/  FFMA2 R146, R150.F32x2.HI_LO, UR37.F32, R0.reuse.F32 ;  /* 0x0000002596927c49 */ /* 0x100fe20009200000 */
[----:B------:R-:W-:Y:S01]  /*bdc0*/  USEL UR46, UR46, UR39, UP0 ;  /* 0x000000272e2e7287 */ /* 0x000fe20008000000 */
[--C-:B------:R-:W-:Y:S01]  /*bdd0*/  FFMA2 R148, R152.F32x2.HI_LO, UR37.F32, R0.reuse.F32 ;  /* 0x0000002598947c49 */ /* 0x100fe20009200000 */
[----:B------:R-:W-:Y:S01]  /*bde0*/  SYNCS.ARRIVE.TRANS64.A1T0 RZ, [UR5], RZ ;  /* 0x000000ffffff79a7 */ /* 0x000fe20008100005 */
[----:B------:R-:W4:Y:S01]  /*bdf0*/  MUFU.EX2 R128, R128 ;  /* 0x0000008000807308 */ /* 0x000f220000000800 */
[----:B-1----:R-:W-:Y:S01]  /*be00*/  @!P5 FMUL R126, R126, R126 ;  /* 0x0000007e7e7ed220 */ /* 0x002fe20000400000 */
[----:B------:R-:W-:Y:S01]  /*be10*/  FSETP.GEU.AND P5, PT, R133, -126, PT ;  /* 0xc2fc00008500780b */ /* 0x000fe20003fae000 */
[--C-:B------:R-:W-:Y:S01]  /*be20*/  FFMA2 R154, R154.F32x2.HI_LO, UR37.F32, R0.reuse.F32 ;  /* 0x000000259a9a7c49 */ /* 0x100fe20009200000 */
[----:B------:R-:W-:Y:S01]  /*be30*/  F2FP.BF16.F32.PACK_AB R57, R23, R22 ;  /* 0x000000161739723e */ /* 0x000fe200000010ff */
[--C-:B------:R-:W-:Y:S01]  /*be40*/  FFMA2 R8, R92.F32x2.HI_LO, UR37.F32, R0.reuse.F32 ;  /* 0x000000255c087c49 */ /* 0x100fe20009200000 */
[----:B------:R-:W-:Y:S01]  /*be50*/  F2FP.BF16.F32.PACK_AB R58, R125, R124 ;  /* 0x0000007c7d3a723e */ /* 0x000fe200000010ff */
[--C-:B------:R-:W-:Y:S01]  /*be60*/  FFMA2 R6, R94.F32x2.HI_LO, UR37.F32, R0.reuse.F32 ;  /* 0x000000255e067c49 */ /* 0x100fe20009200000 */
[----:B------:R-:W1:Y:S01]  /*be70*/  MUFU.EX2 R129, R129 ;  /* 0x0000008100817308 */ /* 0x000e620000000800 */
[----:B--2---:R-:W-:Y:S01]  /*be80*/  @!P4 FMUL R127, R127, R127 ;  /* 0x0000007f7f7fc220 */ /* 0x004fe20000400000 */
[----:B------:R-:W-:Y:S01]  /*be90*/  FSETP.GEU.AND P4, PT, R134, -126, PT ;  /* 0xc2fc00008600780b */ /* 0x000fe20003f8e000 */
[----:B------:R-:W-:Y:S01]  /*bea0*/  @!P6 FMUL R132, R132, 0.5 ;  /* 0x3f0000008484e820 */ /* 0x000fe20000400000 */
[----:B------:R-:W-:-:S02]  /*beb0*/  FFMA2 R4, R96.F32x2.HI_LO, UR37.F32, R0.F32 ;  /* 0x0000002560047c49 */ /* 0x000fc40009200000 */
[--C-:B------:R-:W-:Y:S01]  /*bec0*/  FFMA2 R10, R98.F32x2.HI_LO, UR37.F32, R0.reuse.F32 ;  /* 0x00000025620a7c49 */ /* 0x100fe20009200000 */
[----:B------:R-:W-:Y:S01]  /*bed0*/  F2FP.BF16.F32.PACK_AB R59, R127, R126 ;  /* 0x0000007e7f3b723e */ /* 0x000fe200000010ff */
[----:B------:R-:W2:Y:S01]  /*bee0*/  MUFU.EX2 R130, R130 ;  /* 0x0000008200827308 */ /* 0x000ea20000000800 */
[----:B----4-:R-:W-:Y:S01]  /*bef0*/  @!P3 FMUL R128, R128, R128 ;  /* 0x000000808080b220 */ /* 0x010fe20000400000 */
[----:B------:R-:W-:Y:S01]  /*bf00*/  FSETP.GEU.AND P3, PT, R135, -126, PT ;  /* 0xc2fc00008700780b */ /* 0x000fe20003f6e000 */
[----:B------:R-:W-:Y:S01]  /*bf10*/  @!P5 FMUL R133, R133, 0.5 ;  /* 0x3f0000008585d820 */ /* 0x000fe20000400000 */
[--C-:B------:R-:W-:Y:S02]  /*bf20*/  FFMA2 R150, R122.F32x2.HI_LO, UR37.F32, R0.reuse.F32 ;  /* 0x000000257a967c49 */ /* 0x100fe40009200000 */
[--C-:B------:R-:W-:Y:S02]  /*bf30*/  FFMA2 R24, R24.F32x2.HI_LO, UR37.F32, R0.reuse.F32 ;  /* 0x0000002518187c49 */ /* 0x100fe40009200000 */
[----:B------:R-:W4:Y:S01]  /*bf40*/  MUFU.EX2 R131, R131 ;  /* 0x0000008300837308 */ /* 0x000f220000000800 */
[----:B-1----:R-:W-:Y:S01]  /*bf50*/  @!P2 FMUL R129, R129, R129 ;  /* 0x000000818181a220 */ /* 0x002fe20000400000 */
[----:B------:R-:W-:Y:S01]  /*bf60*/  FSETP.GEU.AND P2, PT, R136, -126, PT ;  /* 0xc2fc00008800780b */ /* 0x000fe20003f4e000 */
[----:B------:R-:W-:Y:S01]  /*bf70*/  @!P4 FMUL R134, R134, 0.5 ;  /* 0x3f0000008686c820 */ /* 0x000fe20000400000 */
[----:B------:R-:W-:-:S02]  /*bf80*/  FFMA2 R26, R26.F32x2.HI_LO, UR37.F32, R0.F32 ;  /* 0x000000251a1a7c49 */ /* 0x000fc40009200000 */
[--C-:B------:R-:W-:Y:S02]  /*bf90*/  FFMA2 R28, R28.F32x2.HI_LO, UR37.F32, R0.reuse.F32 ;  /* 0x000000251c1c7c49 */ /* 0x100fe40009200000 */
[----:B------:R-:W-:Y:S01]  /*bfa0*/  @!P3 FMUL R135, R135, 0.5 ;  /* 0x3f0000008787b820 */ /* 0x000fe20000400000 */
[----:B--2---:R-:W-:Y:S01]  /*bfb0*/  @!P1 FMUL R130, R130, R130 ;  /* 0x0000008282829220 */ /* 0x004fe20000400000 */
[----:B------:R-:W-:Y:S01]  /*bfc0*/  FSETP.GEU.AND P1, PT, R137, -126, PT ;  /* 0xc2fc00008900780b */ /* 0x000fe20003f2e000 */
[----:B------:R-:W1:Y:S01]  /*bfd0*/  MUFU.EX2 R132, R132 ;  /* 0x0000008400847308 */ /* 0x000e620000000800 */
[--C-:B------:R-:W-:Y:S02]  /*bfe0*/  FFMA2 R30, R30.F32x2.HI_LO, UR37.F32, R0.reuse.F32 ;  /* 0x000000251e1e7c49 */ /* 0x100fe40009200000 */
[--C-:B------:R-:W-:Y:S02]  /*bff0*/  FFMA2 R32, R32.F32x2.HI_LO, UR37.F32, R0.reuse.F32 ;  /* 0x0000002520207c49 */ /* 0x100fe40009200000 */
[----:B------:R-:W-:Y:S01]  /*c000*/  @!P2 FMUL R136, R136, 0.5 ;  /* 0x3f0000008888a820 */ /* 0x000fe20000400000 */
[----:B----4-:R-:W-:Y:S01]  /*c010*/  @!P0 FMUL R131, R131, R131 ;  /* 0x0000008383838220 */ /* 0x010fe20000400000 */
[----:B------:R-:W-:Y:S01]  /*c020*/  FSETP.GEU.AND P0, PT, R138, -126, PT ;  /* 0xc2fc00008a00780b */ /* 0x000fe20003f0e000 */
[----:B------:R-:W2:Y:S01]  /*c030*/  MUFU.EX2 R133, R133 ;  /* 0x0000008500857308 */ /* 0x000ea20000000800 */
[----:B------:R-:W-:-:S02]  /*c040*/  FFMA2 R34, R34.F32x2.HI_LO, UR37.F32, R0.F32 ;  /* 0x0000002522227c49 */ /* 0x000fc40009200000 */
[--C-:B------:R-:W-:Y:S02]  /*c050*/  FFMA2 R36, R36.F32x2.HI_LO, UR37.F32, R0.reuse.F32 ;  /* 0x0000002524247c49 */ /* 0x100fe40009200000 */
[----:B------:R-:W-:Y:S01]  /*c060*/  @!P1 FMUL R137, R137, 0.5 ;  /* 0x3f00000089899820 */ /* 0x000fe20000400000 */
[--C-:B------:R-:W-:Y:S02]  /*c070*/  FFMA2 R38, R38.F32x2.HI_LO, UR37.F32, R0.reuse.F32 ;  /* 0x0000002526267c49 */ /* 0x100fe40009200000 */
[----:B------:R-:W4:Y:S01]  /*c080*/  MUFU.EX2 R134, R134 ;  /* 0x0000008600867308 */ /* 0x000f220000000800 */
[----:B-1----:R-:W-:Y:S01]  /*c090*/  @!P6 FMUL R132, R132, R132 ;  /* 0x000000848484e220 */ /* 0x002fe20000400000 */
[----:B------:R-:W-:Y:S01]  /*c0a0*/  FSETP.GEU.AND P6, PT, R139, -126, PT ;  /* 0xc2fc00008b00780b */ /* 0x000fe20003fce000 */
[--C-:B------:R-:W-:Y:S02]  /*c0b0*/  FFMA2 R40, R40.F32x2.HI_LO, UR37.F32, R0.reuse.F32 ;  /* 0x0000002528287c49 */ /* 0x100fe40009200000 */
[----:B------:R-:W-:Y:S01]  /*c0c0*/  @!P0 FMUL R138, R138, 0.5 ;  /* 0x3f0000008a8a8820 */ /* 0x000fe20000400000 */
[----:B------:R-:W-:-:S02]  /*c0d0*/  FFMA2 R42, R42.F32x2.HI_LO, UR37.F32, R0.F32 ;  /* 0x000000252a2a7c49 */ /* 0x000fc40009200000 */
[----:B------:R-:W1:Y:S01]  /*c0e0*/  MUFU.EX2 R135, R135 ;  /* 0x0000008700877308 */ /* 0x000e620000000800 */
[----:B--2---:R-:W-:Y:S01]  /*c0f0*/  @!P5 FMUL R133, R133, R133 ;  /* 0x000000858585d220 */ /* 0x004fe20000400000 */
[----:B------:R-:W-:Y:S01]  /*c100*/  FSETP.GEU.AND P5, PT, R140, -126, PT ;  /* 0xc2fc00008c00780b */ /* 0x000fe20003fae000 */
[--C-:B------:R-:W-:Y:S02]  /*c110*/  FFMA2 R44, R44.F32x2.HI_LO, UR37.F32, R0.reuse.F32 ;  /* 0x000000252c2c7c49 */ /* 0x100fe40009200000 */
[--C-:B------:R-:W-:Y:S02]  /*c120*/  FFMA2 R46, R46.F32x2.HI_LO, UR37.F32, R0.reuse.F32 ;  /* 0x000000252e2e7c49 */ /* 0x100fe40009200000 */
[----:B------:R-:W-:Y:S01]  /*c130*/  @!P6 FMUL R139, R139, 0.5 ;  /* 0x3f0000008b8be820 */ /* 0x000fe20000400000 */
[----:B------:R-:W2:Y:S01]  /*c140*/  MUFU.EX2 R136, R136 ;  /* 0x0000008800887308 */ /* 0x000ea20000000800 */
[----:B----4-:R-:W-:Y:S01]  /*c150*/  @!P4 FMUL R134, R134, R134 ;  /* 0x000000868686c220 */ /* 0x010fe20000400000 */
[----:B------:R-:W-:Y:S01]  /*c160*/  FSETP.GEU.AND P4, PT, R141, -126, PT ;  /* 0xc2fc00008d00780b */ /* 0x000fe20003f8e000 */
[----:B------:R-:W-:-:S02]  /*c170*/  FFMA2 R48, R48.F32x2.HI_LO, UR37.F32, R0.F32 ;  /* 0x0000002530307c49 */ /* 0x000fc40009200000 */
[--C-:B------:R-:W-:Y:S02]  /*c180*/  FFMA2 R50, R50.F32x2.HI_LO, UR37.F32, R0.reuse.F32 ;  /* 0x0000002532327c49 */ /* 0x100fe40009200000 */
[----:B------:R-:W-:Y:S01]  /*c190*/  @!P5 FMUL R140, R140, 0.5 ;  /* 0x3f0000008c8cd820 */ /* 0x000fe20000400000 */
[----:B------:R-:W4:Y:S01]  /*c1a0*/  MUFU.EX2 R137, R137 ;  /* 0x0000008900897308 */ /* 0x000f220000000800 */
[----:B-1----:R-:W-:Y:S01]  /*c1b0*/  @!P3 FMUL R135, R135, R135 ;  /* 0x000000878787b220 */ /* 0x002fe20000400000 */
[----:B------:R-:W-:Y:S01]  /*c1c0*/  FSETP.GEU.AND P3, PT, R142, -126, PT ;  /* 0xc2fc00008e00780b */ /* 0x000fe20003f6e000 */
[--C-:B------:R-:W-:Y:S02]  /*c1d0*/  FFMA2 R52, R52.F32x2.HI_LO, UR37.F32, R0.reuse.F32 ;  /* 0x0000002534347c49 */ /* 0x100fe40009200000 */
[--C-:B------:R-:W-:Y:S02]  /*c1e0*/  FFMA2 R54, R54.F32x2.HI_LO, UR37.F32, R0.reuse.F32 ;  /* 0x0000002536367c49 */ /* 0x100fe40009200000 */
[----:B------:R-:W-:Y:S01]  /*c1f0*/  @!P4 FMUL R141, R141, 0.5 ;  /* 0x3f0000008d8dc820 */ /* 0x000fe20000400000 */
[----:B------:R-:W1:Y:S01]  /*c200*/  MUFU.EX2 R138, R138 ;  /* 0x0000008a008a7308 */ /* 0x000e620000000800 */
[----:B--2---:R-:W-:Y:S01]  /*c210*/  @!P2 FMUL R136, R136, R136 ;  /* 0x000000888888a220 */ /* 0x004fe20000400000 */
[----:B------:R-:W-:Y:S01]  /*c220*/  FSETP.GEU.AND P2, PT, R143, -126, PT ;  /* 0xc2fc00008f00780b */ /* 0x000fe20003f4e000 */
[----:B------:R-:W-:-:S02]  /*c230*/  FFMA2 R60, R60.F32x2.HI_LO, UR37.F32, R0.F32 ;  /* 0x000000253c3c7c49 */ /* 0x000fc40009200000 */
[--C-:B------:R-:W-:Y:S02]  /*c240*/  FFMA2 R62, R62.F32x2.HI_LO, UR37.F32, R0.reuse.F32 ;  /* 0x000000253e3e7c49 */ /* 0x100fe40009200000 */
[----:B------:R-:W-:Y:S01]  /*c250*/  @!P3 FMUL R142, R142, 0.5 ;  /* 0x3f0000008e8eb820 */ /* 0x000fe20000400000 */
[----:B------:R-:W2:Y:S01]  /*c260*/  MUFU.EX2 R139, R139 ;  /* 0x0000008b008b7308 */ /* 0x000ea20000000800 */
[----:B----4-:R-:W-:Y:S01]  /*c270*/  @!P1 FMUL R137, R137, R137 ;  /* 0x0000008989899220 */ /* 0x010fe20000400000 */
[----:B------:R-:W-:Y:S01]  /*c280*/  FSETP.GEU.AND P1, PT, R144, -126, PT ;  /* 0xc2fc00009000780b */ /* 0x000fe20003f2e000 */
[--C-:B------:R-:W-:Y:S02]  /*c290*/  FFMA2 R64, R64.F32x2.HI_LO, UR37.F32, R0.reuse.F32 ;  /* 0x0000002540407c49 */ /* 0x100fe40009200000 */
[--C-:B------:R-:W-:Y:S02]  /*c2a0*/  FFMA2 R66, R66.F32x2.HI_LO, UR37.F32, R0.reuse.F32 ;  /* 0x0000002542427c49 */ /* 0x100fe40009200000 */
[----:B------:R-:W-:Y:S01]  /*c2b0*/  @!P2 FMUL R143, R143, 0.5 ;  /* 0x3f0000008f8fa820 */ /* 0x000fe20000400000 */
[----:B------:R-:W4:Y:S01]  /*c2c0*/  MUFU.EX2 R140, R140 ;  /* 0x0000008c008c7308 */ /* 0x000f220000000800 */
[----:B-1----:R-:W-:Y:S01]  /*c2d0*/  @!P0 FMUL R138, R138, R138 ;  /* 0x0000008a8a8a8220 */ /* 0x002fe20000400000 */
[----:B------:R-:W-:Y:S01]  /*c2e0*/  FSETP.GEU.AND P0, PT, R145, -126, PT ;  /* 0xc2fc00009100780b */ /* 0x000fe20003f0e000 */
[----:B------:R-:W-:-:S02]  /*c2f0*/  FFMA2 R68, R68.F32x2.HI_LO, UR37.F32, R0.F32 ;  /* 0x0000002544447c49 */ /* 0x000fc40009200000 */
[--C-:B------:R-:W-:Y:S02]  /*c300*/  FFMA2 R70, R70.F32x2.HI_LO, UR37.F32, R0.reuse.F32 ;  /* 0x0000002546467c49 */ /* 0x100fe40009200000 */
[----:B------:R-:W-:Y:S01]  /*c310*/  @!P1 FMUL R144, R144, 0.5 ;  /* 0x3f00000090909820 */ /* 0x000fe20000400000 */
        /* <DEDUP_REMOVED lines=22> */
[----:B------:R-:W-:Y:S02]  /*c480*/  FFMA2 R86, R86.F32x2.HI_LO, UR37.F32, R0.F32 ;  /* 0x0000002556567c49 */ /* 0x000fe40009200000 */
[----:B------:R-:W-:Y:S01]  /*c490*/  @!P4 FMUL R148, R148, 0.5 ;  /* 0x3f0000009494c820 */ /* 0x000fe20000400000 */
[----:B------:R-:W2:Y:S01]  /*c4a0*/  MUFU.EX2 R145, R145 ;  /* 0x0000009100917308 */ /* 0x000ea20000000800 */
[----:B----4-:R-:W-:Y:S01]  /*c4b0*/  @!P2 FMUL R143, R143, R143 ;  /* 0x0000008f8f8fa220 */ /* 0x010fe20000400000 */
[----:B------:R-:W-:-:S05]  /*c4c0*/  FSETP.GEU.AND P2, PT, R154, -126, PT ;  /* 0xc2fc00009a00780b */ /* 0x000fca0003f4e000 */
[----:B------:R-:W-:Y:S01]  /*c4d0*/  @!P3 FMUL R149, R149, 0.5 ;  /* 0x3f0000009595b820 */ /* 0x000fe20000400000 */
[----:B------:R-:W4:Y:S01]  /*c4e0*/  MUFU.EX2 R146, R146 ;  /* 0x0000009200927308 */ /* 0x000f220000000800 */
[----:B-1----:R-:W-:Y:S01]  /*c4f0*/  @!P1 FMUL R144, R144, R144 ;  /* 0x0000009090909220 */ /* 0x002fe20000400000 */
[----:B------:R-:W-:-:S05]  /*c500*/  FSETP.GEU.AND P1, PT, R155, -126, PT ;  /* 0xc2fc00009b00780b */ /* 0x000fca0003f2e000 */
[----:B------:R-:W-:Y:S01]  /*c510*/  @!P2 FMUL R154, R154, 0.5 ;  /* 0x3f0000009a9aa820 */ /* 0x000fe20000400000 */
[----:B------:R-:W1:Y:S01]  /*c520*/  MUFU.EX2 R147, R147 ;  /* 0x0000009300937308 */ /* 0x000e620000000800 */
[----:B--2---:R-:W-:Y:S01]  /*c530*/  @!P0 FMUL R145, R145, R145 ;  /* 0x0000009191918220 */ /* 0x004fe20000400000 */
[----:B------:R-:W-:-:S05]  /*c540*/  FSETP.GEU.AND P0, PT, R8, -126, PT ;  /* 0xc2fc00000800780b */ /* 0x000fca0003f0e000 */
        /* <DEDUP_REMOVED lines=21> */
[----:B------:R1:W5:Y:S01]  /*c6a0*/  MUFU.EX2 R95, R9 ;  /* 0x00000009005f7308 */ /* 0x0003620000000800 */
[----:B--2---:R-:W-:Y:S01]  /*c6b0*/  @!P1 FMUL R93, R93, R93 ;  /* 0x0000005d5d5d9220 */ /* 0x004fe20000400000 */
[----:B------:R-:W-:-:S05]  /*c6c0*/  FSETP.GEU.AND P1, PT, R10, -126, PT ;  /* 0xc2fc00000a00780b */ /* 0x000fca0003f2e000 */
[----:B------:R-:W-:Y:S01]  /*c6d0*/  @!P2 FMUL R5, R5, 0.5 ;  /* 0x3f0000000505a820 */ /* 0x000fe20000400000 */
[----:B------:R-:W2:Y:S01]  /*c6e0*/  MUFU.EX2 R96, R6 ;  /* 0x0000000600607308 */ /* 0x000ea20000000800 */
[----:B----4-:R-:W-:Y:S01]  /*c6f0*/  @!P0 FMUL R94, R94, R94 ;  /* 0x0000005e5e5e8220 */ /* 0x010fe20000400000 */
[----:B------:R-:W-:-:S05]  /*c700*/  FSETP.GEU.AND P0, PT, R11, -126, PT ;  /* 0xc2fc00000b00780b */ /* 0x000fca0003f0e000 */
[----:B------:R-:W-:Y:S01]  /*c710*/  @!P1 FMUL R10, R10, 0.5 ;  /* 0x3f0000000a0a9820 */ /* 0x000fe20000400000 */
[----:B------:R4:W3:Y:S01]  /*c720*/  MUFU.EX2 R97, R7 ;  /* 0x0000000700617308 */ /* 0x0008e20000000800 */
[----:B-1----:R-:W-:Y:S02]  /*c730*/  FFMA2 R8, R100.F32x2.HI_LO, UR37.F32, R0.F32 ;  /* 0x0000002564087c49 */ /* 0x002fe40009200000 */
[----:B-----5:R-:W-:-:S03]  /*c740*/  @!P6 FMUL R95, R95, R95 ;  /* 0x0000005f5f5fe220 */ /* 0x020fc60000400000 */
[----:B------:R-:W-:Y:S01]  /*c750*/  FSETP.GEU.AND P6, PT, R8, -126, PT ;  /* 0xc2fc00000800780b */ /* 0x000fe20003fce000 */
[----:B------:R-:W-:Y:S01]  /*c760*/  @!P0 FMUL R11, R11, 0.5 ;  /* 0x3f0000000b0b8820 */ /* 0x000fe20000400000 */
[----:B------:R-:W1:Y:S01]  /*c770*/  MUFU.EX2 R98, R4 ;  /* 0x0000000400627308 */ /* 0x000e620000000800 */
[----:B--2---:R-:W-:Y:S01]  /*c780*/  @!P5 FMUL R96, R96, R96 ;  /* 0x000000606060d220 */ /* 0x004fe20000400000 */
[----:B------:R-:W-:-:S06]  /*c790*/  FSETP.GEU.AND P5, PT, R9, -126, PT ;  /* 0xc2fc00000900780b */ /* 0x000fcc0003fae000 */
[----:B------:R2:W5:Y:S01]  /*c7a0*/  MUFU.EX2 R99, R5 ;  /* 0x0000000500637308 */ /* 0x0005620000000800 */
[----:B----4-:R-:W-:Y:S02]  /*c7b0*/  FFMA2 R6, R102.F32x2.HI_LO, UR37.F32, R0.F32 ;  /* 0x0000002566067c49 */ /* 0x010fe40009200000 */
[----:B---3--:R-:W-:Y:S01]  /*c7c0*/  @!P4 FMUL R97, R97, R97 ;  /* 0x000000616161c220 */ /* 0x008fe20000400000 */
[----:B------:R-:W-:Y:S02]  /*c7d0*/  @!P6 FMUL R8, R8, 0.5 ;  /* 0x3f0000000808e820 */ /* 0x000fe40000400000 */
[----:B------:R-:W-:Y:S01]  /*c7e0*/  FSETP.GEU.AND P4, PT, R6, -126, PT ;  /* 0xc2fc00000600780b */ /* 0x000fe20003f8e000 */
[----:B------:R-:W-:Y:S01]  /*c7f0*/  @!P5 FMUL R9, R9, 0.5 ;  /* 0x3f0000000909d820 */ /* 0x000fe20000400000 */
[----:B------:R-:W3:Y:S01]  /*c800*/  MUFU.EX2 R100, R10 ;  /* 0x0000000a00647308 */ /* 0x000ee20000000800 */
[----:B-1----:R-:W-:Y:S01]  /*c810*/  @!P3 FMUL R98, R98, R98 ;  /* 0x000000626262b220 */ /* 0x002fe20000400000 */
[----:B------:R-:W-:-:S06]  /*c820*/  FSETP.GEU.AND P3, PT, R7, -126, PT ;  /* 0xc2fc00000700780b */ /* 0x000fcc0003f6e000 */
[----:B------:R1:W4:Y:S01]  /*c830*/  MUFU.EX2 R101, R11 ;  /* 0x0000000b00657308 */ /* 0x0003220000000800 */
[----:B--2---:R-:W-:Y:S02]  /*c840*/  FFMA2 R4, R104.F32x2.HI_LO, UR37.F32, R0.F32 ;  /* 0x0000002568047c49 */ /* 0x004fe40009200000 */
[----:B-----5:R-:W-:Y:S01]  /*c850*/  @!P2 FMUL R99, R99, R99 ;  /* 0x000000636363a220 */ /* 0x020fe20000400000 */
[----:B------:R-:W-:Y:S02]  /*c860*/  @!P4 FMUL R6, R6, 0.5 ;  /* 0x3f0000000606c820 */ /* 0x000fe40000400000 */
[----:B------:R-:W-:Y:S01]  /*c870*/  FSETP.GEU.AND P2, PT, R4, -126, PT ;  /* 0xc2fc00000400780b */ /* 0x000fe20003f4e000 */
[----:B------:R-:W-:Y:S01]  /*c880*/  @!P3 FMUL R7, R7, 0.5 ;  /* 0x3f0000000707b820 */ /* 0x000fe20000400000 */
[----:B------:R-:W2:Y:S01]  /*c890*/  MUFU.EX2 R102, R8 ;  /* 0x0000000800667308 */ /* 0x000ea20000000800 */
[----:B---3--:R-:W-:Y:S01]  /*c8a0*/  @!P1 FMUL R100, R100, R100 ;  /* 0x0000006464649220 */ /* 0x008fe20000400000 */
[----:B------:R-:W-:-:S06]  /*c8b0*/  FSETP.GEU.AND P1, PT, R5, -126, PT ;  /* 0xc2fc00000500780b */ /* 0x000fcc0003f2e000 */
[----:B------:R3:W5:Y:S01]  /*c8c0*/  MUFU.EX2 R103, R9 ;  /* 0x0000000900677308 */ /* 0x0007620000000800 */
[----:B-1----:R-:W-:Y:S02]  /*c8d0*/  FFMA2 R10, R106.F32x2.HI_LO, UR37.F32, R0.F32 ;  /* 0x000000256a0a7c49 */ /* 0x002fe40009200000 */
[----:B----4-:R-:W-:Y:S01]  /*c8e0*/  @!P0 FMUL R101, R101, R101 ;  /* 0x0000006565658220 */ /* 0x010fe20000400000 */
[----:B------:R-:W-:Y:S02]  /*c8f0*/  @!P2 FMUL R4, R4, 0.5 ;  /* 0x3f0000000404a820 */ /* 0x000fe40000400000 */
[----:B------:R-:W-:Y:S01]  /*c900*/  FSETP.GEU.AND P0, PT, R10, -126, PT ;  /* 0xc2fc00000a00780b */ /* 0x000fe20003f0e000 */
[----:B------:R-:W-:Y:S01]  /*c910*/  @!P1 FMUL R5, R5, 0.5 ;  /* 0x3f00000005059820 */ /* 0x000fe20000400000 */
[----:B------:R-:W1:Y:S01]  /*c920*/  MUFU.EX2 R104, R6 ;  /* 0x0000000600687308 */ /* 0x000e620000000800 */
[----:B--2---:R-:W-:Y:S01]  /*c930*/  @!P6 FMUL R102, R102, R102 ;  /* 0x000000666666e220 */ /* 0x004fe20000400000 */
[----:B------:R-:W-:-:S06]  /*c940*/  FSETP.GEU.AND P6, PT, R11, -126, PT ;  /* 0xc2fc00000b00780b */ /* 0x000fcc0003fce000 */
[----:B------:R2:W4:Y:S01]  /*c950*/  MUFU.EX2 R105, R7 ;  /* 0x0000000700697308 */ /* 0x0005220000000800 */
[----:B---3--:R-:W-:Y:S02]  /*c960*/  FFMA2 R8, R108.F32x2.HI_LO, UR37.F32, R0.F32 ;  /* 0x000000256c087c49 */ /* 0x008fe40009200000 */
[----:B------:R-:W-:Y:S01]  /*c970*/  @!P0 FMUL R10, R10, 0.5 ;  /* 0x3f0000000a0a8820 */ /* 0x000fe20000400000 */
[----:B-----5:R-:W-:Y:S02]  /*c980*/  @!P5 FMUL R103, R103, R103 ;  /* 0x000000676767d220 */ /* 0x020fe40000400000 */
[----:B------:R-:W-:Y:S01]  /*c990*/  FSETP.GEU.AND P5, PT, R8, -126, PT ;  /* 0xc2fc00000800780b */ /* 0x000fe20003fae000 */
[----:B------:R-:W-:Y:S01]  /*c9a0*/  @!P6 FMUL R11, R11, 0.5 ;  /* 0x3f0000000b0be820 */ /* 0x000fe20000400000 */
[----:B------:R-:W3:Y:S01]  /*c9b0*/  MUFU.EX2 R106, R4 ;  /* 0x00000004006a7308 */ /* 0x000ee20000000800 */
[----:B-1----:R-:W-:Y:S01]  /*c9c0*/  @!P4 FMUL R104, R104, R104 ;  /* 0x000000686868c220 */ /* 0x002fe20000400000 */
[----:B------:R-:W-:-:S06]  /*c9d0*/  FSETP.GEU.AND P4, PT, R9, -126, PT ;  /* 0xc2fc00000900780b */ /* 0x000fcc0003f8e000 */
[----:B------:R1:W5:Y:S01]  /*c9e0*/  MUFU.EX2 R107, R5 ;  /* 0x00000005006b7308 */ /* 0x0003620000000800 */
[----:B--2---:R-:W-:Y:S02]  /*c9f0*/  FFMA2 R6, R110.F32x2.HI_LO, UR37.F32, R0.F32 ;  /* 0x000000256e067c49 */ /* 0x004fe40009200000 */
[----:B----4-:R-:W-:Y:S01]  /*ca00*/  @!P3 FMUL R105, R105, R105 ;  /* 0x000000696969b220 */ /* 0x010fe20000400000 */
[----:B------:R-:W-:Y:S02]  /*ca10*/  @!P5 FMUL R8, R8, 0.5 ;  /* 0x3f0000000808d820 */ /* 0x000fe40000400000 */
[----:B------:R-:W-:Y:S01]  /*ca20*/  FSETP.GEU.AND P3, PT, R6, -126, PT ;  /* 0xc2fc00000600780b */ /* 0x000fe20003f6e000 */
[----:B------:R-:W-:Y:S01]  /*ca30*/  @!P4 FMUL R9, R9, 0.5 ;  /* 0x3f0000000909c820 */ /* 0x000fe20000400000 */
[----:B------:R-:W2:Y:S01]  /*ca40*/  MUFU.EX2 R108, R10 ;  /* 0x0000000a006c7308 */ /* 0x000ea20000000800 */
[----:B---3--:R-:W-:Y:S01]  /*ca50*/  @!P2 FMUL R106, R106, R106 ;  /* 0x0000006a6a6aa220 */ /* 0x008fe20000400000 */
[----:B------:R-:W-:-:S06]  /*ca60*/  FSETP.GEU.AND P2, PT, R7, -126, PT ;  /* 0xc2fc00000700780b */ /* 0x000fcc0003f4e000 */
[----:B------:R3:W4:Y:S01]  /*ca70*/  MUFU.EX2 R109, R11 ;  /* 0x0000000b006d7308 */ /* 0x0007220000000800 */
[----:B-1----:R-:W-:Y:S02]  /*ca80*/  FFMA2 R4, R112.F32x2.HI_LO, UR37.F32, R0.F32 ;  /* 0x0000002570047c49 */ /* 0x002fe40009200000 */
[----:B-----5:R-:W-:Y:S01]  /*ca90*/  @!P1 FMUL R107, R107, R107 ;  /* 0x0000006b6b6b9220 */ /* 0x020fe20000400000 */
[----:B------:R-:W-:Y:S02]  /*caa0*/  @!P3 FMUL R6, R6, 0.5 ;  /* 0x3f0000000606b820 */ /* 0x000fe40000400000 */
[----:B------:R-:W-:Y:S01]  /*cab0*/  FSETP.GEU.AND P1, PT, R4, -126, PT ;  /* 0xc2fc00000400780b */ /* 0x000fe20003f2e000 */
[----:B------:R-:W-:Y:S01]  /*cac0*/  @!P2 FMUL R7, R7, 0.5 ;  /* 0x3f0000000707a820 */ /* 0x000fe20000400000 */
[----:B------:R-:W1:Y:S01]  /*cad0*/  MUFU.EX2 R110, R8 ;  /* 0x00000008006e7308 */ /* 0x000e620000000800 */
[----:B--2---:R-:W-:Y:S01]  /*cae0*/  @!P0 FMUL R108, R108, R108 ;  /* 0x0000006c6c6c8220 */ /* 0x004fe20000400000 */
[----:B------:R-:W-:-:S06]  /*caf0*/  FSETP.GEU.AND P0, PT, R5, -126, PT ;  /* 0xc2fc00000500780b */ /* 0x000fcc0003f0e000 */
[----:B------:R2:W5:Y:S01]  /*cb00*/  MUFU.EX2 R111, R9 ;  /* 0x00000009006f7308 */ /* 0x0005620000000800 */
[----:B---3--:R-:W-:Y:S02]  /*cb10*/  FFMA2 R10, R114.F32x2.HI_LO, UR37.F32, R0.F32 ;  /* 0x00000025720a7c49 */ /* 0x008fe40009200000 */
[----:B------:R-:W-:Y:S01]  /*cb20*/  @!P1 FMUL R4, R4, 0.5 ;  /* 0x3f00000004049820 */ /* 0x000fe20000400000 */
[----:B----4-:R-:W-:Y:S02]  /*cb30*/  @!P6 FMUL R109, R109, R109 ;  /* 0x0000006d6d6de220 */ /* 0x010fe40000400000 */
        /* <DEDUP_REMOVED lines=23> */
[----:B------:R-:W2:Y:S01]  /*ccb0*/  MUFU.EX2 R118, R8 ;  /* 0x0000000800767308 */ /* 0x000ea20000000800 */
[----:B---3--:R-:W-:Y:S02]  /*ccc0*/  FFMA2 R4, R120.F32x2.HI_LO, UR37.F32, R0.F32 ;  /* 0x0000002578047c49 */ /* 0x008fe40009200000 */
[----:B-----5:R-:W-:Y:S01]  /*ccd0*/  @!P0 FMUL R115, R115, R115 ;  /* 0x0000007373738220 */ /* 0x020fe20000400000 */
[----:B------:R-:W-:Y:S02]  /*cce0*/  @!P2 FMUL R6, R6, 0.5 ;  /* 0x3f0000000606a820 */ /* 0x000fe40000400000 */
[----:B------:R-:W-:Y:S01]  /*ccf0*/  FSETP.GEU.AND P0, PT, R4, -126, PT ;  /* 0xc2fc00000400780b */ /* 0x000fe20003f0e000 */
[----:B------:R-:W-:Y:S01]  /*cd00*/  @!P1 FMUL R7, R7, 0.5 ;  /* 0x3f00000007079820 */ /* 0x000fe20000400000 */
[----:B------:R-:W3:Y:S01]  /*cd10*/  MUFU.EX2 R116, R10 ;  /* 0x0000000a00747308 */ /* 0x000ee20000000800 */
[----:B-1----:R-:W-:Y:S01]  /*cd20*/  @!P5 FMUL R117, R117, R117 ;  /* 0x000000757575d220 */ /* 0x002fe20000400000 */
[----:B------:R-:W-:-:S06]  /*cd30*/  FSETP.GEU.AND P5, PT, R150, -126, PT ;  /* 0xc2fc00009600780b */ /* 0x000fcc0003fae000 */
[----:B------:R-:W1:Y:S01]  /*cd40*/  MUFU.EX2 R119, R9 ;  /* 0x0000000900777308 */ /* 0x000e620000000800 */
[----:B--2---:R-:W-:Y:S01]  /*cd50*/  @!P4 FMUL R118, R118, R118 ;  /* 0x000000767676c220 */ /* 0x004fe20000400000 */
[----:B------:R-:W-:Y:S01]  /*cd60*/  FSETP.GEU.AND P4, PT, R151, -126, PT ;  /* 0xc2fc00009700780b */ /* 0x000fe20003f8e000 */
[----:B------:R-:W-:-:S04]  /*cd70*/  @!P0 FMUL R4, R4, 0.5 ;  /* 0x3f00000004048820 */ /* 0x000fc80000400000 */
[----:B------:R-:W-:Y:S01]  /*cd80*/  @!P5 FMUL R150, R150, 0.5 ;  /* 0x3f0000009696d820 */ /* 0x000fe20000400000 */
[----:B------:R-:W2:Y:S01]  /*cd90*/  MUFU.EX2 R120, R6 ;  /* 0x0000000600787308 */ /* 0x000ea20000000800 */
[----:B---3--:R-:W-:Y:S01]  /*cda0*/  @!P6 FMUL R116, R116, R116 ;  /* 0x000000747474e220 */ /* 0x008fe20000400000 */
[----:B------:R-:W-:-:S05]  /*cdb0*/  FSETP.GEU.AND P6, PT, R5, -126, PT ;  /* 0xc2fc00000500780b */ /* 0x000fca0003fce000 */
[----:B------:R-:W-:Y:S01]  /*cdc0*/  @!P4 FMUL R151, R151, 0.5 ;  /* 0x3f0000009797c820 */ /* 0x000fe20000400000 */
[----:B------:R-:W3:Y:S01]  /*cdd0*/  MUFU.EX2 R121, R7 ;  /* 0x0000000700797308 */ /* 0x000ee20000000800 */
        /* <DEDUP_REMOVED lines=33> */
[----:B------:R-:W-:-:S04]  /*cff0*/  FSETP.GEU.AND P2, PT, R32, -126, PT ;  /* 0xc2fc00002000780b */ /* 0x000fc80003f4e000 */
[----:B------:R-:W-:Y:S01]  /*d000*/  F2FP.BF16.F32.PACK_AB R24, R153, R152 ;  /* 0x000000989918723e */ /* 0x000fe200000010ff */
[----:B------:R-:W-:Y:S01]  /*d010*/  @!P3 FMUL R31, R31, 0.5 ;  /* 0x3f0000001f1fb820 */ /* 0x000fe20000400000 */
[----:B------:R-:W3:Y:S01]  /*d020*/  MUFU.EX2 R158, R28 ;  /* 0x0000001c009e7308 */ /* 0x000ee20000000800 */
[----:B-1----:R-:W-:Y:S01]  /*d030*/  @!P1 FMUL R154, R154, R154 ;  /* 0x0000009a9a9a9220 */ /* 0x002fe20000400000 */
[----:B------:R-:W-:-:S05]  /*d040*/  FSETP.GEU.AND P1, PT, R33, -126, PT ;  /* 0xc2fc00002100780b */ /* 0x000fca0003f2e000 */
[----:B------:R-:W-:Y:S01]  /*d050*/  @!P2 FMUL R32, R32, 0.5 ;  /* 0x3f0000002020a820 */ /* 0x000fe20000400000 */
[----:B------:R-:W1:Y:S01]  /*d060*/  MUFU.EX2 R159, R29 ;  /* 0x0000001d009f7308 */ /* 0x000e620000000800 */
[----:B--2---:R-:W-:Y:S01]  /*d070*/  @!P0 FMUL R155, R155, R155 ;  /* 0x0000009b9b9b8220 */ /* 0x004fe20000400000 */
[----:B------:R-:W-:-:S04]  /*d080*/  FSETP.GEU.AND P0, PT, R34, -126, PT ;  /* 0xc2fc00002200780b */ /* 0x000fc80003f0e000 */
[----:B------:R-:W-:Y:S01]  /*d090*/  F2FP.BF16.F32.PACK_AB R25, R155, R154 ;  /* 0x0000009a9b19723e */ /* 0x000fe200000010ff */
[----:B------:R-:W-:Y:S01]  /*d0a0*/  @!P1 FMUL R33, R33, 0.5 ;  /* 0x3f00000021219820 */ /* 0x000fe20000400000 */
[----:B------:R-:W2:Y:S01]  /*d0b0*/  MUFU.EX2 R160, R30 ;  /* 0x0000001e00a07308 */ /* 0x000ea20000000800 */
[----:B---3--:R-:W-:Y:S01]  /*d0c0*/  @!P6 FMUL R158, R158, R158 ;  /* 0x0000009e9e9ee220 */ /* 0x008fe20000400000 */
[----:B------:R-:W-:-:S05]  /*d0d0*/  FSETP.GEU.AND P6, PT, R35, -126, PT ;  /* 0xc2fc00002300780b */ /* 0x000fca0003fce000 */
[----:B------:R-:W-:Y:S01]  /*d0e0*/  @!P0 FMUL R34, R34, 0.5 ;  /* 0x3f00000022228820 */ /* 0x000fe20000400000 */
[----:B------:R-:W3:Y:S01]  /*d0f0*/  MUFU.EX2 R161, R31 ;  /* 0x0000001f00a17308 */ /* 0x000ee20000000800 */
[----:B-1----:R-:W-:Y:S01]  /*d100*/  @!P5 FMUL R159, R159, R159 ;  /* 0x0000009f9f9fd220 */ /* 0x002fe20000400000 */
[----:B------:R-:W-:-:S04]  /*d110*/  FSETP.GEU.AND P5, PT, R36, -126, PT ;  /* 0xc2fc00002400780b */ /* 0x000fc80003fae000 */
[----:B------:R-:W-:Y:S01]  /*d120*/  F2FP.BF16.F32.PACK_AB R26, R159, R158 ;  /* 0x0000009e9f1a723e */ /* 0x000fe200000010ff */
        /* <DEDUP_REMOVED lines=120> */
[----:B------:R-:W-:Y:S02]  /*d8b0*/  FSETP.GEU.AND P6, PT, R67, -126, PT ;  /* 0xc2fc00004300780b */ /* 0x000fe40003fce000 */
[----:B------:R-:W-:-:S03]  /*d8c0*/  F2FP.BF16.F32.PACK_AB R60, R129, R128 ;  /* 0x00000080813c723e */ /* 0x000fc600000010ff */
[----:B------:R-:W-:Y:S01]  /*d8d0*/  @!P0 FMUL R66, R66, 0.5 ;  /* 0x3f00000042428820 */ /* 0x000fe20000400000 */
[----:B------:R-:W1:Y:S01]  /*d8e0*/  MUFU.EX2 R189, R63 ;  /* 0x0000003f00bd7308 */ /* 0x000e620000000800 */
[----:B--2---:R-:W-:Y:S01]  /*d8f0*/  @!P5 FMUL R187, R187, R187 ;  /* 0x000000bbbbbbd220 */ /* 0x004fe20000400000 */
[----:B------:R-:W-:Y:S02]  /*d900*/  FSETP.GEU.AND P5, PT, R68, -126, PT ;  /* 0xc2fc00004400780b */ /* 0x000fe40003fae000 */
[----:B------:R-:W-:Y:S02]  /*d910*/  F2FP.BF16.F32.PACK_AB R61, R131, R130 ;  /* 0x00000082833d723e */ /* 0x000fe400000010ff */
[----:B------:R-:W-:Y:S01]  /*d920*/  F2FP.BF16.F32.PACK_AB R40, R187, R186 ;  /* 0x000000babb28723e */ /* 0x000fe200000010ff */
[----:B------:R-:W-:Y:S01]  /*d930*/  @!P6 FMUL R67, R67, 0.5 ;  /* 0x3f0000004343e820 */ /* 0x000fe20000400000 */
[----:B------:R-:W2:Y:S01]  /*d940*/  MUFU.EX2 R42, R64 ;  /* 0x00000040002a7308 */ /* 0x000ea20000000800 */
[----:B---3--:R-:W-:Y:S01]  /*d950*/  @!P4 FMUL R188, R188, R188 ;  /* 0x000000bcbcbcc220 */ /* 0x008fe20000400000 */
[----:B------:R-:W-:-:S02]  /*d960*/  FSETP.GEU.AND P4, PT, R69, -126, PT ;  /* 0xc2fc00004500780b */ /* 0x000fc40003f8e000 */
[----:B------:R-:W-:-:S03]  /*d970*/  F2FP.BF16.F32.PACK_AB R62, R133, R132 ;  /* 0x00000084853e723e */ /* 0x000fc600000010ff */
[----:B------:R-:W-:Y:S01]  /*d980*/  @!P5 FMUL R68, R68, 0.5 ;  /* 0x3f0000004444d820 */ /* 0x000fe20000400000 */
[----:B------:R-:W3:Y:S01]  /*d990*/  MUFU.EX2 R50, R65 ;  /* 0x0000004100327308 */ /* 0x000ee20000000800 */
[----:B-1----:R-:W-:Y:S01]  /*d9a0*/  @!P3 FMUL R189, R189, R189 ;  /* 0x000000bdbdbdb220 */ /* 0x002fe20000400000 */
[----:B------:R-:W-:Y:S02]  /*d9b0*/  FSETP.GEU.AND P3, PT, R70, -126, PT ;  /* 0xc2fc00004600780b */ /* 0x000fe40003f6e000 */
[----:B------:R-:W-:Y:S02]  /*d9c0*/  F2FP.BF16.F32.PACK_AB R63, R135, R134 ;  /* 0x00000086873f723e */ /* 0x000fe400000010ff */
[----:B------:R-:W-:Y:S01]  /*d9d0*/  F2FP.BF16.F32.PACK_AB R41, R189, R188 ;  /* 0x000000bcbd29723e */ /* 0x000fe200000010ff */
[----:B------:R-:W-:Y:S01]  /*d9e0*/  @!P4 FMUL R69, R69, 0.5 ;  /* 0x3f0000004545c820 */ /* 0x000fe20000400000 */
[----:B------:R-:W1:Y:S01]  /*d9f0*/  MUFU.EX2 R43, R66 ;  /* 0x00000042002b7308 */ /* 0x000e620000000800 */
[----:B--2---:R-:W-:Y:S01]  /*da00*/  @!P2 FMUL R42, R42, R42 ;  /* 0x0000002a2a2aa220 */ /* 0x004fe20000400000 */
[----:B------:R-:W-:-:S02]  /*da10*/  FSETP.GEU.AND P2, PT, R71, -126, PT ;  /* 0xc2fc00004700780b */ /* 0x000fc40003f4e000 */
[----:B------:R-:W-:Y:S02]  /*da20*/  F2FP.BF16.F32.PACK_AB R64, R137, R136 ;  /* 0x000000888940723e */ /* 0x000fe400000010ff */
[----:B------:R2:W-:Y:S01]  /*da30*/  STL [R1+0x18], R42 ;  /* 0x0000182a01007387 */ /* 0x0005e20000100800 */
[----:B------:R-:W-:Y:S01]  /*da40*/  @!P3 FMUL R70, R70, 0.5 ;  /* 0x3f0000004646b820 */ /* 0x000fe20000400000 */
[----:B------:R-:W4:Y:S01]  /*da50*/  MUFU.EX2 R49, R67 ;  /* 0x0000004300317308 */ /* 0x000f220000000800 */
[----:B---3--:R-:W-:Y:S01]  /*da60*/  @!P1 FMUL R50, R50, R50 ;  /* 0x0000003232329220 */ /* 0x008fe20000400000 */
[----:B------:R-:W-:Y:S02]  /*da70*/  FSETP.GEU.AND P1, PT, R72, -126, PT ;  /* 0xc2fc00004800780b */ /* 0x000fe40003f2e000 */
[----:B------:R-:W-:Y:S02]  /*da80*/  F2FP.BF16.F32.PACK_AB R65, R139, R138 ;  /* 0x0000008a8b41723e */ /* 0x000fe400000010ff */
[----:B------:R-:W-:Y:S01]  /*da90*/  STL [R1+0x1c], R50 ;  /* 0x00001c3201007387 */ /* 0x000fe20000100800 */
[----:B------:R-:W-:Y:S01]  /*daa0*/  @!P2 FMUL R71, R71, 0.5 ;  /* 0x3f0000004747a820 */ /* 0x000fe20000400000 */
[----:B------:R-:W3:Y:S01]  /*dab0*/  MUFU.EX2 R44, R68 ;  /* 0x00000044002c7308 */ /* 0x000ee20000000800 */
[----:B-1----:R-:W-:Y:S01]  /*dac0*/  @!P0 FMUL R43, R43, R43 ;  /* 0x0000002b2b2b8220 */ /* 0x002fe20000400000 */
[----:B------:R-:W-:-:S02]  /*dad0*/  FSETP.GEU.AND P0, PT, R73, -126, PT ;  /* 0xc2fc00004900780b */ /* 0x000fc40003f0e000 */
[----:B------:R-:W-:Y:S02]  /*dae0*/  F2FP.BF16.F32.PACK_AB R66, R141, R140 ;  /* 0x0000008c8d42723e */ /* 0x000fe400000010ff */
[----:B------:R1:W-:Y:S01]  /*daf0*/  STL [R1+0x20], R43 ;  /* 0x0000202b01007387 */ /* 0x0003e20000100800 */
[----:B------:R-:W-:Y:S01]  /*db00*/  @!P1 FMUL R72, R72, 0.5 ;  /* 0x3f00000048489820 */ /* 0x000fe20000400000 */
[----:B------:R-:W5:Y:S01]  /*db10*/  MUFU.EX2 R48, R69 ;  /* 0x0000004500307308 */ /* 0x000f620000000800 */
[----:B----4-:R-:W-:Y:S01]  /*db20*/  @!P6 FMUL R49, R49, R49 ;  /* 0x000000313131e220 */ /* 0x010fe20000400000 */
[----:B------:R-:W-:Y:S02]  /*db30*/  FSETP.GEU.AND P6, PT, R74, -126, PT ;  /* 0xc2fc00004a00780b */ /* 0x000fe40003fce000 */
[----:B------:R-:W-:Y:S02]  /*db40*/  F2FP.BF16.F32.PACK_AB R67, R143, R142 ;  /* 0x0000008e8f43723e */ /* 0x000fe400000010ff */
[----:B------:R-:W-:Y:S01]  /*db50*/  STL [R1+0x24], R49 ;  /* 0x0000243101007387 */ /* 0x000fe20000100800 */
[----:B------:R-:W-:Y:S01]  /*db60*/  @!P0 FMUL R73, R73, 0.5 ;  /* 0x3f00000049498820 */ /* 0x000fe20000400000 */
[----:B------:R-:W4:Y:S01]  /*db70*/  MUFU.EX2 R45, R70 ;  /* 0x00000046002d7308 */ /* 0x000f220000000800 */
[----:B---3--:R-:W-:Y:S01]  /*db80*/  @!P5 FMUL R44, R44, R44 ;  /* 0x0000002c2c2cd220 */ /* 0x008fe20000400000 */
[----:B------:R-:W-:-:S02]  /*db90*/  FSETP.GEU.AND P5, PT, R75, -126, PT ;  /* 0xc2fc00004b00780b */ /* 0x000fc40003fae000 */
[----:B--2---:R-:W-:Y:S02]  /*dba0*/  F2FP.BF16.F32.PACK_AB R42, R50, R42 ;  /* 0x0000002a322a723e */ /* 0x004fe400000010ff */
[----:B------:R2:W-:Y:S01]  /*dbb0*/  STL [R1+0x28], R44 ;  /* 0x0000282c01007387 */ /* 0x0005e20000100800 */
[----:B------:R-:W-:Y:S01]  /*dbc0*/  @!P6 FMUL R74, R74, 0.5 ;  /* 0x3f0000004a4ae820 */ /* 0x000fe20000400000 */
[----:B------:R-:W3:Y:S01]  /*dbd0*/  MUFU.EX2 R47, R71 ;  /* 0x00000047002f7308 */ /* 0x000ee20000000800 */
[----:B-----5:R-:W-:Y:S01]  /*dbe0*/  @!P4 FMUL R48, R48, R48 ;  /* 0x000000303030c220 */ /* 0x020fe20000400000 */
[----:B------:R-:W-:Y:S02]  /*dbf0*/  FSETP.GEU.AND P4, PT, R76, -126, PT ;  /* 0xc2fc00004c00780b */ /* 0x000fe40003f8e000 */
[----:B------:R-:W-:Y:S02]  /*dc00*/  F2FP.BF16.F32.PACK_AB R68, R145, R144 ;  /* 0x000000909144723e */ /* 0x000fe400000010ff */
[----:B------:R-:W-:Y:S01]  /*dc10*/  STL [R1+0x2c], R48 ;  /* 0x00002c3001007387 */ /* 0x000fe20000100800 */
[----:B------:R-:W-:Y:S01]  /*dc20*/  @!P5 FMUL R75, R75, 0.5 ;  /* 0x3f0000004b4bd820 */ /* 0x000fe20000400000 */
[----:B------:R-:W5:Y:S01]  /*dc30*/  MUFU.EX2 R5, R72 ;  /* 0x0000004800057308 */ /* 0x000f620000000800 */
[----:B----4-:R-:W-:Y:S01]  /*dc40*/  @!P3 FMUL R45, R45, R45 ;  /* 0x0000002d2d2db220 */ /* 0x010fe20000400000 */
[----:B------:R-:W-:-:S02]  /*dc50*/  FSETP.GEU.AND P3, PT, R77, -126, PT ;  /* 0xc2fc00004d00780b */ /* 0x000fc40003f6e000 */
[----:B-1----:R-:W-:Y:S02]  /*dc60*/  F2FP.BF16.F32.PACK_AB R43, R49, R43 ;  /* 0x0000002b312b723e */ /* 0x002fe400000010ff */
        /* <DEDUP_REMOVED lines=9> */
[----:B-----5:R-:W-:Y:S01]  /*dd00*/  @!P1 FMUL R5, R5, R5 ;  /* 0x0000000505059220 */ /* 0x020fe20000400000 */
[----:B------:R-:W-:-:S02]  /*dd10*/  FSETP.GEU.AND P1, PT, R79, -126, PT ;  /* 0xc2fc00004f00780b */ /* 0x000fc40003f2e000 */
[----:B--2---:R-:W-:Y:S02]  /*dd20*/  F2FP.BF16.F32.PACK_AB R44, R48, R44 ;  /* 0x0000002c302c723e */ /* 0x004fe400000010ff */
[----:B------:R-:W-:Y:S01]  /*dd30*/  STL [R1+0x38], R5 ;  /* 0x0000380501007387 */ /* 0x000fe20000100800 */
[----:B------:R-:W-:Y:S01]  /*dd40*/  @!P2 FMUL R78, R78, 0.5 ;  /* 0x3f0000004e4ea820 */ /* 0x000fe20000400000 */
[----:B------:R-:W2:Y:S01]  /*dd50*/  MUFU.EX2 R4, R75 ;  /* 0x0000004b00047308 */ /* 0x000ea20000000800 */
[----:B----4-:R-:W-:Y:S01]  /*dd60*/  @!P0 FMUL R46, R46, R46 ;  /* 0x0000002e2e2e8220 */ /* 0x010fe20000400000 */
[----:B------:R-:W-:Y:S02]  /*dd70*/  FSETP.GEU.AND P0, PT, R80, -126, PT ;  /* 0xc2fc00005000780b */ /* 0x000fe40003f0e000 */
[----:B------:R-:W-:Y:S02]  /*dd80*/  F2FP.BF16.F32.PACK_AB R70, R149, R148 ;  /* 0x000000949546723e */ /* 0x000fe400000010ff */
[----:B------:R4:W-:Y:S01]  /*dd90*/  STL [R1+0x3c], R46 ;  /* 0x00003c2e01007387 */ /* 0x0009e20000100800 */
[----:B------:R-:W-:Y:S01]  /*dda0*/  @!P1 FMUL R79, R79, 0.5 ;  /* 0x3f0000004f4f9820 */ /* 0x000fe20000400000 */
[----:B------:R-:W5:Y:S01]  /*ddb0*/  MUFU.EX2 R9, R76 ;  /* 0x0000004c00097308 */ /* 0x000f620000000800 */
[----:B---3--:R-:W-:Y:S01]  /*ddc0*/  @!P6 FMUL R7, R7, R7 ;  /* 0x000000070707e220 */ /* 0x008fe20000400000 */
[----:B------:R-:W-:-:S02]  /*ddd0*/  FSETP.GEU.AND P6, PT, R81, -126, PT ;  /* 0xc2fc00005100780b */ /* 0x000fc40003fce000 */
[----:B-1----:R-:W-:Y:S02]  /*dde0*/  F2FP.BF16.F32.PACK_AB R45, R47, R45 ;  /* 0x0000002d2f2d723e */ /* 0x002fe400000010ff */
[----:B------:R1:W-:Y:S01]  /*ddf0*/  STL [R1+0x40], R7 ;  /* 0x0000400701007387 */ /* 0x0003e20000100800 */
[----:B------:R-:W-:Y:S01]  /*de00*/  @!P0 FMUL R80, R80, 0.5 ;  /* 0x3f00000050508820 */ /* 0x000fe20000400000 */
[----:B------:R-:W3:Y:S01]  /*de10*/  MUFU.EX2 R6, R77 ;  /* 0x0000004d00067308 */ /* 0x000ee20000000800 */
[----:B--2---:R-:W-:Y:S01]  /*de20*/  @!P5 FMUL R4, R4, R4 ;  /* 0x000000040404d220 */ /* 0x004fe20000400000 */
[----:B------:R-:W-:Y:S02]  /*de30*/  FSETP.GEU.AND P5, PT, R82, -126, PT ;  /* 0xc2fc00005200780b */ /* 0x000fe40003fae000 */
[----:B------:R-:W-:Y:S02]  /*de40*/  F2FP.BF16.F32.PACK_AB R71, R93, R92 ;  /* 0x0000005c5d47723e */ /* 0x000fe400000010ff */
[----:B------:R1:W-:Y:S01]  /*de50*/  STL [R1+0x44], R4 ;  /* 0x0000440401007387 */ /* 0x0003e20000100800 */
[----:B------:R-:W-:Y:S01]  /*de60*/  @!P6 FMUL R81, R81, 0.5 ;  /* 0x3f0000005151e820 */ /* 0x000fe20000400000 */
[----:B------:R-:W2:Y:S01]  /*de70*/  MUFU.EX2 R11, R78 ;  /* 0x0000004e000b7308 */ /* 0x000ea20000000800 */
[----:B-----5:R-:W-:Y:S01]  /*de80*/  @!P4 FMUL R9, R9, R9 ;  /* 0x000000090909c220 */ /* 0x020fe20000400000 */
[----:B------:R-:W-:-:S02]  /*de90*/  FSETP.GEU.AND P4, PT, R83, -126, PT ;  /* 0xc2fc00005300780b */ /* 0x000fc40003f8e000 */
[----:B------:R-:W-:Y:S02]  /*dea0*/  F2FP.BF16.F32.PACK_AB R72, R95, R94 ;  /* 0x0000005e5f48723e */ /* 0x000fe400000010ff */
[----:B------:R1:W-:Y:S01]  /*deb0*/  STL [R1+0x48], R9 ;  /* 0x0000480901007387 */ /* 0x0003e20000100800 */
[----:B------:R-:W-:Y:S01]  /*dec0*/  @!P5 FMUL R82, R82, 0.5 ;  /* 0x3f0000005252d820 */ /* 0x000fe20000400000 */
[----:B------:R-:W5:Y:S01]  /*ded0*/  MUFU.EX2 R8, R79 ;  /* 0x0000004f00087308 */ /* 0x000f620000000800 */
[----:B---3--:R-:W-:Y:S01]  /*dee0*/  @!P3 FMUL R6, R6, R6 ;  /* 0x000000060606b220 */ /* 0x008fe20000400000 */
[----:B------:R-:W-:Y:S02]  /*def0*/  FSETP.GEU.AND P3, PT, R84, -126, PT ;  /* 0xc2fc00005400780b */ /* 0x000fe40003f6e000 */
[----:B------:R-:W-:Y:S02]  /*df00*/  F2FP.BF16.F32.PACK_AB R73, R97, R96 ;  /* 0x000000606149723e */ /* 0x000fe400000010ff */
[----:B------:R1:W-:Y:S01]  /*df10*/  STL [R1+0x4c], R6 ;  /* 0x00004c0601007387 */ /* 0x0003e20000100800 */
[----:B------:R-:W-:Y:S01]  /*df20*/  @!P4 FMUL R83, R83, 0.5 ;  /* 0x3f0000005353c820 */ /* 0x000fe20000400000 */
[----:B------:R-:W3:Y:S01]  /*df30*/  MUFU.EX2 R157, R80 ;  /* 0x00000050009d7308 */ /* 0x000ee20000000800 */
[----:B--2---:R-:W-:Y:S01]  /*df40*/  @!P2 FMUL R11, R11, R11 ;  /* 0x0000000b0b0ba220 */ /* 0x004fe20000400000 */
[----:B------:R-:W-:-:S02]  /*df50*/  FSETP.GEU.AND P2, PT, R85, -126, PT ;  /* 0xc2fc00005500780b */ /* 0x000fc40003f4e000 */
[----:B------:R-:W-:Y:S02]  /*df60*/  F2FP.BF16.F32.PACK_AB R74, R99, R98 ;  /* 0x00000062634a723e */ /* 0x000fe400000010ff */
[----:B------:R1:W-:Y:S01]  /*df70*/  STL [R1+0x50], R11 ;  /* 0x0000500b01007387 */ /* 0x0003e20000100800 */
[----:B------:R-:W-:Y:S01]  /*df80*/  @!P3 FMUL R84, R84, 0.5 ;  /* 0x3f0000005454b820 */ /* 0x000fe20000400000 */
[----:B------:R-:W2:Y:S01]  /*df90*/  MUFU.EX2 R10, R81 ;  /* 0x00000051000a7308 */ /* 0x000ea20000000800 */
[----:B-----5:R-:W-:Y:S01]  /*dfa0*/  @!P1 FMUL R8, R8, R8 ;  /* 0x0000000808089220 */ /* 0x020fe20000400000 */
[----:B------:R-:W-:Y:S02]  /*dfb0*/  FSETP.GEU.AND P1, PT, R86, -126, PT ;  /* 0xc2fc00005600780b */ /* 0x000fe40003f2e000 */
[----:B------:R-:W-:Y:S02]  /*dfc0*/  F2FP.BF16.F32.PACK_AB R75, R101, R100 ;  /* 0x00000064654b723e */ /* 0x000fe400000010ff */
[----:B------:R1:W-:Y:S01]  /*dfd0*/  STL [R1+0x54], R8 ;  /* 0x0000540801007387 */ /* 0x0003e20000100800 */
[----:B------:R-:W-:Y:S01]  /*dfe0*/  @!P2 FMUL R85, R85, 0.5 ;  /* 0x3f0000005555a820 */ /* 0x000fe20000400000 */
[----:B------:R-:W5:Y:S01]  /*dff0*/  MUFU.EX2 R20, R82 ;  /* 0x0000005200147308 */ /* 0x000f620000000800 */
[----:B---3--:R-:W-:Y:S01]  /*e000*/  @!P0 FMUL R157, R157, R157 ;  /* 0x0000009d9d9d8220 */ /* 0x008fe20000400000 */
[----:B------:R-:W-:-:S02]  /*e010*/  FSETP.GEU.AND P0, PT, R87, -126, PT ;  /* 0xc2fc00005700780b */ /* 0x000fc40003f0e000 */
[----:B------:R-:W-:Y:S02]  /*e020*/  F2FP.BF16.F32.PACK_AB R76, R103, R102 ;  /* 0x00000066674c723e */ /* 0x000fe400000010ff */
[----:B------:R1:W-:Y:S01]  /*e030*/  STL [R1+0x58], R157 ;  /* 0x0000589d01007387 */ /* 0x0003e20000100800 */
[----:B------:R-:W-:Y:S01]  /*e040*/  @!P1 FMUL R86, R86, 0.5 ;  /* 0x3f00000056569820 */ /* 0x000fe20000400000 */
[----:B------:R-:W3:Y:S01]  /*e050*/  MUFU.EX2 R21, R83 ;  /* 0x0000005300157308 */ /* 0x000ee20000000800 */
[----:B--2---:R-:W-:Y:S01]  /*e060*/  @!P6 FMUL R10, R10, R10 ;  /* 0x0000000a0a0ae220 */ /* 0x004fe20000400000 */
[----:B------:R-:W-:Y:S02]  /*e070*/  LOP3.LUT P6, RZ, R3, 0x3, R56, 0x48, !PT ;  /* 0x0000000303ff7812 */ /* 0x000fe400078c4838 */
[----:B------:R-:W-:Y:S02]  /*e080*/  F2FP.BF16.F32.PACK_AB R56, R19, R18 ;  /* 0x000000121338723e */ /* 0x000fe400000010ff */
[----:B------:R1:W-:Y:S01]  /*e090*/  STL [R1+0x5c], R10 ;  /* 0x00005c0a01007387 */ /* 0x0003e20000100800 */
[----:B------:R-:W-:Y:S01]  /*e0a0*/  @!P0 FMUL R87, R87, 0.5 ;  /* 0x3f00000057578820 */ /* 0x000fe20000400000 */
[----:B------:R-:W2:Y:S01]  /*e0b0*/  MUFU.EX2 R14, R84 ;  /* 0x00000054000e7308 */ /* 0x000ea20000000800 */
[----:B-----5:R-:W-:Y:S01]  /*e0c0*/  @!P5 FMUL R20, R20, R20 ;  /* 0x000000141414d220 */ /* 0x020fe20000400000 */
[----:B------:R-:W-:-:S02]  /*e0d0*/  F2FP.BF16.F32.PACK_AB R77, R105, R104 ;  /* 0x00000068694d723e */ /* 0x000fc400000010ff */
[----:B------:R-:W-:Y:S02]  /*e0e0*/  F2FP.BF16.F32.PACK_AB R78, R107, R106 ;  /* 0x0000006a6b4e723e */ /* 0x000fe400000010ff */
[----:B------:R1:W-:Y:S01]  /*e0f0*/  STL [R1+0x60], R20 ;  /* 0x0000601401007387 */ /* 0x0003e20000100800 */
[----:B------:R-:W-:Y:S01]  /*e100*/  F2FP.BF16.F32.PACK_AB R79, R109, R108 ;  /* 0x0000006c6d4f723e */ /* 0x000fe200000010ff */
[----:B------:R-:W5:Y:S01]  /*e110*/  MUFU.EX2 R15, R85 ;  /* 0x00000055000f7308 */ /* 0x000f620000000800 */
[----:B---3--:R-:W-:Y:S01]  /*e120*/  @!P4 FMUL R21, R21, R21 ;  /* 0x000000151515c220 */ /* 0x008fe20000400000 */
[----:B------:R-:W-:Y:S02]  /*e130*/  F2FP.BF16.F32.PACK_AB R80, R111, R110 ;  /* 0x0000006e6f50723e */ /* 0x000fe400000010ff */
[----:B------:R-:W-:Y:S02]  /*e140*/  F2FP.BF16.F32.PACK_AB R81, R113, R112 ;  /* 0x000000707151723e */ /* 0x000fe400000010ff */
[----:B------:R1:W-:Y:S01]  /*e150*/  STL [R1+0x64], R21 ;  /* 0x0000641501007387 */ /* 0x0003e20000100800 */
[----:B------:R-:W-:Y:S01]  /*e160*/  F2FP.BF16.F32.PACK_AB R82, R115, R114 ;  /* 0x000000727352723e */ /* 0x000fe200000010ff */
[----:B------:R-:W3:Y:S01]  /*e170*/  MUFU.EX2 R12, R86 ;  /* 0x00000056000c7308 */ /* 0x000ee20000000800 */
[----:B--2---:R-:W-:Y:S01]  /*e180*/  @!P3 FMUL R14, R14, R14 ;  /* 0x0000000e0e0eb220 */ /* 0x004fe20000400000 */
[----:B------:R-:W-:-:S02]  /*e190*/  F2FP.BF16.F32.PACK_AB R83, R117, R116 ;  /* 0x000000747553723e */ /* 0x000fc400000010ff */
[----:B------:R-:W-:Y:S02]  /*e1a0*/  F2FP.BF16.F32.PACK_AB R84, R119, R118 ;  /* 0x000000767754723e */ /* 0x000fe400000010ff */
[----:B------:R1:W-:Y:S01]  /*e1b0*/  STL [R1+0x70], R14 ;  /* 0x0000700e01007387 */ /* 0x0003e20000100800 */
[----:B----4-:R-:W-:Y:S01]  /*e1c0*/  F2FP.BF16.F32.PACK_AB R46, R46, R5 ;  /* 0x000000052e2e723e */ /* 0x010fe200000010ff */
[----:B------:R-:W2:Y:S01]  /*e1d0*/  MUFU.EX2 R13, R87 ;  /* 0x00000057000d7308 */ /* 0x000ea20000000800 */
[----:B-----5:R-:W-:Y:S01]  /*e1e0*/  @!P2 FMUL R15, R15, R15 ;  /* 0x0000000f0f0fa220 */ /* 0x020fe20000400000 */
[----:B------:R-:W-:Y:S02]  /*e1f0*/  F2FP.BF16.F32.PACK_AB R85, R121, R120 ;  /* 0x000000787955723e */ /* 0x000fe400000010ff */
[----:B------:R-:W-:Y:S02]  /*e200*/  F2FP.BF16.F32.PACK_AB R47, R4, R7 ;  /* 0x00000007042f723e */ /* 0x000fe400000010ff */
[----:B------:R1:W-:Y:S01]  /*e210*/  STL [R1+0x74], R15 ;  /* 0x0000740f01007387 */ /* 0x0003e20000100800 */
[----:B------:R-:W-:Y:S01]  /*e220*/  F2FP.BF16.F32.PACK_AB R48, R6, R9 ;  /* 0x000000090630723e */ /* 0x000fe200000010ff */
[----:B---3--:R-:W-:Y:S01]  /*e230*/  @!P1 FMUL R12, R12, R12 ;  /* 0x0000000c0c0c9220 */ /* 0x008fe20000400000 */
[----:B------:R-:W-:-:S02]  /*e240*/  F2FP.BF16.F32.PACK_AB R86, R123, R122 ;  /* 0x0000007a7b56723e */ /* 0x000fc400000010ff */
[----:B------:R-:W-:Y:S02]  /*e250*/  F2FP.BF16.F32.PACK_AB R49, R8, R11 ;  /* 0x0000000b0831723e */ /* 0x000fe400000010ff */
[----:B------:R1:W-:Y:S01]  /*e260*/  STL [R1+0x68], R12 ;  /* 0x0000680c01007387 */ /* 0x0003e20000100800 */
[----:B------:R-:W-:Y:S01]  /*e270*/  F2FP.BF16.F32.PACK_AB R50, R10, R157 ;  /* 0x0000009d0a32723e */ /* 0x000fe200000010ff */
[----:B--2---:R-:W-:Y:S01]  /*e280*/  @!P0 FMUL R13, R13, R13 ;  /* 0x0000000d0d0d8220 */ /* 0x004fe20000400000 */
[----:B------:R-:W-:Y:S02]  /*e290*/  F2FP.BF16.F32.PACK_AB R87, R151, R150 ;  /* 0x000000969757723e */ /* 0x000fe400000010ff */
[----:B------:R-:W-:Y:S02]  /*e2a0*/  F2FP.BF16.F32.PACK_AB R51, R21, R20 ;  /* 0x000000141533723e */ /* 0x000fe400000010ff */
[----:B------:R1:W-:Y:S01]  /*e2b0*/  STL [R1+0x6c], R13 ;  /* 0x00006c0d01007387 */ /* 0x0003e20000100800 */
[----:B------:R-:W-:-:S02]  /*e2c0*/  F2FP.BF16.F32.PACK_AB R52, R15, R14 ;  /* 0x0000000e0f34723e */ /* 0x000fc400000010ff */
[----:B------:R-:W-:Y:S01]  /*e2d0*/  F2FP.BF16.F32.PACK_AB R53, R13, R12 ;  /* 0x0000000c0d35723e */ /* 0x000fe200000010ff */
[----:B------:R-:W-:Y:S06]  /*e2e0*/  @!P6 BRA `(.L_x_233) ;  /* 0x000000000040e947 */ /* 0x000fec0003800000 */
[----:B-1----:R-:W-:Y:S01]  /*e2f0*/  MOV R14, 0x8 ;  /* 0x00000008000e7802 */ /* 0x002fe20000000f00 */
[----:B------:R-:W1:Y:S01]  /*e300*/  LDCU.64 UR6, c[0x4][0xb0] ;  /* 0x01001600ff0677ac */ /* 0x000e620008000a00 */
[----:B------:R-:W-:Y:S02]  /*e310*/  HFMA2 R12, -RZ, RZ, 0, 5.9604644775390625e-08 ;  /* 0x00000001ff0c7431 */ /* 0x000fe400000001ff */
[----:B------:R-:W-:Y:S01]  /*e320*/  IMAD.MOV.U32 R8, RZ, RZ, 0x1be ;  /* 0x000001beff087424 */ /* 0x000fe200078e00ff */
[----:B------:R-:W2:Y:S01]  /*e330*/  LDCU.64 UR4, c[0x4][0xb8] ;  /* 0x01001700ff0477ac */ /* 0x000ea20008000a00 */
[----:B------:R-:W3:Y:S01]  /*e340*/  LDC.64 R14, c[0x4][R14] ;  /* 0x010000000e0e7b82 */ /* 0x000ee20000000a00 */
[----:B------:R-:W-:Y:S01]  /*e350*/  IMAD.MOV.U32 R13, RZ, RZ, RZ ;  /* 0x000000ffff0d7224 */ /* 0x000fe200078e00ff */
[----:B------:R-:W4:Y:S01]  /*e360*/  LDCU.64 UR8, c[0x4][0x20] ;  /* 0x01000400ff0877ac */ /* 0x000f220008000a00 */
[----:B-1----:R-:W-:Y:S01]  /*e370*/  IMAD.U32 R4, RZ, RZ, UR6 ;  /* 0x00000006ff047e24 */ /* 0x002fe2000f8e00ff */
[----:B------:R-:W-:Y:S01]  /*e380*/  MOV R5, UR7 ;  /* 0x0000000700057c02 */ /* 0x000fe20008000f00 */
[----:B--2---:R-:W-:Y:S01]  /*e390*/  IMAD.U32 R6, RZ, RZ, UR4 ;  /* 0x00000004ff067e24 */ /* 0x004fe2000f8e00ff */
[----:B------:R-:W-:Y:S01]  /*e3a0*/  MOV R7, UR5 ;  /* 0x0000000500077c02 */ /* 0x000fe20008000f00 */
[----:B----4-:R-:W-:Y:S01]  /*e3b0*/  IMAD.U32 R10, RZ, RZ, UR8 ;  /* 0x00000008ff0a7e24 */ /* 0x010fe2000f8e00ff */
[----:B------:R-:W-:-:S02]  /*e3c0*/  MOV R11, UR9 ;  /* 0x00000009000b7c02 */ /* 0x000fc40008000f00 */
[----:B------:R-:W-:-:S07]  /*e3d0*/  LEPC R20, `(.L_x_233) ;  /* 0x000000001014794e */ /* 0x000fce0000000000 */
[----:B---3--:R-:W-:Y:S05]  /*e3e0*/  CALL.ABS.NOINC R14 ;  /* 0x000000000e007343 */ /* 0x008fea0003c00000 */
.L_x_233:
[C---:B------:R-:W-:Y:S01]  /*e3f0*/  FSETP.NEU.AND P0, PT, R17.reuse, -INF , PT ;  /* 0xff8000001100780b */ /* 0x040fe20003f0d000 */
[----:B-1----:R-:W1:Y:S01]  /*e400*/  S2R R157, SR_TID.X ;  /* 0x00000000009d7919 */ /* 0x002e620000002100 */
[----:B------:R-:W-:Y:S05]  /*e410*/  WARPSYNC.ALL ;  /* 0x0000000000007948 */ /* 0x000fea0003800000 */
[----:B------:R-:W-:Y:S01]  /*e420*/  FSEL R0, R17, RZ, P0 ;  /* 0x000000ff11007208 */ /* 0x000fe20000000000 */
[----:B------:R-:W-:Y:S01]  /*e430*/  UIADD3 UR4, UPT, UPT, UR40, 0x20, URZ ;  /* 0x0000002028047890 */ /* 0x000fe2000fffe0ff */
[----:B------:R2:W-:Y:S03]  /*e440*/  STTM.x32 tmem[UR40], R56 ;  /* 0x00000038000079ed */ /* 0x0005e600082c0028 */
[----:B------:R-:W-:Y:S01]  /*e450*/  FMUL R0, R0, -UR37 ;  /* 0x8000002500007c20 */ /* 0x000fe20008400000 */
[----:B------:R-:W-:-:S03]  /*e460*/  USHF.R.U32.HI UR4, URZ, 0x15, UR4 ;  /* 0x00000015ff047899 */ /* 0x000fc60008011604 */
[--C-:B------:R-:W-:Y:S02]  /*e470*/  FFMA2 R88, R88.F32x2.HI_LO, UR37.F32, R0.reuse.F32 ;  /* 0x0000002558587c49 */ /* 0x100fe40009200000 */
[----:B------:R-:W-:Y:S01]  /*e480*/  FFMA2 R90, R90.F32x2.HI_LO, UR37.F32, R0.F32 ;  /* 0x000000255a5a7c49 */ /* 0x000fe20009200000 */
[----:B------:R-:W-:Y:S02]  /*e490*/  MOV R3, UR4 ;  /* 0x0000000400037c02 */ /* 0x000fe40008000f00 */
[----:B------:R-:W-:Y:S02]  /*e4a0*/  FSETP.GEU.AND P4, PT, R88, -126, PT ;  /* 0xc2fc00005800780b */ /* 0x000fe40003f8e000 */
[----:B------:R-:W-:Y:S02]  /*e4b0*/  FSETP.GEU.AND P3, PT, R89, -126, PT ;  /* 0xc2fc00005900780b */ /* 0x000fe40003f6e000 */
[----:B------:R-:W-:Y:S02]  /*e4c0*/  FSETP.GEU.AND P2, PT, R90, -126, PT ;  /* 0xc2fc00005a00780b */ /* 0x000fe40003f4e000 */
[----:B------:R-:W-:-:S07]  /*e4d0*/  FSETP.GEU.AND P1, PT, R91, -126, PT ;  /* 0xc2fc00005b00780b */ /* 0x000fce0003f2e000 */
[----:B------:R-:W-:Y:S02]  /*e4e0*/  @!P4 FMUL R88, R88, 0.5 ;  /* 0x3f0000005858c820 */ /* 0x000fe40000400000 */
[----:B------:R-:W-:Y:S02]  /*e4f0*/  @!P3 FMUL R89, R89, 0.5 ;  /* 0x3f0000005959b820 */ /* 0x000fe40000400000 */
[----:B------:R-:W-:Y:S02]  /*e500*/  @!P2 FMUL R90, R90, 0.5 ;  /* 0x3f0000005a5aa820 */ /* 0x000fe40000400000 */
[----:B------:R-:W-:Y:S01]  /*e510*/  @!P1 FMUL R91, R91, 0.5 ;  /* 0x3f0000005b5b9820 */ /* 0x000fe20000400000 */
[----:B--2---:R-:W2:Y:S01]  /*e520*/  MUFU.EX2 R58, R88 ;  /* 0x00000058003a7308 */ /* 0x004ea20000000800 */
[----:B-1----:R-:W-:-:S04]  /*e530*/  SHF.R.U32.HI R60, RZ, 0x5, R157 ;  /* 0x00000005ff3c7819 */ /* 0x002fc8000001169d */
[----:B------:R-:W-:-:S03]  /*e540*/  LOP3.LUT P0, RZ, R3, 0x3, R60, 0x48, !PT ;  /* 0x0000000303ff7812 */ /* 0x000fc6000780483c */
[----:B------:R-:W1:Y:S08]  /*e550*/  MUFU.EX2 R59, R89 ;  /* 0x00000059003b7308 */ /* 0x000e700000000800 */
[----:B------:R-:W3:Y:S01]  /*e560*/  MUFU.EX2 R56, R90 ;  /* 0x0000005a00387308 */ /* 0x000ee20000000800 */
[----:B--2---:R-:W-:-:S07]  /*e570*/  @!P4 FMUL R58, R58, R58 ;  /* 0x0000003a3a3ac220 */ /* 0x004fce0000400000 */
[----:B------:R-:W2:Y:S01]  /*e580*/  MUFU.EX2 R57, R91 ;  /* 0x0000005b00397308 */ /* 0x000ea20000000800 */
[----:B-1----:R-:W-:-:S05]  /*e590*/  @!P3 FMUL R59, R59, R59 ;  /* 0x0000003b3b3bb220 */ /* 0x002fca0000400000 */
[----:B------:R-:W-:Y:S01]  /*e5a0*/  F2FP.BF16.F32.PACK_AB R54, R59, R58 ;  /* 0x0000003a3b36723e */ /* 0x000fe200000010ff */
[----:B---3--:R-:W-:Y:S01]  /*e5b0*/  @!P2 FMUL R56, R56, R56 ;  /* 0x000000383838a220 */ /* 0x008fe20000400000 */
[----:B--2---:R-:W-:-:S05]  /*e5c0*/  @!P1 FMUL R57, R57, R57 ;  /* 0x0000003939399220 */ /* 0x004fca0000400000 */
[----:B------:R-:W-:Y:S01]  /*e5d0*/  F2FP.BF16.F32.PACK_AB R55, R57, R56 ;  /* 0x000000383937723e */ /* 0x000fe200000010ff */
[----:B------:R-:W-:Y:S06]  /*e5e0*/  @!P0 BRA `(.L_x_234) ;  /* 0x0000000000408947 */ /* 0x000fec0003800000 */
[----:B------:R-:W-:Y:S01]  /*e5f0*/  MOV R14, 0x8 ;  /* 0x00000008000e7802 */ /* 0x000fe20000000f00 */
        /* <DEDUP_REMOVED lines=15> */
.L_x_234:
[----:B------:R-:W-:-:S04]  /*e6f0*/  UISETP.NE.AND UP0, UPT, UR51, URZ, UPT ;  /* 0x000000ff3300728c */ /* 0x000fc8000bf05270 */
[----:B------:R-:W-:-:S06]  /*e700*/  USEL UR4, UR44, UR43, UP0 ;  /* 0x0000002b2c047287 */ /* 0x000fcc0008000000 */
[----:B------:R-:W-:Y:S01]  /*e710*/  MOV R0, UR4 ;  /* 0x0000000400007c02 */ /* 0x000fe20008000f00 */
[----:B------:R-:W-:Y:S05]  /*e720*/  WARPSYNC.ALL ;  /* 0x0000000000007948 */ /* 0x000fea0003800000 */
[----:B------:R-:W-:Y:S01]  /*e730*/  ISETP.GT.U32.AND P1, PT, R0, 0x1, PT ;  /* 0x000000010000780c */ /* 0x000fe20003f24070 */
[----:B------:R1:W-:Y:S01]  /*e740*/  STTM.x32 tmem[UR40+0x20], R24 ;  /* 0x00002018000079ed */ /* 0x0003e200082c0028 */
[----:B------:R-:W2:Y:S11]  /*e750*/  FENCE.VIEW.ASYNC.T ;  /* 0x00000000000073c6 */ /* 0x000eb60000000200 */
[----:B------:R-:W-:Y:S05]  /*e760*/  @P1 BRA `(.L_x_235) ;  /* 0x0000000000081947 */ /* 0x000fea0003800000 */
[----:B------:R-:W-:Y:S05]  /*e770*/  BPT.TRAP 0x1 ;  /* 0x000000040000795c */ /* 0x000fea0000300000 */
[----:B------:R-:W-:Y:S05]  /*e780*/  BPT.TRAP 0x1 ;  /* 0x000000040000795c */ /* 0x000fea0000300000 */
.L_x_235:
[----:B------:R-:W3:Y:S01]  /*e790*/  S2UR UR5, SR_CgaCtaId ;  /* 0x00000000000579c3 */ /* 0x000ee20000008800 */
[----:B------:R-:W-:Y:S01]  /*e7a0*/  UISETP.NE.AND UP0, UPT, UR51, URZ, UPT ;  /* 0x000000ff3300728c */ /* 0x000fe2000bf05270 */
[----:B------:R-:W-:Y:S02]  /*e7b0*/  UMOV UR4, 0x400 ;  /* 0x0000040000047882 */ /* 0x000fe40000000000 */
[----:B---3--:R-:W-:-:S04]  /*e7c0*/  ULEA UR4, UR5, UR4, 0x18 ;  /* 0x0000000405047291 */ /* 0x008fc8000f8ec0ff */
[----:B------:R-:W-:-:S04]  /*e7d0*/  UIADD3 UR6, UPT, UPT, UR4, 0xa068, URZ ;  /* 0x0000a06804067890 */ /* 0x000fc8000fffe0ff */
[----:B------:R-:W-:-:S04]  /*e7e0*/  @UP0 UIADD3 UR6, UPT, UPT, UR4, 0xa058, URZ ;  /* 0x0000a05804060890 */ /* 0x000fc8000fffe0ff */
[----:B------:R-:W-:Y:S02]  /*e7f0*/  UPRMT UR6, UR5, 0x654, UR6 ;  /* 0x0000065405067896 */ /* 0x000fe40008000006 */
[----:B------:R-:W-:-:S04]  /*e800*/  USEL UR5, UR48, UR47, UP0 ;  /* 0x0000002f30057287 */ /* 0x000fc80008000000 */
[----:B------:R-:W-:-:S03]  /*e810*/  ULOP3.LUT UR5, UR5, 0x1, URZ, 0x3c, !UPT ;  /* 0x0000000105057892 */ /* 0x000fc6000f8e3cff */
[----:B--2---:R-:W-:Y:S01]  /*e820*/  SYNCS.ARRIVE.TRANS64.RED.A1T0 RZ, [UR6], RZ ;  /* 0x000000ffffff79a7 */ /* 0x004fe20008100406 */
[----:B------:R-:W-:Y:S02]  /*e830*/  USEL UR48, UR5, UR48, UP0 ;  /* 0x0000003005307287 */ /* 0x000fe40008000000 */
[----:B------:R-:W-:Y:S02]  /*e840*/  USEL UR47, UR47, UR5, UP0 ;  /* 0x000000052f2f7287 */ /* 0x000fe40008000000 */
[----:B------:R-:W-:-:S09]  /*e850*/  UISETP.NE.AND UP0, UPT, UR41, URZ, UPT ;  /* 0x000000ff2900728c */ /* 0x000fd2000bf05270 */
[----:B------:R-:W-:Y:S05]  /*e860*/  BRA.U UP0, `(.L_x_236) ;  /* 0x0000000100047547 */ /* 0x000fea000b800000 */
[----:B------:R-:W-:Y:S05]  /*e870*/  BPT.TRAP 0x1 ;  /* 0x000000040000795c */ /* 0x000fea0000300000 */
.L_x_236:
[----:B------:R-:W-:Y:S01]  /*e880*/  UISETP.NE.AND UP0, UPT, UR51, URZ, UPT ;  /* 0x000000ff3300728c */ /* 0x000fe2000bf05270 */
[----:B------:R-:W-:Y:S01]  /*e890*/  MOV R0, UR39 ;  /* 0x0000002700007c02 */ /* 0x000fe20008000f00 */
[----:B------:R-:W-:Y:S01]  /*e8a0*/  UIADD3 UR6, UPT, UPT, UR4, 0xa078, URZ ;  /* 0x0000a07804067890 */ /* 0x000fe2000fffe0ff */
[----:B------:R-:W-:Y:S01]  /*e8b0*/  FADD2 R22, R22.F32x2.HI_LO, RZ.F32 ;  /* 0x000000ff1616724b */ /* 0x000fe20000200000 */
[----:B------:R-:W-:Y:S01]  /*e8c0*/  FSETP.NEU.AND P0, PT, R17, -INF , PT ;  /* 0xff8000001100780b */ /* 0x000fe20003f0d000 */
[----:B------:R-:W-:Y:S01]  /*e8d0*/  FADD2 R124, R124.F32x2.HI_LO, RZ.F32 ;  /* 0x000000ff7c7c724b */ /* 0x000fe20000200000 */
[----:B------:R-:W-:Y:S01]  /*e8e0*/  SHF.L.U32 R0, R0, 0x1f, RZ ;  /* 0x0000001f00007819 */ /* 0x000fe200000006ff */
[----:B------:R-:W-:Y:S01]  /*e8f0*/  FADD2 R22, R22.F32x2.HI_LO, R130.F32x2.HI_LO ;  /* 0x000000821616724b */ /* 0x000fe20000000000 */
[----:B------:R-:W-:Y:S01]  /*e900*/  FSEL R3, R17, RZ, P0 ;  /* 0x000000ff11037208 */ /* 0x000fe20000000000 */
[----:B------:R-:W-:Y:S02]  /*e910*/  FADD2 R126, R126.F32x2.HI_LO, RZ.F32 ;  /* 0x000000ff7e7e724b */ /* 0x000fe40000200000 */
[----:B------:R-:W-:Y:S01]  /*e920*/  @!UP0 UIADD3 UR6, UPT, UPT, UR4, 0xa088, URZ ;  /* 0x0000a08804068890 */ /* 0x000fe2000fffe0ff */
[----:B------:R-:W-:Y:S01]  /*e930*/  FADD2 R124, R124.F32x2.HI_LO, R132.F32x2.HI_LO ;  /* 0x000000847c7c724b */ /* 0x000fe20000000000 */
[----:B------:R-:W-:Y:S01]  /*e940*/  FSETP.NEU.AND P0, PT, R156, R3, PT ;  /* 0x000000039c00720b */ /* 0x000fe20003f0d000 */
[----:B------:R-:W-:-:S02]  /*e950*/  FADD2 R126, R126.F32x2.HI_LO, R134.F32x2.HI_LO ;  /* 0x000000867e7e724b */ /* 0x000fc40000000000 */
[----:B------:R-:W-:Y:S02]  /*e960*/  FADD2 R22, R22.F32x2.HI_LO, R138.F32x2.HI_LO ;  /* 0x0000008a1616724b */ /* 0x000fe40000000000 */
[----:B------:R-:W-:Y:S02]  /*e970*/  FADD2 R124, R124.F32x2.HI_LO, R140.F32x2.HI_LO ;  /* 0x0000008c7c7c724b */ /* 0x000fe40000000000 */
[----:B------:R-:W2:Y:S01]  /*e980*/  SYNCS.PHASECHK.TRANS64.TRYWAIT P2, [UR6], R0 ;  /* 0x00000000ff0075a7 */ /* 0x000ea20008041106 */
[----:B------:R-:W-:Y:S02]  /*e990*/  FADD2 R126, R126.F32x2.HI_LO, R142.F32x2.HI_LO ;  /* 0x0000008e7e7e724b */ /* 0x000fe40000000000 */
[----:B------:R-:W-:Y:S02]  /*e9a0*/  FADD2 R22, R22.F32x2.HI_LO, R146.F32x2.HI_LO ;  /* 0x000000921616724b */ /* 0x000fe40000000000 */
[----:B------:R-:W-:Y:S02]  /*e9b0*/  FADD2 R124, R124.F32x2.HI_LO, R148.F32x2.HI_LO ;  /* 0x000000947c7c724b */ /* 0x000fe40000000000 */
[----:B------:R-:W-:-:S02]  /*e9c0*/  FADD2 R126, R126.F32x2.HI_LO, R92.F32x2.HI_LO ;  /* 0x0000005c7e7e724b */ /* 0x000fc40000000000 */
[----:B------:R-:W-:Y:S02]  /*e9d0*/  FADD2 R22, R22.F32x2.HI_LO, R96.F32x2.HI_LO ;  /* 0x000000601616724b */ /* 0x000fe40000000000 */
[----:B------:R-:W-:Y:S02]  /*e9e0*/  FADD2 R124, R124.F32x2.HI_LO, R98.F32x2.HI_LO ;  /* 0x000000627c7c724b */ /* 0x000fe40000000000 */
[----:B------:R-:W-:Y:S02]  /*e9f0*/  FADD2 R126, R126.F32x2.HI_LO, R100.F32x2.HI_LO ;  /* 0x000000647e7e724b */ /* 0x000fe40000000000 */
[----:B------:R-:W-:Y:S01]  /*ea00*/  FADD2 R22, R22.F32x2.HI_LO, R104.F32x2.HI_LO ;  /* 0x000000681616724b */ /* 0x000fe20000000000 */
[----:B--2---:R-:W-:Y:S06]  /*ea10*/  @!P2 BRA `(.L_x_237) ;  /* 0x000000980084a947 */ /* 0x004fec0003800000 */
.L_x_408:
[----:B------:R-:W-:Y:S01]  /*ea20*/  BSSY.RECONVERGENT B0, `(.L_x_238) ;  /* 0x000000a000007945 */ /* 0x000fe20003800200 */
[----:B--2---:R-:W-:-:S03]  /*ea30*/  MOV R5, 0x3f000000 ;  /* 0x3f00000000057802 */ /* 0x004fc60000000f00 */
[----:B------:R-:W-:Y:S05]  /*ea40*/  @!P0 BRA `(.L_x_239) ;  /* 0x00000000001c8947 */ /* 0x000fea0003800000 */
[----:B------:R-:W-:-:S04]  /*ea50*/  FADD R0, -R3, R156 ;  /* 0x0000009c03007221 */ /* 0x000fc80000000100 */
[----:B------:R-:W-:-:S05]  /*ea60*/  FMUL R0, R0, UR37 ;  /* 0x0000002500007c20 */ /* 0x000fca0008400000 */
[----:B------:R-:W-:-:S13]  /*ea70*/  FSETP.GEU.AND P0, PT, R0, -126, PT ;  /* 0xc2fc00000000780b */ /* 0x000fda0003f0e000 */
[----:B------:R-:W-:-:S04]  /*ea80*/  @!P0 FMUL R0, R0, 0.5 ;  /* 0x3f00000000008820 */ /* 0x000fc80000400000 */
[----:B------:R-:W2:Y:S02]  /*ea90*/  MUFU.EX2 R5, R0 ;  /* 0x0000000000057308 */ /* 0x000ea40000000800 */
[----:B--2---:R-:W-:-:S04]  /*eaa0*/  @!P0 FMUL R5, R5, R5 ;  /* 0x0000000505058220 */ /* 0x004fc80000400000 */
[----:B------:R-:W-:Y:S02]  /*eab0*/  FMUL R5, R5, 0.5 ;  /* 0x3f00000005057820 */ /* 0x000fe40000400000 */
.L_x_239:
[----:B------:R-:W-:Y:S05]  /*eac0*/  BSYNC.RECONVERGENT B0 ;  /* 0x0000000000007941 */ /* 0x000fea0003800200 */
.L_x_238:
[----:B-1----:R-:W2:Y:S04]  /*ead0*/  LDL.LU.64 R34, [R1+0x18] ;  /* 0x0000180001227983 */ /* 0x002ea80000300a00 */
[----:B------:R-:W3:Y:S04]  /*eae0*/  LDL.LU.64 R32, [R1+0x20] ;  /* 0x0000200001207983 */ /* 0x000ee80000300a00 */
[----:B------:R-:W4:Y:S04]  /*eaf0*/  LDL.LU.64 R30, [R1+0x30] ;  /* 0x00003000011e7983 */ /* 0x000f280000300a00 */
[----:B------:R-:W5:Y:S04]  /*eb00*/  LDL.LU.64 R28, [R1+0x38] ;  /* 0x00003800011c7983 */ /* 0x000f680000300a00 */
[----:B------:R-:W5:Y:S04]  /*eb10*/  LDL.LU.64 R26, [R1+0x40] ;  /* 0x00004000011a7983 */ /* 0x000f680000300a00 */
[----:B------:R-:W5:Y:S04]  /*eb20*/  LDL.LU.64 R14, [R1+0x28] ;  /* 0x00002800010e7983 */ /* 0x000f680000300a00 */
[----:B------:R-:W5:Y:S04]  /*eb30*/  LDL.LU.64 R24, [R1+0x50] ;  /* 0x0000500001187983 */ /* 0x000f680000300a00 */
[----:B------:R-:W5:Y:S04]  /*eb40*/  LDL.LU.64 R20, [R1+0x58] ;  /* 0x0000580001147983 */ /* 0x000f680000300a00 */
[----:B------:R-:W5:Y:S04]  /*eb50*/  LDL.LU.64 R12, [R1+0x60] ;  /* 0x00006000010c7983 */ /* 0x000f680000300a00 */
[----:B------:R-:W5:Y:S04]  /*eb60*/  LDL.LU.64 R8, [R1+0x48] ;  /* 0x0000480001087983 */ /* 0x000f680000300a00 */
[----:B------:R-:W5:Y:S04]  /*eb70*/  LDL.LU.64 R10, [R1+0x68] ;  /* 0x00006800010a7983 */ /* 0x000f680000300a00 */
[----:B------:R-:W5:Y:S01]  /*eb80*/  LDL.LU.64 R6, [R1+0x70] ;  /* 0x0000700001067983 */ /* 0x000f620000300a00 */
[----:B------:R-:W-:-:S04]  /*eb90*/  FMUL R16, R5, R16 ;  /* 0x0000001005107220 */ /* 0x000fc80000400000 */
[----:B------:R-:W-:-:S04]  /*eba0*/  FADD2 R18, R16.F32, R18.F32x2.HI_LO ;  /* 0x000000121012724b */ /* 0x000fc80000040000 */
[----:B------:R-:W-:-:S04]  /*ebb0*/  FADD2 R18, R18.F32x2.HI_LO, R128.F32x2.HI_LO ;  /* 0x000000801212724b */ /* 0x000fc80000000000 */
[----:B------:R-:W-:-:S04]  /*ebc0*/  FADD2 R18, R18.F32x2.HI_LO, R136.F32x2.HI_LO ;  /* 0x000000881212724b */ /* 0x000fc80000000000 */
[----:B------:R-:W-:-:S04]  /*ebd0*/  FADD2 R18, R18.F32x2.HI_LO, R144.F32x2.HI_LO ;  /* 0x000000901212724b */ /* 0x000fc80000000000 */
[----:B------:R-:W-:Y:S02]  /*ebe0*/  FADD2 R18, R18.F32x2.HI_LO, R94.F32x2.HI_LO ;  /* 0x0000005e1212724b */ /* 0x000fe40000000000 */
[----:B------:R-:W-:Y:S02]  /*ebf0*/  FADD2 R124, R124.F32x2.HI_LO, R106.F32x2.HI_LO ;  /* 0x0000006a7c7c724b */ /* 0x000fe40000000000 */
[----:B------:R-:W-:Y:S02]  /*ec00*/  FADD2 R126, R126.F32x2.HI_LO, R108.F32x2.HI_LO ;  /* 0x0000006c7e7e724b */ /* 0x000fe40000000000 */
[----:B------:R-:W-:Y:S02]  /*ec10*/  FADD2 R18, R18.F32x2.HI_LO, R102.F32x2.HI_LO ;  /* 0x000000661212724b */ /* 0x000fe40000000000 */
[----:B------:R-:W-:Y:S02]  /*ec20*/  FADD2 R22, R22.F32x2.HI_LO, R112.F32x2.HI_LO ;  /* 0x000000701616724b */ /* 0x000fe40000000000 */
[----:B------:R-:W-:-:S02]  /*ec30*/  FADD2 R124, R124.F32x2.HI_LO, R114.F32x2.HI_LO ;  /* 0x000000727c7c724b */ /* 0x000fc40000000000 */
        /* <DEDUP_REMOVED lines=23> */
[----:B------:R-:W-:Y:S01]  /*edb0*/  FADD2 R18, R18.F32x2.HI_LO, R186.F32x2.HI_LO ;  /* 0x000000ba1212724b */ /* 0x000fe20000000000 */
[----:B------:R-:W-:Y:S01]  /*edc0*/  ULOP3.LUT UP0, URZ, UR45, 0x7f, UR36, 0xf8, !UPT ;  /* 0x0000007f2dff7892 */ /* 0x000fe2000f80f824 */
[----:B--2---:R-:W-:-:S02]  /*edd0*/  FADD2 R124, R124.F32x2.HI_LO, R34.F32x2.HI_LO ;  /* 0x000000227c7c724b */ /* 0x004fc40000000000 */
[----:B---3--:R-:W-:Y:S02]  /*ede0*/  FADD2 R126, R126.F32x2.HI_LO, R32.F32x2.HI_LO ;  /* 0x000000207e7e724b */ /* 0x008fe40000000000 */
[----:B----4-:R-:W-:Y:S02]  /*edf0*/  FADD2 R22, R22.F32x2.HI_LO, R30.F32x2.HI_LO ;  /* 0x0000001e1616724b */ /* 0x010fe40000000000 */
[----:B-----5:R-:W-:Y:S02]  /*ee00*/  FADD2 R124, R124.F32x2.HI_LO, R28.F32x2.HI_LO ;  /* 0x0000001c7c7c724b */ /* 0x020fe40000000000 */
        /* <DEDUP_REMOVED lines=11> */
[----:B------:R-:W-:-:S04]  /*eec0*/  FADD2 R18, R18.F32x2.HI_LO, R22.F32x2.HI_LO ;  /* 0x000000161212724b */ /* 0x000fc80000000000 */
[----:B------:R-:W-:-:S04]  /*eed0*/  FADD2 R18, R18.F32x2.HI_LO, R124.F32x2.HI_LO ;  /* 0x0000007c1212724b */ /* 0x000fc80000000000 */
[----:B------:R-:W-:Y:S01]  /*eee0*/  FADD R16, R18, R19 ;  /* 0x0000001312107221 */ /* 0x000fe20000000000 */
[----:B------:R-:W-:Y:S06]  /*eef0*/  BRA.U UP0, `(.L_x_240) ;  /* 0x0000000100907547 */ /* 0x000fec000b800000 */
[----:B------:R-:W-:Y:S05]  /*ef00*/  @P1 BRA `(.L_x_241) ;  /* 0x0000000000041947 */ /* 0x000fea0003800000 */
[----:B------:R-:W-:Y:S05]  /*ef10*/  BPT.TRAP 0x1 ;  /* 0x000000040000795c */ /* 0x000fea0000300000 */
.L_x_241:
[----:B------:R-:W-:Y:S01]  /*ef20*/  UISETP.NE.AND UP0, UPT, UR51, URZ, UPT ;  /* 0x000000ff3300728c */ /* 0x000fe2000bf05270 */
[----:B------:R-:W-:Y:S01]  /*ef30*/  IMAD.U32 R0, RZ, RZ, UR5 ;  /* 0x00000005ff007e24 */ /* 0x000fe2000f8e00ff */
[----:B------:R-:W-:Y:S01]  /*ef40*/  UIADD3 UR6, UPT, UPT, UR4, 0xa060, URZ ;  /* 0x0000a06004067890 */ /* 0x000fe2000fffe0ff */
[----:B------:R-:W-:Y:S01]  /*ef50*/  IMAD.U32 R18, R157, 0x10000, RZ ;  /* 0x000100009d127824 */ /* 0x000fe200078e00ff */
[----:B------:R-:W-:Y:S02]  /*ef60*/  LOP3.LUT R60, R60, 0x3, RZ, 0xc0, !PT ;  /* 0x000000033c3c7812 */ /* 0x000fe400078ec0ff */
[----:B------:R-:W-:Y:S02]  /*ef70*/  SHF.L.U32 R0, R0, 0x1f, RZ ;  /* 0x0000001f00007819 */ /* 0x000fe400000006ff */
[----:B------:R-:W-:-:S03]  /*ef80*/  LOP3.LUT R18, R18, 0x600000, RZ, 0xc0, !PT ;  /* 0x0060000012127812 */ /* 0x000fc600078ec0ff */
[----:B------:R-:W-:Y:S01]  /*ef90*/  @UP0 UIADD3 UR6, UPT, UPT, UR4, 0xa050, URZ ;  /* 0x0000a05004060890 */ /* 0x000fe2000fffe0ff */
[----:B------:R-:W-:Y:S01]  /*efa0*/  SHF.R.U32.HI R3, RZ, 0x15, R18 ;  /* 0x00000015ff037819 */ /* 0x000fe20000011612 */
[----:B------:R-:W-:-:S03]  /*efb0*/  USEL UR4, URZ, 0x80, UP0 ;  /* 0x00000080ff047887 */ /* 0x000fc60008000000 */
[----:B------:R-:W-:-:S03]  /*efc0*/  ISETP.NE.AND P0, PT, R60, R3, PT ;  /* 0x000000033c00720c */ /* 0x000fc60003f05270 */
[----:B------:R-:W-:Y:S01]  /*efd0*/  LOP3.LUT R18, R18, UR4, RZ, 0xfc, !PT ;  /* 0x0000000412127c12 */ /* 0x000fe2000f8efcff */
[----:B------:R-:W1:Y:S02]  /*efe0*/  SYNCS.PHASECHK.TRANS64.TRYWAIT P1, [UR6], R0 ;  /* 0x00000000ff0075a7 */ /* 0x000e640008021106 */
[----:B-1----:R-:W-:Y:S07]  /*eff0*/  @!P1 BRA `(.L_x_242) ;  /* 0x0000009400249947 */ /* 0x002fee0003800000 */
.L_x_410:
        /* <DEDUP_REMOVED lines=17> */
.L_x_243:
[----:B------:R-:W-:Y:S05]  /*f110*/  WARPSYNC.ALL ;  /* 0x0000000000007948 */ /* 0x000fea0003800000 */
[----:B------:R-:W-:-:S13]  /*f120*/  R2UR UR4, R18 ;  /* 0x00000000120472ca */ /* 0x000fda00000e0000 */
[----:B------:R2:W-:Y:S02]  /*f130*/  STTM.x2 tmem[UR4], R16 ;  /* 0x00000010000079ed */ /* 0x0005e400080c0004 */
.L_x_240:
[----:B------:R-:W-:Y:S01]  /*f140*/  UIADD3 UR4, UPT, UPT, UR45, 0x1, URZ ;  /* 0x000000012d047890 */ /* 0x000fe2000fffe0ff */
[----:B------:R-:W-:Y:S01]  /*f150*/  MOV R156, R17 ;  /* 0x00000011009c7202 */ /* 0x000fe20000000f00 */
[----:B------:R-:W-:Y:S02]  /*f160*/  UIADD3 UR45, UPT, UPT, UR45, -0x1, URZ ;  /* 0xffffffff2d2d7890 */ /* 0x000fe4000fffe0ff */
[----:B------:R-:W-:-:S09]  /*f170*/  UISETP.GT.U32.AND UP0, UPT, UR4, 0x1, UPT ;  /* 0x000000010400788c */ /* 0x000fd2000bf04070 */
[----:B------:R-:W-:Y:S05]  /*f180*/  BRA.U UP0, `(.L_x_244) ;  /* 0xffffffb900947547 */ /* 0x000fea000b83ffff */
.L_x_223:
[----:B------:R-:W3:Y:S02]  /*f190*/  LDCU UR4, c[0x0][0x384] ;  /* 0x00007080ff0477ac */ /* 0x000ee40008000800 */
[----:B---3--:R-:W-:-:S09]  /*f1a0*/  ULOP3.LUT UP0, URZ, UR4, 0x7f, URZ, 0xc0, !UPT ;  /* 0x0000007f04ff7892 */ /* 0x008fd2000f80c0ff */
[----:B------:R-:W-:Y:S05]  /*f1b0*/  BRA.U !UP0, `(.L_x_245) ;  /* 0x0000005d08787547 */ /* 0x000fea000b800000 */
[----:B-1----:R-:W1:Y:S01]  /*f1c0*/  S2R R0, SR_TID.X ;  /* 0x0000000000007919 */ /* 0x002e620000002100 */
[----:B------:R-:W-:Y:S01]  /*f1d0*/  UISETP.NE.AND UP0, UPT, UR51, URZ, UPT ;  /* 0x000000ff3300728c */ /* 0x000fe2000bf05270 */
[----:B------:R-:W-:-:S03]  /*f1e0*/  UMOV UR4, 0x20 ;  /* 0x0000002000047882 */ /* 0x000fc60000000000 */
[----:B------:R-:W-:Y:S02]  /*f1f0*/  USEL UR4, UR4, 0xa0, UP0 ;  /* 0x000000a004047887 */ /* 0x000fe40008000000 */
[----:B------:R-:W-:Y:S02]  /*f200*/  USEL UR5, URZ, 0x80, UP0 ;  /* 0x00000080ff057887 */ /* 0x000fe40008000000 */
[----:B------:R-:W-:Y:S01]  /*f210*/  USEL UR47, UR48, UR47, UP0 ;  /* 0x0000002f302f7287 */ /* 0x000fe20008000000 */
[----:B-1----:R-:W-:-:S05]  /*f220*/  IMAD.U32 R18, R0, 0x10000, RZ ;  /* 0x0001000000127824 */ /* 0x002fca00078e00ff */
[----:B------:R-:W-:-:S05]  /*f230*/  LOP3.LUT R18, R18, 0x600000, RZ, 0xc0, !PT ;  /* 0x0060000012127812 */ /* 0x000fca00078ec0ff */
[C---:B------:R-:W-:Y:S01]  /*f240*/  VIADD R3, R18.reuse, UR4 ;  /* 0x0000000412037c36 */ /* 0x040fe20008000000 */
[----:B------:R-:W-:Y:S01]  /*f250*/  USEL UR4, UR44, UR43, UP0 ;  /* 0x0000002b2c047287 */ /* 0x000fe20008000000 */
[----:B------:R-:W-:-:S03]  /*f260*/  LOP3.LUT R18, R18, UR5, RZ, 0xfc, !PT ;  /* 0x0000000512127c12 */ /* 0x000fc6000f8efcff */
[----:B------:R-:W-:Y:S01]  /*f270*/  UISETP.GT.U32.AND UP0, UPT, UR4, 0x1, UPT ;  /* 0x000000010400788c */ /* 0x000fe2000bf04070 */
[----:B------:R-:W1:Y:S02]  /*f280*/  SHFL.IDX PT, R3, R3, RZ, 0x1f ;  /* 0x00001fff03037589 */ /* 0x000e6400000e0000 */
[----:B-1----:R-:W-:-:S06]  /*f290*/  R2UR UR36, R3 ;  /* 0x00000000032472ca */ /* 0x002fcc00000e0000 */
[----:B------:R-:W-:Y:S09]  /*f2a0*/  BRA.U UP0, `(.L_x_246) ;  /* 0x0000000100047547 */ /* 0x000ff2000b800000 */
[----:B------:R-:W-:Y:S05]  /*f2b0*/  BPT.TRAP 0x1 ;  /* 0x000000040000795c */ /* 0x000fea0000300000 */
.L_x_246:
[----:B------:R-:W1:Y:S01]  /*f2c0*/  S2UR UR38, SR_CgaCtaId ;  /* 0x00000000002679c3 */ /* 0x000e620000008800 */
[----:B------:R-:W-:Y:S01]  /*f2d0*/  UISETP.NE.AND UP0, UPT, UR51, URZ, UPT ;  /* 0x000000ff3300728c */ /* 0x000fe2000bf05270 */
[----:B------:R-:W-:Y:S01]  /*f2e0*/  IMAD.U32 R3, RZ, RZ, UR47 ;  /* 0x0000002fff037e24 */ /* 0x000fe2000f8e00ff */
[----:B------:R-:W-:Y:S01]  /*f2f0*/  UMOV UR37, 0x400 ;  /* 0x0000040000257882 */ /* 0x000fe20000000000 */
[----:B------:R-:W-:Y:S02]  /*f300*/  SHF.R.U32.HI R0, RZ, 0x5, R0 ;  /* 0x00000005ff007819 */ /* 0x000fe40000011600 */
[----:B------:R-:W-:Y:S02]  /*f310*/  SHF.R.U32.HI R22, RZ, 0x15, R18 ;  /* 0x00000015ff167819 */ /* 0x000fe40000011612 */
[----:B------:R-:W-:Y:S02]  /*f320*/  SHF.L.U32 R3, R3, 0x1f, RZ ;  /* 0x0000001f03037819 */ /* 0x000fe400000006ff */
[----:B------:R-:W-:-:S04]  /*f330*/  LOP3.LUT R19, R0, 0x3, RZ, 0xc0, !PT ;  /* 0x0000000300137812 */ /* 0x000fc800078ec0ff */
[----:B------:R-:W-:Y:S01]  /*f340*/  ISETP.NE.AND P0, PT, R19, R22, PT ;  /* 0x000000161300720c */ /* 0x000fe20003f05270 */
[----:B-1----:R-:W-:-:S04]  /*f350*/  ULEA UR37, UR38, UR37, 0x18 ;  /* 0x0000002526257291 */ /* 0x002fc8000f8ec0ff */
[----:B------:R-:W-:Y:S02]  /*f360*/  UIADD3 UR4, UPT, UPT, UR37, 0xa050, URZ ;  /* 0x0000a05025047890 */ /* 0x000fe4000fffe0ff */
[----:B------:R-:W-:-:S09]  /*f370*/  @!UP0 UIADD3 UR4, UPT, UPT, UR37, 0xa060, URZ ;  /* 0x0000a06025048890 */ /* 0x000fd2000fffe0ff */
[----:B------:R-:W1:Y:S02]  /*f380*/  SYNCS.PHASECHK.TRANS64.TRYWAIT P1, [UR4], R3 ;  /* 0x00000003ff0075a7 */ /* 0x000e640008021104 */
[----:B-1----:R-:W-:Y:S05]  /*f390*/  @!P1 BRA `(.L_x_247) ;  /* 0x0000009000549947 */ /* 0x002fea0003800000 */
.L_x_412:
[----:B------:R-:W-:Y:S05]  /*f3a0*/  @!P0 BRA `(.L_x_248) ;  /* 0x0000000000408947 */ /* 0x000fea0003800000 */
        /* <DEDUP_REMOVED lines=16> */
.L_x_248:
        /* <DEDUP_REMOVED lines=11> */
[----:B------:R-:W3:Y:S01]  /*f560*/  LDCU.64 UR6, c[0x4][0xb8] ;  /* 0x01001700ff0677ac */ /* 0x000ee20008000a00 */
[----:B------:R-:W4:Y:S01]  /*f570*/  LDC.64 R14, c[0x4][R14] ;  /* 0x010000000e0e7b82 */ /* 0x000f220000000a00 */
        /* <DEDUP_REMOVED lines=10> */
.L_x_249:
        /* <DEDUP_REMOVED lines=23> */
.L_x_250:
        /* <DEDUP_REMOVED lines=23> */
.L_x_251:
[----:B------:R-:W-:Y:S05]  /*f900*/  WARPSYNC.ALL ;  /* 0x0000000000007948 */ /* 0x000fea0003800000 */
[----:B------:R-:W1:Y:S01]  /*f910*/  LDCU UR5, c[0x0][0x384] ;  /* 0x00007080ff0577ac */ /* 0x000e620008000800 */
[----:B------:R-:W-:Y:S01]  /*f920*/  VIADD R0, R2, 0x1 ;  /* 0x0000000102007836 */ /* 0x000fe20000000000 */
[----:B------:R-:W-:Y:S01]  /*f930*/  R2UR UR4, R18 ;  /* 0x00000000120472ca */ /* 0x000fe200000e0000 */
[C---:B------:R-:W-:Y:S02]  /*f940*/  VIADD R3, R2.reuse, 0x2 ;  /* 0x0000000202037836 */ /* 0x040fe40000000000 */
[----:B------:R-:W-:-:S10]  /*f950*/  VIADD R4, R2, 0x4 ;  /* 0x0000000402047836 */ /* 0x000fd40000000000 */
[----:B------:R-:W3:Y:S01]  /*f960*/  LDTM.x32 R120, tmem[UR4+0x60] ;  /* 0x00006004007879ee */ /* 0x000ee200082c0000 */
[----:B-1----:R-:W-:Y:S01]  /*f970*/  ISETP.GE.AND P4, PT, R0, UR5, PT ;  /* 0x0000000500007c0c */ /* 0x002fe2000bf86270 */
[C---:B------:R-:W-:Y:S01]  /*f980*/  VIADD R0, R2.reuse, 0x5 ;  /* 0x0000000502007836 */ /* 0x040fe20000000000 */
[----:B------:R-:W-:Y:S01]  /*f990*/  ISETP.GE.AND P3, PT, R3, UR5, PT ;  /* 0x0000000503007c0c */ /* 0x000fe2000bf66270 */
[C---:B------:R-:W-:Y:S01]  /*f9a0*/  VIADD R3, R2.reuse, 0x6 ;  /* 0x0000000602037836 */ /* 0x040fe20000000000 */
[----:B------:R-:W-:Y:S02]  /*f9b0*/  ISETP.GE.AND P5, PT, R2, UR5, PT ;  /* 0x0000000502007c0c */ /* 0x000fe4000bfa6270 */
[----:B------:R-:W-:Y:S01]  /*f9c0*/  ISETP.GE.AND P1, PT, R0, UR5, PT ;  /* 0x0000000500007c0c */ /* 0x000fe2000bf26270 */
[C---:B------:R-:W-:Y:S01]  /*f9d0*/  VIADD R0, R2.reuse, 0x8 ;  /* 0x0000000802007836 */ /* 0x040fe20000000000 */
[----:B------:R-:W-:Y:S01]  /*f9e0*/  ISETP.GE.AND P0, PT, R3, UR5, PT ;  /* 0x0000000503007c0c */ /* 0x000fe2000bf06270 */
[----:B------:R-:W-:Y:S01]  /*f9f0*/  VIADD R3, R2, 0x9 ;  /* 0x0000000902037836 */ /* 0x000fe20000000000 */
[----:B------:R-:W-:-:S02]  /*fa00*/  FSEL R88, R88, -INF , !P5 ;  /* 0xff80000058587808 */ /* 0x000fc40006800000 */
[----:B------:R-:W-:Y:S01]  /*fa10*/  ISETP.GE.AND P6, PT, R0, UR5, PT ;  /* 0x0000000500007c0c */ /* 0x000fe2000bfc6270 */
[C---:B------:R-:W-:Y:S01]  /*fa20*/  VIADD R0, R2.reuse, 0xa ;  /* 0x0000000a02007836 */ /* 0x040fe20000000000 */
[----:B------:R-:W-:Y:S02]  /*fa30*/  FSEL R89, R89, -INF , !P4 ;  /* 0xff80000059597808 */ /* 0x000fe40006000000 */
[----:B------:R-:W-:Y:S01]  /*fa40*/  ISETP.GE.AND P5, PT, R3, UR5, PT ;  /* 0x0000000503007c0c */ /* 0x000fe2000bfa6270 */
[----:B------:R-:W-:Y:S01]  /*fa50*/  VIADD R3, R2, 0xc ;  /* 0x0000000c02037836 */ /* 0x000fe20000000000 */
[----:B------:R-:W-:Y:S01]  /*fa60*/  ISETP.GE.AND P4, PT, R0, UR5, PT ;  /* 0x0000000500007c0c */ /* 0x000fe2000bf86270 */
[----:B------:R-:W-:Y:S01]  /*fa70*/  VIADD R0, R2, 0xd ;  /* 0x0000000d02007836 */ /* 0x000fe20000000000 */
[----:B------:R-:W-:Y:S02]  /*fa80*/  ISETP.GE.AND P2, PT, R4, UR5, PT ;  /* 0x0000000504007c0c */ /* 0x000fe4000bf46270 */
[----:B------:R-:W-:-:S02]  /*fa90*/  FSEL R90, R90, -INF , !P3 ;  /* 0xff8000005a5a7808 */ /* 0x000fc40005800000 */
[----:B------:R-:W-:Y:S02]  /*faa0*/  FSEL R92, R92, -INF , !P2 ;  /* 0xff8000005c5c7808 */ /* 0x000fe40005000000 */
[----:B------:R-:W-:Y:S01]  /*fab0*/  ISETP.GE.AND P3, PT, R3, UR5, PT ;  /* 0x0000000503007c0c */ /* 0x000fe2000bf66270 */
[----:B------:R-:W-:Y:S01]  /*fac0*/  VIADD R3, R2, 0xe ;  /* 0x0000000e02037836 */ /* 0x000fe20000000000 */
[----:B------:R-:W-:Y:S01]  /*fad0*/  ISETP.GE.AND P2, PT, R0, UR5, PT ;  /* 0x0000000500007c0c */ /* 0x000fe2000bf46270 */
[----:B------:R-:W-:Y:S01]  /*fae0*/  VIADD R0, R2, 0x10 ;  /* 0x0000001002007836 */ /* 0x000fe20000000000 */
[----:B------:R-:W-:Y:S02]  /*faf0*/  FSEL R93, R93, -INF , !P1 ;  /* 0xff8000005d5d7808 */ /* 0x000fe40004800000 */
[----:B------:R-:W-:Y:S02]  /*fb00*/  FSEL R94, R94, -INF , !P0 ;  /* 0xff8000005e5e7808 */ /* 0x000fe40004000000 */
[----:B------:R-:W-:Y:S01]  /*fb10*/  ISETP.GE.AND P1, PT, R3, UR5, PT ;  /* 0x0000000503007c0c */ /* 0x000fe2000bf26270 */
[----:B------:R-:W-:Y:S01]  /*fb20*/  VIADD R3, R2, 0x11 ;  /* 0x0000001102037836 */ /* 0x000fe20000000000 */
[----:B------:R-:W-:Y:S01]  /*fb30*/  ISETP.GE.AND P0, PT, R0, UR5, PT ;  /* 0x0000000500007c0c */ /* 0x000fe2000bf06270 */
[----:B------:R-:W-:Y:S01]  /*fb40*/  VIADD R0, R2, 0x12 ;  /* 0x0000001202007836 */ /* 0x000fe20000000000 */
        /* <DEDUP_REMOVED lines=198> */
[----:B---3--:R-:W-:Y:S02]  /*107b0*/  FSEL R120, R120, -INF , !P3 ;  /* 0xff80000078787808 */ /* 0x008fe40005800000 */
        /* <DEDUP_REMOVED lines=70> */
[C---:B------:R-:W-:Y:S01]  /*10c20*/  VIADD R0, R2.reuse, 0x1f ;  /* 0x0000001f02007836 */ /* 0x040fe20000000000 */
        /* <DEDUP_REMOVED lines=65> */
[C---:B------:R-:W-:Y:S01]  /*11040*/  VIADD R0, R2.reuse, 0x77 ;  /* 0x0000007702007836 */ /* 0x040fe20000000000 */
[----:B------:R-:W-:Y:S01]  /*11050*/  FSEL R47, R47, -INF , !P6 ;  /* 0xff8000002f2f7808 */ /* 0x000fe20007000000 */
[----:B------:R-:W-:Y:S01]  /*11060*/  VIADD R2, R2, 0x7b ;  /* 0x0000007b02027836 */ /* 0x000fe20000000000 */
[----:B------:R-:W-:-:S02]  /*11070*/  ISETP.GE.AND P6, PT, R3, UR5, PT ;  /* 0x0000000503007c0c */ /* 0x000fc4000bfc6270 */
[----:B------:R-:W-:Y:S02]  /*11080*/  FSEL R55, R55, -INF , !P4 ;  /* 0xff80000037377808 */ /* 0x000fe40006000000 */
[----:B------:R-:W-:Y:S02]  /*11090*/  ISETP.GE.AND P4, PT, R2, UR5, PT ;  /* 0x0000000502007c0c */ /* 0x000fe4000bf86270 */
[C---:B------:R-:W-:Y:S02]  /*110a0*/  FMNMX3 R3, R17.reuse, R88, R92, !PT ;  /* 0x0000005811037276 */ /* 0x040fe4000780005c */
[C---:B------:R-:W-:Y:S02]  /*110b0*/  FMNMX3 R2, R17.reuse, R89, R93, !PT ;  /* 0x0000005911027276 */ /* 0x040fe4000780005d */
[----:B------:R-:W-:Y:S02]  /*110c0*/  FMNMX3 R5, R17, R90, R94, !PT ;  /* 0x0000005a11057276 */ /* 0x000fe4000780005e */
[----:B------:R-:W-:-:S02]  /*110d0*/  FSEL R51, R51, -INF , !P5 ;  /* 0xff80000033337808 */ /* 0x000fc40006800000 */
[----:B------:R-:W-:Y:S02]  /*110e0*/  FMNMX3 R3, R3, R96, R100, !PT ;  /* 0x0000006003037276 */ /* 0x000fe40007800064 */
[----:B------:R-:W-:Y:S02]  /*110f0*/  ISETP.GE.AND P5, PT, R0, UR5, PT ;  /* 0x0000000500007c0c */ /* 0x000fe4000bfa6270 */
        /* <DEDUP_REMOVED lines=45> */
[----:B------:R-:W-:-:S02]  /*113d0*/  FSEL R123, R123, -INF , !P3 ;  /* 0xff8000007b7b7808 */ /* 0x000fc40005800000 */
[----:B------:R-:W-:Y:S02]  /*113e0*/  FSEL R127, R127, -INF , !P2 ;  /* 0xff8000007f7f7808 */ /* 0x000fe40005000000 */
        /* <DEDUP_REMOVED lines=17> */
[----:B------:R-:W-:Y:S02]  /*11500*/  FMNMX3 R0, R0, R153, R155, !PT ;  /* 0x0000009900007276 */ /* 0x000fe4000780009b */
[----:B------:R-:W-:Y:S02]  /*11510*/  FMNMX3 R2, R5, R156, R150, !PT ;  /* 0x0000009c05027276 */ /* 0x000fe40007800096 */
[----:B------:R-:W-:Y:S02]  /*11520*/  FMNMX3 R0, R0, R157, R151, !PT ;  /* 0x0000009d00007276 */ /* 0x000fe40007800097 */
[----:B------:R-:W-:Y:S02]  /*11530*/  FMNMX3 R3, R4, R3, R2, !PT ;  /* 0x0000000304037276 */ /* 0x000fe40007800002 */
[----:B------:R-:W-:Y:S02]  /*11540*/  ISETP.NE.AND P0, PT, R19, R22, PT ;  /* 0x000000161300720c */ /* 0x000fe40003f05270 */
[----:B------:R-:W-:-:S04]  /*11550*/  FMNMX R23, R0, R3, !PT ;  /* 0x0000000300177209 */ /* 0x000fc80007800000 */
[C---:B------:R-:W-:Y:S01]  /*11560*/  FSETP.NEU.AND P1, PT, R23.reuse, -INF , PT ;  /* 0xff8000001700780b */ /* 0x040fe20003f2d000 */
[----:B------:R1:W-:Y:S03]  /*11570*/  STL [R1+0x74], R23 ;  /* 0x0000741701007387 */ /* 0x0003e60000100800 */
[----:B------:R-:W-:-:S03]  /*11580*/  FSEL R19, R23, RZ, P1 ;  /* 0x000000ff17137208 */ /* 0x000fc60000800000 */
        /* <DEDUP_REMOVED lines=17> */
.L_x_252:
[----:B------:R-:W-:Y:S05]  /*116a0*/  WARPSYNC.ALL ;  /* 0x0000000000007948 */ /* 0x000fea0003800000 */
[----:B------:R-:W-:Y:S01]  /*116b0*/  R2UR UR4, R18 ;  /* 0x00000000120472ca */ /* 0x000fe200000e0000 */
[----:B------:R-:W-:Y:S01]  /*116c0*/  IMAD.MOV.U32 R18, RZ, RZ, R17 ;  /* 0x000000ffff127224 */ /* 0x000fe200078e0011 */
[----:B------:R-:W-:-:S11]  /*116d0*/  ISETP.NE.AND P0, PT, RZ, UR41, PT ;  /* 0x00000029ff007c0c */ /* 0x000fd6000bf05270 */
[----:B------:R3:W-:Y:S02]  /*116e0*/  STTM.x2 tmem[UR4], R18 ;  /* 0x00000012000079ed */ /* 0x0007e400080c0004 */
[----:B------:R-:W-:Y:S05]  /*116f0*/  @P0 BRA `(.L_x_253) ;  /* 0x0000000000040947 */ /* 0x000fea0003800000 */
[----:B------:R-:W-:Y:S05]  /*11700*/  BPT.TRAP 0x1 ;  /* 0x000000040000795c */ /* 0x000fea0000300000 */
.L_x_253:
[----:B------:R-:W-:Y:S01]  /*11710*/  UISETP.NE.AND UP0, UPT, UR51, URZ, UPT ;  /* 0x000000ff3300728c */ /* 0x000fe2000bf05270 */
[----:B------:R-:W-:Y:S01]  /*11720*/  MOV R2, UR50 ;  /* 0x0000003200027c02 */ /* 0x000fe20008000f00 */
[----:B------:R-:W-:Y:S01]  /*11730*/  UIADD3 UR4, UPT, UPT, UR37, 0xa070, URZ ;  /* 0x0000a07025047890 */ /* 0x000fe2000fffe0ff */
[C---:B------:R-:W-:Y:S01]  /*11740*/  FSETP.NEU.AND P0, PT, R23.reuse, -INF , PT ;  /* 0xff8000001700780b */ /* 0x040fe20003f0d000 */
[----:B------:R-:W-:Y:S01]  /*11750*/  UIADD3 UR5, UPT, UPT, UR37, 0xa0d0, URZ ;  /* 0x0000a0d025057890 */ /* 0x000fe2000fffe0ff */
[----:B------:R-:W-:Y:S01]  /*11760*/  SHF.L.U32 R2, R2, 0x1f, RZ ;  /* 0x0000001f02027819 */ /* 0x000fe200000006ff */
[----:B------:R-:W-:Y:S01]  /*11770*/  USHF.L.U32 UR42, UR42, 0x3, URZ ;  /* 0x000000032a2a7899 */ /* 0x000fe200080006ff */
[----:B------:R-:W-:-:S03]  /*11780*/  FSEL R0, R23, RZ, P0 ;  /* 0x000000ff17007208 */ /* 0x000fc60000000000 */
[----:B------:R-:W-:Y:S01]  /*11790*/  MOV R3, UR5 ;  /* 0x0000000500037c02 */ /* 0x000fe20008000f00 */
[----:B------:R-:W-:Y:S02]  /*117a0*/  @!UP0 UIADD3 UR4, UPT, UPT, UR37, 0xa080, URZ ;  /* 0x0000a08025048890 */ /* 0x000fe4000fffe0ff */
[----:B------:R-:W-:-:S07]  /*117b0*/  UIADD3 UR6, UPT, UPT, UR42, UR5, URZ ;  /* 0x000000052a067290 */ /* 0x000fce000fffe0ff */
[----:B------:R-:W-:Y:S02]  /*117c0*/  SYNCS.ARRIVE.TRANS64.A1T0 RZ, [UR4], RZ ;  /* 0x000000ffffff79a7 */ /* 0x000fe40008100004 */
[----:B------:R-:W4:Y:S01]  /*117d0*/  LDCU UR4, c[0x0][0x704] ;  /* 0x0000e080ff0477ac */ /* 0x000f220008000800 */
[----:B------:R-:W5:Y:S01]  /*117e0*/  SYNCS.PHASECHK.TRANS64.TRYWAIT P5, [R3+UR42], R2 ;  /* 0x00000002030075a7 */ /* 0x000f6200080a112a */
[----:B----4-:R-:W-:-:S04]  /*117f0*/  FMUL R0, R0, -UR4 ;  /* 0x8000000400007c20 */ /* 0x010fc80008400000 */
[--C-:B---3--:R-:W-:Y:S02]  /*11800*/  FFMA2 R18, R88.F32x2.HI_LO, UR4.F32, R0.reuse.F32 ;  /* 0x0000000458127c49 */ /* 0x108fe40009200000 */
[--C-:B-1----:R-:W-:Y:S02]  /*11810*/  FFMA2 R22, R90.F32x2.HI_LO, UR4.F32, R0.reuse.F32 ;  /* 0x000000045a167c49 */ /* 0x102fe40009200000 */
[--C-:B------:R-:W-:Y:S01]  /*11820*/  FFMA2 R88, R92.F32x2.HI_LO, UR4.F32, R0.reuse.F32 ;  /* 0x000000045c587c49 */ /* 0x100fe20009200000 */
[----:B------:R-:W-:Y:S01]  /*11830*/  FSETP.GEU.AND P4, PT, R18, -126, PT ;  /* 0xc2fc00001200780b */ /* 0x000fe20003f8e000 */
[----:B------:R-:W-:Y:S01]  /*11840*/  FFMA2 R90, R94.F32x2.HI_LO, UR4.F32, R0.F32 ;  /* 0x000000045e5a7c49 */ /* 0x000fe20009200000 */
[----:B------:R-:W-:Y:S02]  /*11850*/  FSETP.GEU.AND P3, PT, R19, -126, PT ;  /* 0xc2fc00001300780b */ /* 0x000fe40003f6e000 */
[----:B------:R-:W-:Y:S02]  /*11860*/  FSETP.GEU.AND P2, PT, R22, -126, PT ;  /* 0xc2fc00001600780b */ /* 0x000fe40003f4e000 */
[----:B------:R-:W-:-:S02]  /*11870*/  FSETP.GEU.AND P1, PT, R23, -126, PT ;  /* 0xc2fc00001700780b */ /* 0x000fc40003f2e000 */
[----:B------:R-:W-:Y:S02]  /*11880*/  FSETP.GEU.AND P0, PT, R88, -126, PT ;  /* 0xc2fc00005800780b */ /* 0x000fe40003f0e000 */
[----:B------:R-:W-:-:S03]  /*11890*/  FSETP.GEU.AND P6, PT, R89, -126, PT ;  /* 0xc2fc00005900780b */ /* 0x000fc60003fce000 */
[----:B------:R-:W-:Y:S02]  /*118a0*/  @!P4 FMUL R18, R18, 0.5 ;  /* 0x3f0000001212c820 */ /* 0x000fe40000400000 */
[----:B------:R-:W-:Y:S02]  /*118b0*/  @!P3 FMUL R19, R19, 0.5 ;  /* 0x3f0000001313b820 */ /* 0x000fe40000400000 */
[----:B------:R-:W-:Y:S02]  /*118c0*/  @!P2 FMUL R22, R22, 0.5 ;  /* 0x3f0000001616a820 */ /* 0x000fe40000400000 */
[----:B------:R-:W-:Y:S01]  /*118d0*/  @!P1 FMUL R23, R23, 0.5 ;  /* 0x3f00000017179820 */ /* 0x000fe20000400000 */
[----:B------:R-:W1:Y:S08]  /*118e0*/  MUFU.EX2 R18, R18 ;  /* 0x0000001200127308 */ /* 0x000e700000000800 */
[----:B------:R-:W3:Y:S08]  /*118f0*/  MUFU.EX2 R19, R19 ;  /* 0x0000001300137308 */ /* 0x000ef00000000800 */
[----:B------:R-:W4:Y:S08]  /*11900*/  MUFU.EX2 R22, R22 ;  /* 0x0000001600167308 */ /* 0x000f300000000800 */
[----:B------:R-:W1:Y:S02]  /*11910*/  MUFU.EX2 R23, R23 ;  /* 0x0000001700177308 */ /* 0x000e640000000800 */
[----:B-1-345:R-:W-:Y:S05]  /*11920*/  @!P5 BRA `(.L_x_254) ;  /* 0x0000006c0008d947 */ /* 0x03afea0003800000 */
.L_x_414:
[--C-:B------:R-:W-:Y:S01]  /*11930*/  FFMA2 R92, R96.F32x2.HI_LO, UR4.F32, R0.reuse.F32 ;  /* 0x00000004605c7c49 */ /* 0x100fe20009200000 */
[----:B------:R-:W-:Y:S01]  /*11940*/  FSETP.GEU.AND P5, PT, R90, -126, PT ;  /* 0xc2fc00005a00780b */ /* 0x000fe20003fae000 */
[----:B------:R-:W-:Y:S01]  /*11950*/  @!P2 FMUL R22, R22, R22 ;  /* 0x000000161616a220 */ /* 0x000fe20000400000 */
[----:B------:R-:W-:Y:S01]  /*11960*/  @!P0 FMUL R88, R88, 0.5 ;  /* 0x3f00000058588820 */ /* 0x000fe20000400000 */
[----:B------:R-:W-:Y:S01]  /*11970*/  @!P3 FMUL R19, R19, R19 ;  /* 0x000000131313b220 */ /* 0x000fe20000400000 */
[----:B------:R-:W-:Y:S01]  /*11980*/  FSETP.GEU.AND P2, PT, R93, -126, PT ;  /* 0xc2fc00005d00780b */ /* 0x000fe20003f4e000 */
[----:B------:R-:W-:Y:S01]  /*11990*/  @!P4 FMUL R18, R18, R18 ;  /* 0x000000121212c220 */ /* 0x000fe20000400000 */
[----:B------:R-:W-:Y:S01]  /*119a0*/  FSETP.GEU.AND P3, PT, R92, -126, PT ;  /* 0xc2fc00005c00780b */ /* 0x000fe20003f6e000 */
[--C-:B------:R-:W-:Y:S01]  /*119b0*/  FFMA2 R94, R98.F32x2.HI_LO, UR4.F32, R0.reuse.F32 ;  /* 0x00000004625e7c49 */ /* 0x100fe20009200000 */
[----:B------:R-:W3:Y:S01]  /*119c0*/  MUFU.EX2 R88, R88 ;  /* 0x0000005800587308 */ /* 0x000ee20000000800 */
[----:B------:R-:W-:Y:S01]  /*119d0*/  FSETP.GEU.AND P4, PT, R91, -126, PT ;  /* 0xc2fc00005b00780b */ /* 0x000fe20003f8e000 */
[----:B------:R-:W-:Y:S01]  /*119e0*/  @!P1 FMUL R23, R23, R23 ;  /* 0x0000001717179220 */ /* 0x000fe20000400000 */
[--C-:B------:R-:W-:Y:S01]  /*119f0*/  FFMA2 R96, R100.F32x2.HI_LO, UR4.F32, R0.reuse.F32 ;  /* 0x0000000464607c49 */ /* 0x100fe20009200000 */
[----:B------:R-:W-:Y:S01]  /*11a00*/  FSETP.GEU.AND P1, PT, R94, -126, PT ;  /* 0xc2fc00005e00780b */ /* 0x000fe20003f2e000 */
[----:B------:R-:W-:Y:S01]  /*11a10*/  @!P6 FMUL R89, R89, 0.5 ;  /* 0x3f0000005959e820 */ /* 0x000fe20000400000 */
[--C-:B------:R-:W-:Y:S01]  /*11a20*/  FFMA2 R100, R104.F32x2.HI_LO, UR4.F32, R0.reuse.F32 ;  /* 0x0000000468647c49 */ /* 0x100fe20009200000 */
[----:B------:R-:W-:Y:S01]  /*11a30*/  ULOP3.LUT UR42, UR42, 0x8, URZ, 0x3c, !UPT ;  /* 0x000000082a2a7892 */ /* 0x000fe2000f8e3cff */
[----:B------:R-:W-:Y:S01]  /*11a40*/  @!P5 FMUL R90, R90, 0.5 ;  /* 0x3f0000005a5ad820 */ /* 0x000fe20000400000 */
[----:B------:R-:W-:Y:S01]  /*11a50*/  @!P2 FMUL R93, R93, 0.5 ;  /* 0x3f0000005d5da820 */ /* 0x000fe20000400000 */
[--C-:B------:R-:W-:Y:S01]  /*11a60*/  FFMA2 R98, R102.F32x2.HI_LO, UR4.F32, R0.reuse.F32 ;  /* 0x0000000466627c49 */ /* 0x100fe20009200000 */
[----:B------:R-:W4:Y:S01]  /*11a70*/  MUFU.EX2 R89, R89 ;  /* 0x0000005900597308 */ /* 0x000f220000000800 */
[----:B------:R-:W-:Y:S01]  /*11a80*/  @!P3 FMUL R92, R92, 0.5 ;  /* 0x3f0000005c5cb820 */ /* 0x000fe20000400000 */
[----:B------:R-:W-:-:S02]  /*11a90*/  FFMA2 R102, R106.F32x2.HI_LO, UR4.F32, R0.F32 ;  /* 0x000000046a667c49 */ /* 0x000fc40009200000 */
[----:B------:R-:W-:Y:S01]  /*11aa0*/  @!P4 FMUL R91, R91, 0.5 ;  /* 0x3f0000005b5bc820 */ /* 0x000fe20000400000 */
[--C-:B------:R-:W-:Y:S02]  /*11ab0*/  FFMA2 R106, R110.F32x2.HI_LO, UR4.F32, R0.reuse.F32 ;  /* 0x000000046e6a7c49 */ /* 0x100fe40009200000 */
[----:B---3--:R-:W-:Y:S01]  /*11ac0*/  @!P0 FMUL R88, R88, R88 ;  /* 0x0000005858588220 */ /* 0x008fe20000400000 */
[----:B------:R-:W3:Y:S01]  /*11ad0*/  MUFU.EX2 R93, R93 ;  /* 0x0000005d005d7308 */ /* 0x000ee20000000800 */
[----:B------:R-:W-:Y:S01]  /*11ae0*/  @!P1 FMUL R94, R94, 0.5 ;  /* 0x3f0000005e5e9820 */ /* 0x000fe20000400000 */
[----:B------:R-:W-:Y:S01]  /*11af0*/  FSETP.GEU.AND P0, PT, R95, -126, PT ;  /* 0xc2fc00005f00780b */ /* 0x000fe20003f0e000 */
[--C-:B------:R-:W-:Y:S02]  /*11b00*/  FFMA2 R104, R108.F32x2.HI_LO, UR4.F32, R0.reuse.F32 ;  /* 0x000000046c687c49 */ /* 0x100fe40009200000 */
[--C-:B------:R-:W-:Y:S02]  /*11b10*/  FFMA2 R108, R112.F32x2.HI_LO, UR4.F32, R0.reuse.F32 ;  /* 0x00000004706c7c49 */ /* 0x100fe40009200000 */
[--C-:B------:R-:W-:Y:S01]  /*11b20*/  FFMA2 R110, R114.F32x2.HI_LO, UR4.F32, R0.reuse.F32 ;  /* 0x00000004726e7c49 */ /* 0x100fe20009200000 */
[----:B------:R-:W5:Y:S01]  /*11b30*/  MUFU.EX2 R92, R92 ;  /* 0x0000005c005c7308 */ /* 0x000f620000000800 */
[----:B----4-:R-:W-:Y:S01]  /*11b40*/  @!P6 FMUL R89, R89, R89 ;  /* 0x000000595959e220 */ /* 0x010fe20000400000 */
[----:B------:R-:W-:Y:S01]  /*11b50*/  FSETP.GEU.AND P6, PT, R96, -126, PT ;  /* 0xc2fc00006000780b */ /* 0x000fe20003fce000 */
[----:B------:R-:W-:-:S02]  /*11b60*/  FFMA2 R114, R118.F32x2.HI_LO, UR4.F32, R0.F32 ;  /* 0x0000000476727c49 */ /* 0x000fc40009200000 */
[--C-:B------:R-:W-:Y:S02]  /*11b70*/  FFMA2 R112, R116.F32x2.HI_LO, UR4.F32, R0.reuse.F32 ;  /* 0x0000000474707c49 */ /* 0x100fe40009200000 */
[----:B------:R-:W-:Y:S01]  /*11b80*/  @!P0 FMUL R95, R95, 0.5 ;  /* 0x3f0000005f5f8820 */ /* 0x000fe20000400000 */
[----:B------:R-:W4:Y:S01]  /*11b90*/  MUFU.EX2 R91, R91 ;  /* 0x0000005b005b7308 */ /* 0x000f220000000800 */
[----:B---3--:R-:W-:Y:S01]  /*11ba0*/  @!P2 FMUL R93, R93, R93 ;  /* 0x0000005d5d5da220 */ /* 0x008fe20000400000 */
[----:B------:R-:W-:Y:S01]  /*11bb0*/  FSETP.GEU.AND P2, PT, R100, -126, PT ;  /* 0xc2fc00006400780b */ /* 0x000fe20003f4e000 */
[--C-:B------:R-:W-:Y:S02]  /*11bc0*/  FFMA2 R56, R56.F32x2.HI_LO, UR4.F32, R0.reuse.F32 ;  /* 0x0000000438387c49 */ /* 0x100fe40009200000 */
[--C-:B------:R-:W-:Y:S02]  /*11bd0*/  FFMA2 R60, R60.F32x2.HI_LO, UR4.F32, R0.reuse.F32 ;  /* 0x000000043c3c7c49 */ /* 0x100fe40009200000 */
[----:B------:R-:W-:Y:S01]  /*11be0*/  @!P6 FMUL R96, R96, 0.5 ;  /* 0x3f0000006060e820 */ /* 0x000fe20000400000 */
[----:B------:R-:W3:Y:S01]  /*11bf0*/  MUFU.EX2 R94, R94 ;  /* 0x0000005e005e7308 */ /* 0x000ee20000000800 */
[----:B-----5:R-:W-:Y:S01]  /*11c00*/  @!P3 FMUL R92, R92, R92 ;  /* 0x0000005c5c5cb220 */ /* 0x020fe20000400000 */
[----:B------:R-:W-:Y:S01]  /*11c10*/  FSETP.GEU.AND P3, PT, R99, -126, PT ;  /* 0xc2fc00006300780b */ /* 0x000fe20003f6e000 */
[----:B------:R-:W-:-:S02]  /*11c20*/  FFMA2 R58, R58.F32x2.HI_LO, UR4.F32, R0.F32 ;  /* 0x000000043a3a7c49 */ /* 0x000fc40009200000 */
[--C-:B------:R-:W-:Y:S02]  /*11c30*/  FFMA2 R62, R62.F32x2.HI_LO, UR4.F32, R0.reuse.F32 ;  /* 0x000000043e3e7c49 */ /* 0x100fe40009200000 */
[----:B------:R-:W-:Y:S01]  /*11c40*/  @!P2 FMUL R100, R100, 0.5 ;  /* 0x3f0000006464a820 */ /* 0x000fe20000400000 */
[----:B------:R-:W5:Y:S01]  /*11c50*/  MUFU.EX2 R90, R90 ;  /* 0x0000005a005a7308 */ /* 0x000f620000000800 */
[----:B----4-:R-:W-:Y:S01]  /*11c60*/  @!P4 FMUL R91, R91, R91 ;  /* 0x0000005b5b5bc220 */ /* 0x010fe20000400000 */
[----:B------:R-:W-:Y:S01]  /*11c70*/  FSETP.GEU.AND P4, PT, R98, -126, PT ;  /* 0xc2fc00006200780b */ /* 0x000fe20003f8e000 */
[--C-:B------:R-:W-:Y:S02]  /*11c80*/  FFMA2 R68, R68.F32x2.HI_LO, UR4.F32, R0.reuse.F32 ;  /* 0x0000000444447c49 */ /* 0x100fe40009200000 */
[--C-:B------:R-:W-:Y:S02]  /*11c90*/  FFMA2 R66, R66.F32x2.HI_LO, UR4.F32, R0.reuse.F32 ;  /* 0x0000000442427c49 */ /* 0x100fe40009200000 */
[----:B------:R-:W-:Y:S01]  /*11ca0*/  @!P3 FMUL R99, R99, 0.5 ;  /* 0x3f0000006363b820 */ /* 0x000fe20000400000 */
[----:B------:R-:W4:Y:S01]  /*11cb0*/  MUFU.EX2 R95, R95 ;  /* 0x0000005f005f7308 */ /* 0x000f220000000800 */
[----:B---3--:R-:W-:Y:S01]  /*11cc0*/  @!P1 FMUL R94, R94, R94 ;  /* 0x0000005e5e5e9220 */ /* 0x008fe20000400000 */
[----:B------:R-:W-:Y:S01]  /*11cd0*/  FSETP.GEU.AND P1, PT, R101, -126, PT ;  /* 0xc2fc00006500780b */ /* 0x000fe20003f2e000 */
[----:B------:R-:W-:-:S02]  /*11ce0*/  FFMA2 R64, R64.F32x2.HI_LO, UR4.F32, R0.F32 ;  /* 0x0000000440407c49 */ /* 0x000fc40009200000 */
[--C-:B------:R-:W-:Y:S02]  /*11cf0*/  FFMA2 R70, R70.F32x2.HI_LO, UR4.F32, R0.reuse.F32 ;  /* 0x0000000446467c49 */ /* 0x100fe40009200000 */
[----:B------:R-:W-:Y:S01]  /*11d00*/  @!P4 FMUL R98, R98, 0.5 ;  /* 0x3f0000006262c820 */ /* 0x000fe20000400000 */
[----:B------:R-:W3:Y:S01]  /*11d10*/  MUFU.EX2 R100, R100 ;  /* 0x0000006400647308 */ /* 0x000ee20000000800 */
[----:B-----5:R-:W-:Y:S01]  /*11d20*/  @!P5 FMUL R90, R90, R90 ;  /* 0x0000005a5a5ad220 */ /* 0x020fe20000400000 */
[----:B------:R-:W-:Y:S01]  /*11d30*/  FSETP.GEU.AND P5, PT, R97, -126, PT ;  /* 0xc2fc00006100780b */ /* 0x000fe20003fae000 */
[--C-:B------:R-:W-:Y:S02]  /*11d40*/  FFMA2 R74, R74.F32x2.HI_LO, UR4.F32, R0.reuse.F32 ;  /* 0x000000044a4a7c49 */ /* 0x100fe40009200000 */
[--C-:B------:R-:W-:Y:S02]  /*11d50*/  FFMA2 R72, R72.F32x2.HI_LO, UR4.F32, R0.reuse.F32 ;  /* 0x0000000448487c49 */ /* 0x100fe40009200000 */
[----:B------:R-:W-:Y:S01]  /*11d60*/  @!P1 FMUL R101, R101, 0.5 ;  /* 0x3f00000065659820 */ /* 0x000fe20000400000 */
        /* <DEDUP_REMOVED lines=76> */
[----:B------:R-:W-:Y:S02]  /*12230*/  FFMA2 R156, R156.F32x2.HI_LO, UR4.F32, R0.F32 ;  /* 0x000000049c9c7c49 */ /* 0x000fe40009200000 */
[----:B------:R-:W-:Y:S01]  /*12240*/  @!P1 FMUL R115, R115, 0.5 ;  /* 0x3f00000073739820 */ /* 0x000fe20000400000 */
[----:B------:R-:W4:Y:S01]  /*12250*/  MUFU.EX2 R114, R114 ;  /* 0x0000007200727308 */ /* 0x000f220000000800 */
[----:B---3--:R-:W-:Y:S01]  /*12260*/  @!P5 FMUL R104, R104, R104 ;  /* 0x000000686868d220 */ /* 0x008fe20000400000 */
[----:B------:R-:W-:-:S05]  /*12270*/  FSETP.GEU.AND P5, PT, R111, -126, PT ;  /* 0xc2fc00006f00780b */ /* 0x000fca0003fae000 */
[----:B------:R-:W-:Y:S01]  /*12280*/  @!P6 FMUL R110, R110, 0.5 ;  /* 0x3f0000006e6ee820 */ /* 0x000fe20000400000 */
[----:B------:R-:W3:Y:S01]  /*12290*/  MUFU.EX2 R113, R113 ;  /* 0x0000007100717308 */ /* 0x000ee20000000800 */
[----:B-----5:R-:W-:Y:S01]  /*122a0*/  @!P0 FMUL R109, R109, R109 ;  /* 0x0000006d6d6d8220 */ /* 0x020fe20000400000 */
[----:B------:R-:W-:-:S05]  /*122b0*/  FSETP.GEU.AND P0, PT, R56, -126, PT ;  /* 0xc2fc00003800780b */ /* 0x000fca0003f0e000 */
[----:B------:R-:W-:Y:S01]  /*122c0*/  @!P5 FMUL R111, R111, 0.5 ;  /* 0x3f0000006f6fd820 */ /* 0x000fe20000400000 */
[----:B------:R-:W5:Y:S01]  /*122d0*/  MUFU.EX2 R112, R112 ;  /* 0x0000007000707308 */ /* 0x000f620000000800 */
[----:B----4-:R-:W-:Y:S01]  /*122e0*/  @!P2 FMUL R114, R114, R114 ;  /* 0x000000727272a220 */ /* 0x010fe20000400000 */
[----:B------:R-:W-:-:S05]  /*122f0*/  FSETP.GEU.AND P2, PT, R61, -126, PT ;  /* 0xc2fc00003d00780b */ /* 0x000fca0003f4e000 */
        /* <DEDUP_REMOVED lines=27> */
[----:B------:R-:W-:Y:S02]  /*124b0*/  FSETP.GEU.AND P2, PT, R68, -126, PT ;  /* 0xc2fc00004400780b */ /* 0x000fe40003f4e000 */
[----:B------:R-:W-:-:S03]  /*124c0*/  F2FP.BF16.F32.PACK_AB R61, R95, R94 ;  /* 0x0000005e5f3d723e */ /* 0x000fc600000010ff */
[----:B------:R-:W-:Y:S01]  /*124d0*/  @!P0 FMUL R63, R63, 0.5 ;  /* 0x3f0000003f3f8820 */ /* 0x000fe20000400000 */
[----:B------:R-:W3:Y:S01]  /*124e0*/  MUFU.EX2 R142, R62 ;  /* 0x0000003e008e7308 */ /* 0x000ee20000000800 */
[----:B-----5:R-:W-:Y:S01]  /*124f0*/  @!P3 FMUL R138, R138, R138 ;  /* 0x0000008a8a8ab220 */ /* 0x020fe20000400000 */
[----:B------:R-:W-:Y:S02]  /*12500*/  FSETP.GEU.AND P3, PT, R67, -126, PT ;  /* 0xc2fc00004300780b */ /* 0x000fe40003f6e000 */
[----:B------:R-:W-:-:S03]  /*12510*/  F2FP.BF16.F32.PACK_AB R60, R93, R92 ;  /* 0x0000005c5d3c723e */ /* 0x000fc600000010ff */
[----:B------:R-:W-:Y:S01]  /*12520*/  @!P2 FMUL R68, R68, 0.5 ;  /* 0x3f0000004444a820 */ /* 0x000fe20000400000 */
[----:B------:R-:W5:Y:S01]  /*12530*/  MUFU.EX2 R117, R57 ;  /* 0x0000003900757308 */ /* 0x000f620000000800 */
[----:B----4-:R-:W-:Y:S01]  /*12540*/  @!P4 FMUL R119, R119, R119 ;  /* 0x000000777777c220 */ /* 0x010fe20000400000 */
[----:B------:R-:W-:Y:S02]  /*12550*/  FSETP.GEU.AND P4, PT, R66, -126, PT ;  /* 0xc2fc00004200780b */ /* 0x000fe40003f8e000 */
[----:B------:R-:W-:-:S03]  /*12560*/  F2FP.BF16.F32.PACK_AB R59, R91, R90 ;  /* 0x0000005a5b3b723e */ /* 0x000fc600000010ff */
        /* <DEDUP_REMOVED lines=108> */
[----:B------:R-:W-:-:S05]  /*12c30*/  FSETP.GEU.AND P1, PT, R26, -126, PT ;  /* 0xc2fc00001a00780b */ /* 0x000fca0003f2e000 */
        /* <DEDUP_REMOVED lines=9> */
[----:B------:R-:W-:Y:S02]  /*12cd0*/  F2FP.BF16.F32.PACK_AB R79, R163, R162 ;  /* 0x000000a2a34f723e */ /* 0x000fe400000010ff */
[----:B------:R-:W-:Y:S01]  /*12ce0*/  F2FP.BF16.F32.PACK_AB R83, R171, R170 ;  /* 0x000000aaab53723e */ /* 0x000fe200000010ff */
[----:B------:R-:W-:Y:S01]  /*12cf0*/  @!P6 FMUL R85, R85, 0.5 ;  /* 0x3f0000005555e820 */ /* 0x000fe20000400000 */
[----:B------:R-:W4:Y:S01]  /*12d00*/  MUFU.EX2 R180, R24 ;  /* 0x0000001800b47308 */ /* 0x000f220000000800 */
[----:B---3--:R-:W-:Y:S01]  /*12d10*/  @!P0 FMUL R176, R176, R176 ;  /* 0x000000b0b0b08220 */ /* 0x008fe20000400000 */
[----:B------:R-:W-:-:S02]  /*12d20*/  FSETP.GEU.AND P0, PT, R27, -126, PT ;  /* 0xc2fc00001b00780b */ /* 0x000fc40003f0e000 */
[----:B------:R-:W-:-:S03]  /*12d30*/  F2FP.BF16.F32.PACK_AB R84, R173, R172 ;  /* 0x000000acad54723e */ /* 0x000fc600000010ff */
[----:B------:R-:W-:Y:S01]  /*12d40*/  @!P5 FMUL R86, R86, 0.5 ;  /* 0x3f0000005656d820 */ /* 0x000fe20000400000 */
[----:B------:R-:W3:Y:S01]  /*12d50*/  MUFU.EX2 R179, R87 ;  /* 0x0000005700b37308 */ /* 0x000ee20000000800 */
[----:B-----5:R-:W-:Y:S01]  /*12d60*/  @!P2 FMUL R181, R181, R181 ;  /* 0x000000b5b5b5a220 */ /* 0x020fe20000400000 */
[----:B------:R-:W-:-:S05]  /*12d70*/  FSETP.GEU.AND P2, PT, R32, -126, PT ;  /* 0xc2fc00002000780b */ /* 0x000fca0003f4e000 */
[----:B------:R-:W-:Y:S01]  /*12d80*/  @!P0 FMUL R27, R27, 0.5 ;  /* 0x3f0000001b1b8820 */ /* 0x000fe20000400000 */
[----:B------:R-:W5:Y:S01]  /*12d90*/  MUFU.EX2 R182, R26 ;  /* 0x0000001a00b67308 */ /* 0x000f620000000800 */
[----:B----4-:R-:W-:Y:S01]  /*12da0*/  @!P3 FMUL R180, R180, R180 ;  /* 0x000000b4b4b4b220 */ /* 0x010fe20000400000 */
[----:B------:R-:W-:Y:S01]  /*12db0*/  FSETP.GEU.AND P3, PT, R31, -126, PT ;  /* 0xc2fc00001f00780b */ /* 0x000fe20003f6e000 */
[----:B------:R-:W4:Y:S04]  /*12dc0*/  S2R R24, SR_TID.X ;  /* 0x0000000000187919 */ /* 0x000f280000002100 */
[----:B------:R-:W-:Y:S01]  /*12dd0*/  @!P2 FMUL R32, R32, 0.5 ;  /* 0x3f0000002020a820 */ /* 0x000fe20000400000 */
[----:B------:R-:W1:Y:S01]  /*12de0*/  MUFU.EX2 R177, R85 ;  /* 0x0000005500b17308 */ /* 0x000e620000000800 */
        /* <DEDUP_REMOVED lines=8> */
[----:B-1----:R-:W-:Y:S01]  /*12e70*/  @!P6 FMUL R177, R177, R177 ;  /* 0x000000b1b1b1e220 */ /* 0x002fe20000400000 */
[----:B------:R-:W-:Y:S02]  /*12e80*/  FSETP.GEU.AND P6, PT, R28, -126, PT ;  /* 0xc2fc00001c00780b */ /* 0x000fe40003fce000 */
[----:B------:R-:W-:-:S03]  /*12e90*/  F2FP.BF16.F32.PACK_AB R85, R175, R174 ;  /* 0x000000aeaf55723e */ /* 0x000fc600000010ff */
[----:B------:R-:W-:Y:S01]  /*12ea0*/  @!P1 FMUL R33, R33, 0.5 ;  /* 0x3f00000021219820 */ /* 0x000fe20000400000 */
[----:B------:R-:W1:Y:S01]  /*12eb0*/  MUFU.EX2 R188, R32 ;  /* 0x0000002000bc7308 */ /* 0x000e620000000800 */
[----:B---3--:R-:W-:Y:S01]  /*12ec0*/  @!P5 FMUL R178, R178, R178 ;  /* 0x000000b2b2b2d220 */ /* 0x008fe20000400000 */
[----:B------:R-:W-:Y:S02]  /*12ed0*/  FSETP.GEU.AND P5, PT, R29, -126, PT ;  /* 0xc2fc00001d00780b */ /* 0x000fe40003fae000 */
[----:B----4-:R-:W-:Y:S02]  /*12ee0*/  SHF.R.U32.HI R24, RZ, 0x5, R24 ;  /* 0x00000005ff187819 */ /* 0x010fe40000011618 */
[----:B------:R-:W-:Y:S01]  /*12ef0*/  F2FP.BF16.F32.PACK_AB R86, R177, R176 ;  /* 0x000000b0b156723e */ /* 0x000fe200000010ff */
[----:B------:R-:W-:Y:S01]  /*12f00*/  @!P6 FMUL R28, R28, 0.5 ;  /* 0x3f0000001c1ce820 */ /* 0x000fe20000400000 */
[----:B------:R-:W3:Y:S01]  /*12f10*/  MUFU.EX2 R187, R31 ;  /* 0x0000001f00bb7308 */ /* 0x000ee20000000800 */
[----:B-----5:R-:W-:Y:S01]  /*12f20*/  @!P0 FMUL R183, R183, R183 ;  /* 0x000000b7b7b78220 */ /* 0x020fe20000400000 */
[----:B------:R-:W-:-:S02]  /*12f30*/  FSETP.GEU.AND P0, PT, R34, -126, PT ;  /* 0xc2fc00002200780b */ /* 0x000fc40003f0e000 */
[----:B------:R-:W-:Y:S02]  /*12f40*/  F2FP.BF16.F32.PACK_AB R87, R179, R178 ;  /* 0x000000b2b357723e */ /* 0x000fe400000010ff */
[----:B------:R-:W-:Y:S01]  /*12f50*/  F2FP.BF16.F32.PACK_AB R25, R183, R182 ;  /* 0x000000b6b719723e */ /* 0x000fe200000010ff */
[----:B------:R-:W-:Y:S01]  /*12f60*/  @!P5 FMUL R29, R29, 0.5 ;  /* 0x3f0000001d1dd820 */ /* 0x000fe20000400000 */
[----:B------:R-:W4:Y:S01]  /*12f70*/  MUFU.EX2 R186, R30 ;  /* 0x0000001e00ba7308 */ /* 0x000f220000000800 */
[----:B-1----:R-:W-:Y:S01]  /*12f80*/  @!P2 FMUL R188, R188, R188 ;  /* 0x000000bcbcbca220 */ /* 0x002fe20000400000 */
[----:B------:R-:W-:-:S05]  /*12f90*/  FSETP.GEU.AND P2, PT, R39, -126, PT ;  /* 0xc2fc00002700780b */ /* 0x000fca0003f4e000 */
[----:B------:R-:W-:Y:S01]  /*12fa0*/  @!P0 FMUL R34, R34, 0.5 ;  /* 0x3f00000022228820 */ /* 0x000fe20000400000 */
[----:B------:R-:W1:Y:S01]  /*12fb0*/  MUFU.EX2 R189, R33 ;  /* 0x0000002100bd7308 */ /* 0x000e620000000800 */
[----:B---3--:R-:W-:Y:S01]  /*12fc0*/  @!P3 FMUL R187, R187, R187 ;  /* 0x000000bbbbbbb220 */ /* 0x008fe20000400000 */
[----:B------:R-:W-:-:S05]  /*12fd0*/  FSETP.GEU.AND P3, PT, R38, -126, PT ;  /* 0xc2fc00002600780b */ /* 0x000fca0003f6e000 */
[----:B------:R-:W-:Y:S01]  /*12fe0*/  @!P2 FMUL R39, R39, 0.5 ;  /* 0x3f0000002727a820 */ /* 0x000fe20000400000 */
[----:B------:R-:W3:Y:S01]  /*12ff0*/  MUFU.EX2 R184, R28 ;  /* 0x0000001c00b87308 */ /* 0x000ee20000000800 */
[----:B----4-:R-:W-:Y:S01]  /*13000*/  @!P4 FMUL R186, R186, R186 ;  /* 0x000000bababac220 */ /* 0x010fe20000400000 */
[----:B------:R-:W-:-:S04]  /*13010*/  FSETP.GEU.AND P4, PT, R37, -126, PT ;  /* 0xc2fc00002500780b */ /* 0x000fc80003f8e000 */
        /* <DEDUP_REMOVED lines=8> */
[----:B------:R-:W-:Y:S02]  /*130a0*/  FSETP.GEU.AND P6, PT, R35, -126, PT ;  /* 0xc2fc00002300780b */ /* 0x000fe40003fce000 */
[----:B------:R-:W-:-:S03]  /*130b0*/  F2FP.BF16.F32.PACK_AB R28, R189, R188 ;  /* 0x000000bcbd1c723e */ /* 0x000fc600000010ff */
        /* <DEDUP_REMOVED lines=8> */
[----:B------:R-:W-:-:S04]  /*13140*/  FSETP.GEU.AND P0, PT, R41, -126, PT ;  /* 0xc2fc00002900780b */ /* 0x000fc80003f0e000 */
[----:B------:R-:W-:Y:S01]  /*13150*/  STL [R1+0x18], R29 ;  /* 0x0000181d01007387 */ /* 0x000fe20000100800 */
[----:B------:R-:W-:Y:S01]  /*13160*/  @!P5 FMUL R36, R36, 0.5 ;  /* 0x3f0000002424d820 */ /* 0x000fe20000400000 */
[----:B------:R-:W1:Y:S02]  /*13170*/  MUFU.EX2 R2, R37 ;  /* 0x0000002500027308 */ /* 0x000e640000000800 */
[----:B---3--:R-:W-:Y:S05]  /*13180*/  STL [R1+0x2c], R3 ;  /* 0x00002c0301007387 */ /* 0x008fea0000100800 */
[----:B------:R-:W-:Y:S01]  /*13190*/  @!P0 FMUL R41, R41, 0.5 ;  /* 0x3f00000029298820 */ /* 0x000fe20000400000 */
[----:B------:R3:W5:Y:S01]  /*131a0*/  MUFU.EX2 R32, R40 ;  /* 0x0000002800207308 */ /* 0x0007620000000800 */
[----:B----4-:R-:W-:Y:S01]  /*131b0*/  @!P3 FMUL R31, R31, R31 ;  /* 0x0000001f1f1fb220 */ /* 0x010fe20000400000 */
[----:B------:R-:W-:-:S04]  /*131c0*/  FSETP.GEU.AND P3, PT, R45, -126, PT ;  /* 0xc2fc00002d00780b */ /* 0x000fc80003f6e000 */
[----:B------:R4:W-:Y:S02]  /*131d0*/  STL [R1+0x28], R31 ;  /* 0x0000281f01007387 */ /* 0x0009e40000100800 */
[----:B------:R-:W2:Y:S02]  /*131e0*/  MUFU.EX2 R56, R35 ;  /* 0x0000002300387308 */ /* 0x000ea40000000800 */
[----:B-1----:R1:W-:Y:S05]  /*131f0*/  STL [R1+0x24], R2 ;  /* 0x0000240201007387 */ /* 0x0023ea0000100800 */
[----:B------:R-:W-:Y:S01]  /*13200*/  @!P3 FMUL R45, R45, 0.5 ;  /* 0x3f0000002d2db820 */ /* 0x000fe20000400000 */
[----:B------:R-:W4:Y:S01]  /*13210*/  MUFU.EX2 R30, R36 ;  /* 0x00000024001e7308 */ /* 0x000f220000000800 */
[----:B---3--:R-:W-:Y:S01]  /*13220*/  MOV R40, R3 ;  /* 0x0000000300287202 */ /* 0x008fe20000000f00 */
[----:B-----5:R-:W-:Y:S01]  /*13230*/  @!P1 FMUL R32, R32, R32 ;  /* 0x0000002020209220 */ /* 0x020fe20000400000 */
[----:B------:R-:W-:-:S03]  /*13240*/  FSETP.GEU.AND P1, PT, R47, -126, PT ;  /* 0xc2fc00002f00780b */ /* 0x000fc60003f2e000 */
[----:B------:R-:W-:Y:S01]  /*13250*/  @!P2 FMUL R40, R40, R40 ;  /* 0x000000282828a220 */ /* 0x000fe20000400000 */
[----:B------:R3:W-:Y:S01]  /*13260*/  STL [R1+0x30], R32 ;  /* 0x0000302001007387 */ /* 0x0007e20000100800 */
[----:B------:R5:W1:Y:S01]  /*13270*/  MUFU.EX2 R39, R41 ;  /* 0x0000002900277308 */ /* 0x000a620000000800 */
[----:B--2---:R-:W-:Y:S01]  /*13280*/  @!P6 FMUL R56, R56, R56 ;  /* 0x000000383838e220 */ /* 0x004fe20000400000 */
[----:B------:R-:W-:Y:S01]  /*13290*/  FSETP.GEU.AND P6, PT, R42, -126, PT ;  /* 0xc2fc00002a00780b */ /* 0x000fe20003fce000 */
[----:B------:R-:W-:Y:S01]  /*132a0*/  @!P2 STL [R1+0x2c], R40 ;  /* 0x00002c280100a387 */ /* 0x000fe20000100800 */
[----:B------:R-:W-:-:S03]  /*132b0*/  FSETP.GEU.AND P2, PT, R46, -126, PT ;  /* 0xc2fc00002e00780b */ /* 0x000fc60003f4e000 */
[----:B------:R-:W-:Y:S01]  /*132c0*/  STL [R1+0x1c], R56 ;  /* 0x00001c3801007387 */ /* 0x000fe20000100800 */
[----:B------:R-:W2:Y:S01]  /*132d0*/  MUFU.EX2 R37, R45 ;  /* 0x0000002d00257308 */ /* 0x000ea20000000800 */
[----:B----4-:R-:W-:Y:S01]  /*132e0*/  @!P5 FMUL R30, R30, R30 ;  /* 0x0000001e1e1ed220 */ /* 0x010fe20000400000 */
[----:B------:R-:W-:Y:S01]  /*132f0*/  FSETP.GEU.AND P5, PT, R43, -126, PT ;  /* 0xc2fc00002b00780b */ /* 0x000fe20003fae000 */
[----:B------:R-:W-:Y:S01]  /*13300*/  @!P1 FMUL R47, R47, 0.5 ;  /* 0x3f0000002f2f9820 */ /* 0x000fe20000400000 */
[----:B------:R-:W-:Y:S02]  /*13310*/  F2FP.BF16.F32.PACK_AB R31, R40, R31 ;  /* 0x0000001f281f723e */ /* 0x000fe400000010ff */
[----:B------:R4:W-:Y:S01]  /*13320*/  STL [R1+0x20], R30 ;  /* 0x0000201e01007387 */ /* 0x0009e20000100800 */
[----:B------:R-:W-:Y:S01]  /*13330*/  @!P6 FMUL R42, R42, 0.5 ;  /* 0x3f0000002a2ae820 */ /* 0x000fe20000400000 */
[----:B------:R-:W3:Y:S01]  /*13340*/  MUFU.EX2 R36, R47 ;  /* 0x0000002f00247308 */ /* 0x000ee20000000800 */
[----:B-----5:R-:W-:Y:S01]  /*13350*/  MOV R41, R2 ;  /* 0x0000000200297202 */ /* 0x020fe20000000f00 */
[----:B------:R-:W-:Y:S01]  /*13360*/  @!P2 FMUL R46, R46, 0.5 ;  /* 0x3f0000002e2ea820 */ /* 0x000fe20000400000 */
[----:B-1----:R-:W-:Y:S01]  /*13370*/  @!P0 FMUL R39, R39, R39 ;  /* 0x0000002727278220 */ /* 0x002fe20000400000 */
[----:B------:R-:W-:Y:S01]  /*13380*/  FSETP.GEU.AND P0, PT, R48, -126, PT ;  /* 0xc2fc00003000780b */ /* 0x000fe20003f0e000 */
[----:B------:R-:W-:-:S02]  /*13390*/  FFMA2 R2, R120.F32x2.HI_LO, UR4.F32, R0.F32 ;  /* 0x0000000478027c49 */ /* 0x000fc40009200000 */
[----:B------:R-:W-:Y:S01]  /*133a0*/  @!P4 FMUL R41, R41, R41 ;  /* 0x000000292929c220 */ /* 0x000fe20000400000 */
[----:B------:R-:W1:Y:S01]  /*133b0*/  MUFU.EX2 R35, R46 ;  /* 0x0000002e00237308 */ /* 0x000e620000000800 */
[----:B------:R-:W-:Y:S01]  /*133c0*/  @!P5 FMUL R43, R43, 0.5 ;  /* 0x3f0000002b2bd820 */ /* 0x000fe20000400000 */
[----:B--2---:R-:W-:Y:S01]  /*133d0*/  @!P3 FMUL R37, R37, R37 ;  /* 0x000000252525b220 */ /* 0x004fe20000400000 */
[----:B------:R-:W-:Y:S01]  /*133e0*/  FSETP.GEU.AND P3, PT, R52, -126, PT ;  /* 0xc2fc00003400780b */ /* 0x000fe20003f6e000 */
[----:B------:R-:W-:Y:S01]  /*133f0*/  @!P4 STL [R1+0x24], R41 ;  /* 0x000024290100c387 */ /* 0x000fe20000100800 */
[----:B------:R-:W-:Y:S02]  /*13400*/  FSETP.GEU.AND P4, PT, R44, -126, PT ;  /* 0xc2fc00002c00780b */ /* 0x000fe40003f8e000 */
[----:B---3--:R-:W-:Y:S01]  /*13410*/  F2FP.BF16.F32.PACK_AB R32, R39, R32 ;  /* 0x000000202720723e */ /* 0x008fe200000010ff */
[----:B------:R-:W2:Y:S01]  /*13420*/  MUFU.EX2 R33, R42 ;  /* 0x0000002a00217308 */ /* 0x000ea20000000800 */
[----:B------:R-:W-:Y:S01]  /*13430*/  @!P0 FMUL R48, R48, 0.5 ;  /* 0x3f00000030308820 */ /* 0x000fe20000400000 */
[----:B------:R-:W-:Y:S01]  /*13440*/  @!P1 FMUL R36, R36, R36 ;  /* 0x0000002424249220 */ /* 0x000fe20000400000 */
[----:B------:R-:W-:Y:S01]  /*13450*/  FSETP.GEU.AND P1, PT, R54, -126, PT ;  /* 0xc2fc00003600780b */ /* 0x000fe20003f2e000 */
[----:B------:R-:W-:Y:S01]  /*13460*/  STL [R1+0x34], R39 ;  /* 0x0000342701007387 */ /* 0x000fe20000100800 */
[----:B----4-:R-:W-:-:S03]  /*13470*/  F2FP.BF16.F32.PACK_AB R30, R41, R30 ;  /* 0x0000001e291e723e */ /* 0x010fc600000010ff */
[----:B------:R-:W3:Y:S01]  /*13480*/  MUFU.EX2 R38, R43 ;  /* 0x0000002b00267308 */ /* 0x000ee20000000800 */
[----:B-1----:R-:W-:Y:S01]  /*13490*/  @!P2 FMUL R35, R35, R35 ;  /* 0x000000232323a220 */ /* 0x002fe20000400000 */
[----:B------:R-:W-:Y:S01]  /*134a0*/  @!P4 FMUL R44, R44, 0.5 ;  /* 0x3f0000002c2cc820 */ /* 0x000fe20000400000 */
[----:B------:R-:W-:Y:S01]  /*134b0*/  FSETP.GEU.AND P2, PT, R53, -126, PT ;  /* 0xc2fc00003500780b */ /* 0x000fe20003f4e000 */
[----:B------:R-:W-:Y:S01]  /*134c0*/  @!P3 FMUL R52, R52, 0.5 ;  /* 0x3f0000003434b820 */ /* 0x000fe20000400000 */
[----:B------:R-:W-:Y:S03]  /*134d0*/  STL [R1+0x44], R37 ;  /* 0x0000442501007387 */ /* 0x000fe60000100800 */
[----:B------:R-:W1:Y:S01]  /*134e0*/  MUFU.EX2 R34, R44 ;  /* 0x0000002c00227308 */ /* 0x000e620000000800 */
[----:B--2---:R-:W-:Y:S01]  /*134f0*/  @!P6 FMUL R33, R33, R33 ;  /* 0x000000212121e220 */ /* 0x004fe20000400000 */
[----:B------:R-:W-:Y:S01]  /*13500*/  FSETP.GEU.AND P6, PT, R49, -126, PT ;  /* 0xc2fc00003100780b */ /* 0x000fe20003fce000 */
[----:B------:R-:W-:Y:S01]  /*13510*/  @!P1 FMUL R54, R54, 0.5 ;  /* 0x3f00000036369820 */ /* 0x000fe20000400000 */
[----:B------:R-:W-:Y:S01]  /*13520*/  MOV R42, R56 ;  /* 0x00000038002a7202 */ /* 0x000fe20000000f00 */
[----:B------:R2:W-:Y:S01]  /*13530*/  STL [R1+0x48], R35 ;  /* 0x0000482301007387 */ /* 0x0005e20000100800 */
[----:B------:R-:W-:-:S02]  /*13540*/  F2FP.BF16.F32.PACK_AB R56, R19, R18 ;  /* 0x000000121338723e */ /* 0x000fc400000010ff */
[----:B------:R-:W4:Y:S01]  /*13550*/  MUFU.EX2 R20, R48 ;  /* 0x0000003000147308 */ /* 0x000f220000000800 */
[----:B---3--:R-:W-:Y:S01]  /*13560*/  @!P5 FMUL R38, R38, R38 ;  /* 0x000000262626d220 */ /* 0x008fe20000400000 */
[----:B------:R-:W-:Y:S01]  /*13570*/  FSETP.GEU.AND P5, PT, R50, -126, PT ;  /* 0xc2fc00003200780b */ /* 0x000fe20003fae000 */
[----:B------:R-:W-:Y:S01]  /*13580*/  @!P2 FMUL R53, R53, 0.5 ;  /* 0x3f0000003535a820 */ /* 0x000fe20000400000 */
[----:B------:R3:W-:Y:S01]  /*13590*/  STL [R1+0x38], R33 ;  /* 0x0000382101007387 */ /* 0x0007e20000100800 */
[----:B------:R-:W-:Y:S02]  /*135a0*/  F2FP.BF16.F32.PACK_AB R29, R42, R29 ;  /* 0x0000001d2a1d723e */ /* 0x000fe400000010ff */
[----:B------:R-:W-:Y:S01]  /*135b0*/  @!P6 FMUL R49, R49, 0.5 ;  /* 0x3f0000003131e820 */ /* 0x000fe20000400000 */
[----:B------:R-:W5:Y:S01]  /*135c0*/  MUFU.EX2 R12, R52 ;  /* 0x00000034000c7308 */ /* 0x000f620000000800 */
[----:B-1----:R-:W-:Y:S01]  /*135d0*/  @!P4 FMUL R34, R34, R34 ;  /* 0x000000222222c220 */ /* 0x002fe20000400000 */
[----:B------:R-:W-:Y:S01]  /*135e0*/  FSETP.GEU.AND P4, PT, R51, -126, PT ;  /* 0xc2fc00003300780b */ /* 0x000fe20003f8e000 */
[----:B------:R1:W-:Y:S04]  /*135f0*/  STL [R1+0x3c], R38 ;  /* 0x00003c2601007387 */ /* 0x0003e80000100800 */
[----:B------:R-:W-:Y:S01]  /*13600*/  @!P5 FMUL R50, R50, 0.5 ;  /* 0x3f0000003232d820 */ /* 0x000fe20000400000 */
[----:B------:R-:W1:Y:S01]  /*13610*/  MUFU.EX2 R13, R53 ;  /* 0x00000035000d7308 */ /* 0x000e620000000800 */
[----:B----4-:R-:W-:Y:S01]  /*13620*/  @!P0 FMUL R20, R20, R20 ;  /* 0x0000001414148220 */ /* 0x010fe20000400000 */
[----:B------:R-:W-:Y:S01]  /*13630*/  FSETP.GEU.AND P0, PT, R55, -126, PT ;  /* 0xc2fc00003700780b */ /* 0x000fe20003f0e000 */
[----:B------:R4:W-:Y:S01]  /*13640*/  STL [R1+0x40], R34 ;  /* 0x0000402201007387 */ /* 0x0009e20000100800 */
[----:B--2---:R-:W-:-:S03]  /*13650*/  F2FP.BF16.F32.PACK_AB R35, R36, R35 ;  /* 0x000000232423723e */ /* 0x004fc600000010ff */
[----:B------:R-:W-:Y:S01]  /*13660*/  @!P4 FMUL R51, R51, 0.5 ;  /* 0x3f0000003333c820 */ /* 0x000fe20000400000 */
[----:B------:R-:W2:Y:S01]  /*13670*/  MUFU.EX2 R21, R49 ;  /* 0x0000003100157308 */ /* 0x000ea20000000800 */
[----:B-----5:R-:W-:Y:S01]  /*13680*/  @!P3 FMUL R12, R12, R12 ;  /* 0x0000000c0c0cb220 */ /* 0x020fe20000400000 */
[----:B------:R-:W-:Y:S01]  /*13690*/  FSETP.GEU.AND P3, PT, R9, -126, PT ;  /* 0xc2fc00000900780b */ /* 0x000fe20003f6e000 */
[----:B------:R-:W-:Y:S01]  /*136a0*/  STL [R1+0x50], R20 ;  /* 0x0000501401007387 */ /* 0x000fe20000100800 */
[----:B---3--:R-:W-:-:S03]  /*136b0*/  F2FP.BF16.F32.PACK_AB R33, R38, R33 ;  /* 0x000000212621723e */ /* 0x008fc600000010ff */
[----:B------:R-:W-:Y:S01]  /*136c0*/  @!P0 FMUL R55, R55, 0.5 ;  /* 0x3f00000037378820 */ /* 0x000fe20000400000 */
[----:B------:R-:W3:Y:S01]  /*136d0*/  MUFU.EX2 R14, R50 ;  /* 0x00000032000e7308 */ /* 0x000ee20000000800 */
[----:B-1----:R-:W-:Y:S01]  /*136e0*/  @!P2 FMUL R13, R13, R13 ;  /* 0x0000000d0d0da220 */ /* 0x002fe20000400000 */
[----:B------:R-:W-:Y:S01]  /*136f0*/  FSETP.GEU.AND P2, PT, R6, -126, PT ;  /* 0xc2fc00000600780b */ /* 0x000fe20003f4e000 */
[----:B------:R-:W-:Y:S03]  /*13700*/  STL [R1+0x60], R12 ;  /* 0x0000600c01007387 */ /* 0x000fe60000100800 */
[----:B------:R-:W-:Y:S01]  /*13710*/  F2FP.BF16.F32.PACK_AB R38, R13, R12 ;  /* 0x0000000c0d26723e */ /* 0x000fe200000010ff */
[----:B------:R-:W-:Y:S01]  /*13720*/  @!P3 FMUL R9, R9, 0.5 ;  /* 0x3f0000000909b820 */ /* 0x000fe20000400000 */
[----:B------:R-:W1:Y:S01]  /*13730*/  MUFU.EX2 R15, R51 ;  /* 0x00000033000f7308 */ /* 0x000e620000000800 */
[----:B--2---:R-:W-:Y:S01]  /*13740*/  @!P6 FMUL R21, R21, R21 ;  /* 0x000000151515e220 */ /* 0x004fe20000400000 */
[----:B------:R-:W-:Y:S01]  /*13750*/  FSETP.GEU.AND P6, PT, R2, -126, PT ;  /* 0xc2fc00000200780b */ /* 0x000fe20003fce000 */
[----:B------:R-:W-:Y:S01]  /*13760*/  STL [R1+0x64], R13 ;  /* 0x0000640d01007387 */ /* 0x000fe20000100800 */
[----:B----4-:R-:W-:-:S03]  /*13770*/  F2FP.BF16.F32.PACK_AB R34, R37, R34 ;  /* 0x000000222522723e */ /* 0x010fc600000010ff */
[----:B------:R-:W-:Y:S01]  /*13780*/  @!P2 FMUL R6, R6, 0.5 ;  /* 0x3f0000000606a820 */ /* 0x000fe20000400000 */
[----:B------:R-:W2:Y:S01]  /*13790*/  MUFU.EX2 R120, R54 ;  /* 0x0000003600787308 */ /* 0x000ea20000000800 */
[----:B---3--:R-:W-:Y:S01]  /*137a0*/  @!P5 FMUL R14, R14, R14 ;  /* 0x0000000e0e0ed220 */ /* 0x008fe20000400000 */
[----:B------:R-:W-:Y:S01]  /*137b0*/  FSETP.GEU.AND P5, PT, R3, -126, PT ;  /* 0xc2fc00000300780b */ /* 0x000fe20003fae000 */
[----:B------:R-:W-:Y:S04]  /*137c0*/  STL [R1+0x54], R21 ;  /* 0x0000541501007387 */ /* 0x000fe80000100800 */
        /* <DEDUP_REMOVED lines=10> */
[----:B------:R-:W-:Y:S04]  /*13870*/  STL [R1+0x5c], R15 ;  /* 0x00005c0f01007387 */ /* 0x000fe80000100800 */
[----:B------:R-:W-:Y:S01]  /*13880*/  @!P4 FMUL R8, R8, 0.5 ;  /* 0x3f0000000808c820 */ /* 0x000fe20000400000 */
[----:B------:R-:W2:Y:S01]  /*13890*/  MUFU.EX2 R126, R6 ;  /* 0x00000006007e7308 */ /* 0x000ea20000000800 */
[----:B---3--:R-:W-:Y:S01]  /*138a0*/  @!P0 FMUL R121, R121, R121 ;  /* 0x0000007979798220 */ /* 0x008fe20000400000 */
[----:B------:R-:W-:Y:S01]  /*138b0*/  FSETP.GEU.AND P0, PT, R4, -126, PT ;  /* 0xc2fc00000400780b */ /* 0x000fe20003f0e000 */
[----:B------:R3:W-:Y:S03]  /*138c0*/  STL [R1+0x4c], R36 ;  /* 0x00004c2401007387 */ /* 0x0007e60000100800 */
[----:B------:R-:W-:Y:S01]  /*138d0*/  F2FP.BF16.F32.PACK_AB R39, R121, R120 ;  /* 0x000000787927723e */ /* 0x000fe200000010ff */
[----:B------:R-:W-:Y:S01]  /*138e0*/  @!P1 FMUL R7, R7, 0.5 ;  /* 0x3f00000007079820 */ /* 0x000fe20000400000 */
[----:B------:R-:W4:Y:S01]  /*138f0*/  MUFU.EX2 R122, R2 ;  /* 0x00000002007a7308 */ /* 0x000f220000000800 */
[----:B-1----:R-:W-:-:S06]  /*13900*/  @!P3 FMUL R125, R125, R125 ;  /* 0x0000007d7d7db220 */ /* 0x002fcc0000400000 */
[----:B------:R-:W-:Y:S01]  /*13910*/  @!P0 FMUL R4, R4, 0.5 ;  /* 0x3f00000004048820 */ /* 0x000fe20000400000 */
[----:B------:R1:W5:Y:S01]  /*13920*/  MUFU.EX2 R123, R3 ;  /* 0x00000003007b7308 */ /* 0x0003620000000800 */
[----:B--2---:R-:W-:-:S07]  /*13930*/  @!P2 FMUL R126, R126, R126 ;  /* 0x0000007e7e7ea220 */ /* 0x004fce0000400000 */
[----:B------:R2:W2:Y:S01]  /*13940*/  MUFU.EX2 R124, R8 ;  /* 0x00000008007c7308 */ /* 0x0004a20000000800 */
[----:B----4-:R-:W-:Y:S01]  /*13950*/  @!P6 FMUL R122, R122, R122 ;  /* 0x0000007a7a7ae220 */ /* 0x010fe20000400000 */
[----:B------:R-:W-:Y:S02]  /*13960*/  FSETP.GEU.AND P6, PT, R5, -126, PT ;  /* 0xc2fc00000500780b */ /* 0x000fe40003fce000 */
[----:B---3--:R-:W-:-:S04]  /*13970*/  F2FP.BF16.F32.PACK_AB R36, R21, R20 ;  /* 0x000000141524723e */ /* 0x008fc800000010ff */
[----:B------:R3:W4:Y:S01]  /*13980*/  MUFU.EX2 R127, R7 ;  /* 0x00000007007f7308 */ /* 0x0007220000000800 */
[----:B-1----:R-:W-:Y:S02]  /*13990*/  FFMA2 R2, R128.F32x2.HI_LO, UR4.F32, R0.F32 ;  /* 0x0000000480027c49 */ /* 0x002fe40009200000 */
[----:B-----5:R-:W-:-:S03]  /*139a0*/  @!P5 FMUL R123, R123, R123 ;  /* 0x0000007b7b7bd220 */ /* 0x020fc60000400000 */
[----:B------:R-:W-:Y:S01]  /*139b0*/  FSETP.GEU.AND P5, PT, R2, -126, PT ;  /* 0xc2fc00000200780b */ /* 0x000fe20003fae000 */
[----:B------:R-:W-:Y:S01]  /*139c0*/  @!P6 FMUL R5, R5, 0.5 ;  /* 0x3f0000000505e820 */ /* 0x000fe20000400000 */
[----:B------:R-:W1:Y:S01]  /*139d0*/  MUFU.EX2 R128, R4 ;  /* 0x0000000400807308 */ /* 0x000e620000000800 */
[--C-:B--2---:R-:W-:Y:S01]  /*139e0*/  FFMA2 R8, R130.F32x2.HI_LO, UR4.F32, R0.reuse.F32 ;  /* 0x0000000482087c49 */ /* 0x104fe20009200000 */
[----:B------:R-:W-:Y:S01]  /*139f0*/  F2FP.BF16.F32.PACK_AB R40, R123, R122 ;  /* 0x0000007a7b28723e */ /* 0x000fe200000010ff */
[----:B------:R-:W-:Y:S01]  /*13a00*/  @!P4 FMUL R124, R124, R124 ;  /* 0x0000007c7c7cc220 */ /* 0x000fe20000400000 */
[----:B------:R-:W-:Y:S02]  /*13a10*/  FSETP.GEU.AND P4, PT, R3, -126, PT ;  /* 0xc2fc00000300780b */ /* 0x000fe40003f8e000 */
[----:B------:R-:W-:Y:S02]  /*13a20*/  FSETP.GEU.AND P3, PT, R8, -126, PT ;  /* 0xc2fc00000800780b */ /* 0x000fe40003f6e000 */
[----:B------:R-:W-:Y:S01]  /*13a30*/  FSETP.GEU.AND P2, PT, R9, -126, PT ;  /* 0xc2fc00000900780b */ /* 0x000fe20003f4e000 */
[----:B---3--:R-:W-:Y:S01]  /*13a40*/  FFMA2 R6, R132.F32x2.HI_LO, UR4.F32, R0.F32 ;  /* 0x0000000484067c49 */ /* 0x008fe20009200000 */
[----:B------:R2:W3:Y:S01]  /*13a50*/  MUFU.EX2 R129, R5 ;  /* 0x0000000500817308 */ /* 0x0004e20000000800 */
[----:B----4-:R-:W-:Y:S01]  /*13a60*/  @!P1 FMUL R127, R127, R127 ;  /* 0x0000007f7f7f9220 */ /* 0x010fe20000400000 */
[----:B------:R-:W-:Y:S01]  /*13a70*/  @!P5 FMUL R2, R2, 0.5 ;  /* 0x3f0000000202d820 */ /* 0x000fe20000400000 */
[----:B------:R-:W-:-:S02]  /*13a80*/  F2FP.BF16.F32.PACK_AB R41, R125, R124 ;  /* 0x0000007c7d29723e */ /* 0x000fc400000010ff */
[----:B------:R-:W-:Y:S01]  /*13a90*/  FSETP.GEU.AND P1, PT, R6, -126, PT ;  /* 0xc2fc00000600780b */ /* 0x000fe20003f2e000 */
[----:B-1----:R-:W-:Y:S01]  /*13aa0*/  @!P0 FMUL R128, R128, R128 ;  /* 0x0000008080808220 */ /* 0x002fe20000400000 */
[----:B------:R-:W-:Y:S02]  /*13ab0*/  FSETP.GEU.AND P0, PT, R7, -126, PT ;  /* 0xc2fc00000700780b */ /* 0x000fe40003f0e000 */
[----:B------:R-:W-:Y:S01]  /*13ac0*/  @!P3 FMUL R8, R8, 0.5 ;  /* 0x3f0000000808b820 */ /* 0x000fe20000400000 */
[----:B------:R-:W-:Y:S01]  /*13ad0*/  @!P4 FMUL R3, R3, 0.5 ;  /* 0x3f0000000303c820 */ /* 0x000fe20000400000 */
[----:B------:R-:W-:Y:S01]  /*13ae0*/  @!P2 FMUL R9, R9, 0.5 ;  /* 0x3f0000000909a820 */ /* 0x000fe20000400000 */
[----:B------:R-:W1:Y:S01]  /*13af0*/  MUFU.EX2 R130, R2 ;  /* 0x0000000200827308 */ /* 0x000e620000000800 */
[----:B------:R-:W-:Y:S01]  /*13b00*/  F2FP.BF16.F32.PACK_AB R42, R127, R126 ;  /* 0x0000007e7f2a723e */ /* 0x000fe200000010ff */
[----:B--2---:R-:W-:-:S04]  /*13b10*/  FFMA2 R4, R134.F32x2.HI_LO, UR4.F32, R0.F32 ;  /* 0x0000000486047c49 */ /* 0x004fc80009200000 */
[----:B------:R-:W-:Y:S02]  /*13b20*/  @!P1 FMUL R6, R6, 0.5 ;  /* 0x3f00000006069820 */ /* 0x000fe40000400000 */
[----:B------:R-:W2:Y:S01]  /*13b30*/  MUFU.EX2 R132, R8 ;  /* 0x0000000800847308 */ /* 0x000ea20000000800 */
[----:B------:R-:W-:Y:S01]  /*13b40*/  @!P0 FMUL R7, R7, 0.5 ;  /* 0x3f00000007078820 */ /* 0x000fe20000400000 */
[----:B---3--:R-:W-:Y:S01]  /*13b50*/  @!P6 FMUL R129, R129, R129 ;  /* 0x000000818181e220 */ /* 0x008fe20000400000 */
[----:B------:R-:W-:-:S04]  /*13b60*/  FSETP.GEU.AND P6, PT, R4, -126, PT ;  /* 0xc2fc00000400780b */ /* 0x000fc80003fce000 */
[----:B------:R-:W-:Y:S01]  /*13b70*/  F2FP.BF16.F32.PACK_AB R43, R129, R128 ;  /* 0x00000080812b723e */ /* 0x000fe200000010ff */
[----:B------:R3:W4:Y:S01]  /*13b80*/  MUFU.EX2 R133, R9 ;  /* 0x0000000900857308 */ /* 0x0007220000000800 */
[----:B-1----:R-:W-:Y:S01]  /*13b90*/  @!P5 FMUL R130, R130, R130 ;  /* 0x000000828282d220 */ /* 0x002fe20000400000 */
[----:B------:R-:W-:-:S06]  /*13ba0*/  FSETP.GEU.AND P5, PT, R5, -126, PT ;  /* 0xc2fc00000500780b */ /* 0x000fcc0003fae000 */
[----:B------:R1:W5:Y:S01]  /*13bb0*/  MUFU.EX2 R131, R3 ;  /* 0x0000000300837308 */ /* 0x0003620000000800 */
[----:B--2---:R-:W-:Y:S01]  /*13bc0*/  @!P3 FMUL R132, R132, R132 ;  /* 0x000000848484b220 */ /* 0x004fe20000400000 */
[----:B------:R-:W-:-:S05]  /*13bd0*/  @!P6 FMUL R4, R4, 0.5 ;  /* 0x3f0000000404e820 */ /* 0x000fca0000400000 */
[----:B------:R-:W-:Y:S01]  /*13be0*/  @!P5 FMUL R5, R5, 0.5 ;  /* 0x3f0000000505d820 */ /* 0x000fe20000400000 */
[----:B------:R-:W2:Y:S01]  /*13bf0*/  MUFU.EX2 R134, R6 ;  /* 0x0000000600867308 */ /* 0x000ea20000000800 */
[----:B---3--:R-:W-:Y:S02]  /*13c00*/  FFMA2 R8, R152.F32x2.HI_LO, UR4.F32, R0.F32 ;  /* 0x0000000498087c49 */ /* 0x008fe40009200000 */
[----:B----4-:R-:W-:-:S03]  /*13c10*/  @!P2 FMUL R133, R133, R133 ;  /* 0x000000858585a220 */ /* 0x010fc60000400000 */
[----:B------:R-:W-:Y:S02]  /*13c20*/  FSETP.GEU.AND P2, PT, R8, -126, PT ;  /* 0xc2fc00000800780b */ /* 0x000fe40003f4e000 */
[----:B------:R3:W4:Y:S01]  /*13c30*/  MUFU.EX2 R135, R7 ;  /* 0x0000000700877308 */ /* 0x0007220000000800 */
[----:B-1----:R-:W-:Y:S01]  /*13c40*/  FFMA2 R2, R136.F32x2.HI_LO, UR4.F32, R0.F32 ;  /* 0x0000000488027c49 */ /* 0x002fe20009200000 */
[----:B------:R-:W-:Y:S01]  /*13c50*/  F2FP.BF16.F32.PACK_AB R45, R133, R132 ;  /* 0x00000084852d723e */ /* 0x000fe200000010ff */
[----:B-----5:R-:W-:-:S03]  /*13c60*/  @!P4 FMUL R131, R131, R131 ;  /* 0x000000838383c220 */ /* 0x020fc60000400000 */
[----:B------:R-:W-:Y:S02]  /*13c70*/  FSETP.GEU.AND P3, PT, R3, -126, PT ;  /* 0xc2fc00000300780b */ /* 0x000fe40003f6e000 */
[----:B------:R-:W-:Y:S01]  /*13c80*/  FSETP.GEU.AND P4, PT, R2, -126, PT ;  /* 0xc2fc00000200780b */ /* 0x000fe20003f8e000 */
[----:B--2---:R-:W-:Y:S01]  /*13c90*/  @!P1 FMUL R134, R134, R134 ;  /* 0x0000008686869220 */ /* 0x004fe20000400000 */
[----:B------:R-:W-:Y:S01]  /*13ca0*/  FSETP.GEU.AND P1, PT, R9, -126, PT ;  /* 0xc2fc00000900780b */ /* 0x000fe20003f2e000 */
[----:B------:R-:W-:Y:S01]  /*13cb0*/  @!P2 FMUL R8, R8, 0.5 ;  /* 0x3f0000000808a820 */ /* 0x000fe20000400000 */
[----:B------:R-:W1:Y:S01]  /*13cc0*/  MUFU.EX2 R136, R4 ;  /* 0x0000000400887308 */ /* 0x000e620000000800 */
[----:B------:R-:W-:Y:S01]  /*13cd0*/  F2FP.BF16.F32.PACK_AB R44, R131, R130 ;  /* 0x00000082832c723e */ /* 0x000fe200000010ff */
[----:B---3--:R-:W-:-:S05]  /*13ce0*/  FFMA2 R6, R140.F32x2.HI_LO, UR4.F32, R0.F32 ;  /* 0x000000048c067c49 */ /* 0x008fca0009200000 */
[----:B------:R-:W-:Y:S01]  /*13cf0*/  @!P3 FMUL R3, R3, 0.5 ;  /* 0x3f0000000303b820 */ /* 0x000fe20000400000 */
[----:B----4-:R-:W-:Y:S01]  /*13d00*/  @!P0 FMUL R135, R135, R135 ;  /* 0x0000008787878220 */ /* 0x010fe20000400000 */
[----:B------:R-:W2:Y:S01]  /*13d10*/  MUFU.EX2 R140, R8 ;  /* 0x00000008008c7308 */ /* 0x000ea20000000800 */
[----:B------:R-:W-:Y:S01]  /*13d20*/  FSETP.GEU.AND P0, PT, R6, -126, PT ;  /* 0xc2fc00000600780b */ /* 0x000fe20003f0e000 */
[----:B------:R-:W-:Y:S01]  /*13d30*/  @!P4 FMUL R2, R2, 0.5 ;  /* 0x3f0000000202c820 */ /* 0x000fe20000400000 */
[----:B------:R-:W-:Y:S01]  /*13d40*/  @!P1 FMUL R9, R9, 0.5 ;  /* 0x3f00000009099820 */ /* 0x000fe20000400000 */
[----:B------:R-:W-:-:S04]  /*13d50*/  F2FP.BF16.F32.PACK_AB R46, R135, R134 ;  /* 0x00000086872e723e */ /* 0x000fc800000010ff */
[----:B------:R-:W3:Y:S01]  /*13d60*/  MUFU.EX2 R153, R3 ;  /* 0x0000000300997308 */ /* 0x000ee20000000800 */
[----:B-1----:R-:W-:Y:S01]  /*13d70*/  @!P6 FMUL R136, R136, R136 ;  /* 0x000000888888e220 */ /* 0x002fe20000400000 */
[----:B------:R-:W-:-:S04]  /*13d80*/  FSETP.GEU.AND P6, PT, R7, -126, PT ;  /* 0xc2fc00000700780b */ /* 0x000fc80003fce000 */
[----:B------:R-:W-:Y:S02]  /*13d90*/  @!P0 FMUL R6, R6, 0.5 ;  /* 0x3f00000006068820 */ /* 0x000fe40000400000 */
[----:B------:R1:W4:Y:S01]  /*13da0*/  MUFU.EX2 R152, R2 ;  /* 0x0000000200987308 */ /* 0x0003220000000800 */
[----:B--2---:R-:W-:-:S06]  /*13db0*/  @!P2 FMUL R140, R140, R140 ;  /* 0x0000008c8c8ca220 */ /* 0x004fcc0000400000 */
[----:B------:R-:W-:Y:S01]  /*13dc0*/  @!P6 FMUL R7, R7, 0.5 ;  /* 0x3f0000000707e820 */ /* 0x000fe20000400000 */
[----:B------:R2:W5:Y:S01]  /*13dd0*/  MUFU.EX2 R137, R5 ;  /* 0x0000000500897308 */ /* 0x0005620000000800 */
[----:B---3--:R-:W-:-:S07]  /*13de0*/  @!P3 FMUL R153, R153, R153 ;  /* 0x000000999999b220 */ /* 0x008fce0000400000 */
[----:B------:R-:W3:Y:S01]  /*13df0*/  MUFU.EX2 R141, R9 ;  /* 0x00000009008d7308 */ /* 0x000ee20000000800 */
[----:B-1----:R-:W-:Y:S02]  /*13e00*/  FFMA2 R2, R144.F32x2.HI_LO, UR4.F32, R0.F32 ;  /* 0x0000000490027c49 */ /* 0x002fe40009200000 */
[----:B----4-:R-:W-:-:S03]  /*13e10*/  @!P4 FMUL R152, R152, R152 ;  /* 0x000000989898c220 */ /* 0x010fc60000400000 */
[----:B------:R-:W-:Y:S02]  /*13e20*/  FSETP.GEU.AND P3, PT, R2, -126, PT ;  /* 0xc2fc00000200780b */ /* 0x000fe40003f6e000 */
[----:B------:R-:W-:Y:S01]  /*13e30*/  FSETP.GEU.AND P2, PT, R3, -126, PT ;  /* 0xc2fc00000300780b */ /* 0x000fe20003f4e000 */
[----:B--2---:R-:W-:Y:S01]  /*13e40*/  FFMA2 R4, R154.F32x2.HI_LO, UR4.F32, R0.F32 ;  /* 0x000000049a047c49 */ /* 0x004fe20009200000 */
[----:B------:R-:W-:Y:S01]  /*13e50*/  USHF.R.U32.HI UR4, URZ, 0x15, UR36 ;  /* 0x00000015ff047899 */ /* 0x000fe20008011624 */
[----:B------:R-:W1:Y:S01]  /*13e60*/  MUFU.EX2 R154, R6 ;  /* 0x00000006009a7308 */ /* 0x000e620000000800 */
[----:B-----5:R-:W-:Y:S01]  /*13e70*/  @!P5 FMUL R137, R137, R137 ;  /* 0x000000898989d220 */ /* 0x020fe20000400000 */
[----:B------:R-:W-:Y:S02]  /*13e80*/  MOV R0, UR42 ;  /* 0x0000002a00007c02 */ /* 0x000fe40008000f00 */
[----:B------:R-:W-:Y:S01]  /*13e90*/  FSETP.GEU.AND P5, PT, R4, -126, PT ;  /* 0xc2fc00000400780b */ /* 0x000fe20003fae000 */
[----:B---3--:R-:W-:Y:S01]  /*13ea0*/  @!P1 FMUL R141, R141, R141 ;  /* 0x0000008d8d8d9220 */ /* 0x008fe20000400000 */
[----:B------:R-:W-:-:S02]  /*13eb0*/  FSETP.GEU.AND P1, PT, R156, -126, PT ;  /* 0xc2fc00009c00780b */ /* 0x000fc40003f2e000 */
[----:B------:R-:W-:Y:S01]  /*13ec0*/  @!P3 FMUL R2, R2, 0.5 ;  /* 0x3f0000000202b820 */ /* 0x000fe20000400000 */
[----:B------:R-:W-:Y:S01]  /*13ed0*/  FSETP.GEU.AND P4, PT, R5, -126, PT ;  /* 0xc2fc00000500780b */ /* 0x000fe20003f8e000 */
[----:B------:R-:W-:Y:S01]  /*13ee0*/  @!P2 FMUL R3, R3, 0.5 ;  /* 0x3f0000000303a820 */ /* 0x000fe20000400000 */
[----:B------:R-:W2:Y:S01]  /*13ef0*/  MUFU.EX2 R155, R7 ;  /* 0x00000007009b7308 */ /* 0x000ea20000000800 */
[----:B------:R3:W-:Y:S01]  /*13f00*/  SYNCS.ARRIVE.TRANS64.A1T0 RZ, [R0+UR5], RZ ;  /* 0x000000ff00ff79a7 */ /* 0x0007e20008100005 */
[----:B------:R-:W-:Y:S02]  /*13f10*/  F2FP.BF16.F32.PACK_AB R47, R137, R136 ;  /* 0x00000088892f723e */ /* 0x000fe400000010ff */
[----:B------:R-:W-:Y:S01]  /*13f20*/  F2FP.BF16.F32.PACK_AB R48, R153, R152 ;  /* 0x000000989930723e */ /* 0x000fe200000010ff */
[----:B-1----:R-:W-:Y:S01]  /*13f30*/  @!P0 FMUL R154, R154, R154 ;  /* 0x0000009a9a9a8220 */ /* 0x002fe20000400000 */
[----:B------:R-:W-:Y:S02]  /*13f40*/  FSETP.GEU.AND P0, PT, R157, -126, PT ;  /* 0xc2fc00009d00780b */ /* 0x000fe40003f0e000 */
[----:B------:R-:W1:Y:S01]  /*13f50*/  MUFU.EX2 R10, R2 ;  /* 0x00000002000a7308 */ /* 0x000e620000000800 */
[----:B------:R-:W-:Y:S01]  /*13f60*/  @!P1 FMUL R156, R156, 0.5 ;  /* 0x3f0000009c9c9820 */ /* 0x000fe20000400000 */
[----:B------:R-:W-:Y:S01]  /*13f70*/  @!P5 FMUL R4, R4, 0.5 ;  /* 0x3f0000000404d820 */ /* 0x000fe20000400000 */
[----:B------:R-:W-:Y:S01]  /*13f80*/  @!P4 FMUL R5, R5, 0.5 ;  /* 0x3f0000000505c820 */ /* 0x000fe20000400000 */
[----:B------:R-:W-:-:S04]  /*13f90*/  F2FP.BF16.F32.PACK_AB R49, R141, R140 ;  /* 0x0000008c8d31723e */ /* 0x000fc800000010ff */
[----:B------:R-:W4:Y:S01]  /*13fa0*/  MUFU.EX2 R11, R3 ;  /* 0x00000003000b7308 */ /* 0x000f220000000800 */
[----:B--2---:R-:W-:Y:S02]  /*13fb0*/  @!P6 FMUL R155, R155, R155 ;  /* 0x0000009b9b9be220 */ /* 0x004fe40000400000 */
[----:B------:R-:W-:-:S03]  /*13fc0*/  @!P0 FMUL R157, R157, 0.5 ;  /* 0x3f0000009d9d8820 */ /* 0x000fc60000400000 */
[----:B------:R-:W-:Y:S02]  /*13fd0*/  F2FP.BF16.F32.PACK_AB R50, R155, R154 ;  /* 0x0000009a9b32723e */ /* 0x000fe400000010ff */
[----:B------:R-:W2:Y:S01]  /*13fe0*/  MUFU.EX2 R144, R4 ;  /* 0x0000000400907308 */ /* 0x000ea20000000800 */
[----:B-1----:R-:W-:Y:S01]  /*13ff0*/  @!P3 FMUL R10, R10, R10 ;  /* 0x0000000a0a0ab220 */ /* 0x002fe20000400000 */
[----:B------:R-:W-:-:S04]  /*14000*/  MOV R2, UR4 ;  /* 0x0000000400027c02 */ /* 0x000fc80008000f00 */
[----:B------:R3:W-:Y:S01]  /*14010*/  STL [R1+0x68], R10 ;  /* 0x0000680a01007387 */ /* 0x0007e20000100800 */
[----:B------:R-:W-:Y:S01]  /*14020*/  LOP3.LUT P6, RZ, R2, 0x3, R24, 0x48, !PT ;  /* 0x0000000302ff7812 */ /* 0x000fe200078c4818 */
[----:B------:R-:W1:Y:S01]  /*14030*/  MUFU.EX2 R145, R5 ;  /* 0x0000000500917308 */ /* 0x000e620000000800 */
[----:B----4-:R-:W-:Y:S01]  /*14040*/  @!P2 FMUL R11, R11, R11 ;  /* 0x0000000b0b0ba220 */ /* 0x010fe20000400000 */
[----:B------:R-:W-:-:S04]  /*14050*/  F2FP.BF16.F32.PACK_AB R24, R181, R180 ;  /* 0x000000b4b518723e */ /* 0x000fc800000010ff */
[----:B------:R3:W-:Y:S01]  /*14060*/  STL [R1+0x6c], R11 ;  /* 0x00006c0b01007387 */ /* 0x0007e20000100800 */
[----:B------:R-:W-:Y:S01]  /*14070*/  F2FP.BF16.F32.PACK_AB R52, R11, R10 ;  /* 0x0000000a0b34723e */ /* 0x000fe200000010ff */
[----:B------:R-:W4:Y:S01]  /*14080*/  MUFU.EX2 R156, R156 ;  /* 0x0000009c009c7308 */ /* 0x000f220000000800 */
[----:B--2---:R-:W-:-:S07]  /*14090*/  @!P5 FMUL R144, R144, R144 ;  /* 0x000000909090d220 */ /* 0x004fce0000400000 */
[----:B------:R-:W2:Y:S01]  /*140a0*/  MUFU.EX2 R157, R157 ;  /* 0x0000009d009d7308 */ /* 0x000ea20000000800 */
[----:B-1----:R-:W-:-:S05]  /*140b0*/  @!P4 FMUL R145, R145, R145 ;  /* 0x000000919191c220 */ /* 0x002fca0000400000 */
[----:B------:R-:W-:Y:S01]  /*140c0*/  F2FP.BF16.F32.PACK_AB R51, R145, R144 ;  /* 0x000000909133723e */ /* 0x000fe200000010ff */
[----:B----4-:R-:W-:Y:S01]  /*140d0*/  @!P1 FMUL R156, R156, R156 ;  /* 0x0000009c9c9c9220 */ /* 0x010fe20000400000 */
[----:B--2---:R-:W-:-:S05]  /*140e0*/  @!P0 FMUL R157, R157, R157 ;  /* 0x0000009d9d9d8220 */ /* 0x004fca0000400000 */
[----:B------:R-:W-:Y:S01]  /*140f0*/  F2FP.BF16.F32.PACK_AB R53, R157, R156 ;  /* 0x0000009c9d35723e */ /* 0x000fe200000010ff */
[----:B---3--:R-:W-:Y:S06]  /*14100*/  @!P6 BRA `(.L_x_255) ;  /* 0x000000000040e947 */ /* 0x008fec0003800000 */
        /* <DEDUP_REMOVED lines=16> */
.L_x_255:
[----:B------:R-:W-:Y:S05]  /*14210*/  WARPSYNC.ALL ;  /* 0x0000000000007948 */ /* 0x000fea0003800000 */
[----:B------:R1:W-:Y:S01]  /*14220*/  STTM.x32 tmem[UR36], R56 ;  /* 0x00000038000079ed */ /* 0x0003e200082c0024 */
[----:B------:R-:W2:Y:S01]  /*14230*/  LDCU UR4, c[0x0][0x704] ;  /* 0x0000e080ff0477ac */ /* 0x000ea20008000800 */
[----:B-1----:R-:W3:Y:S01]  /*14240*/  LDL R87, [R1+0x74] ;  /* 0x0000740001577983 */ /* 0x002ee20000100800 */
[----:B------:R-:W1:Y:S02]  /*14250*/  S2R R2, SR_TID.X ;  /* 0x0000000000027919 */ /* 0x000e640000002100 */
[----:B-1----:R-:W-:-:S02]  /*14260*/  SHF.R.U32.HI R60, RZ, 0x5, R2 ;  /* 0x00000005ff3c7819 */ /* 0x002fc40000011602 */
[----:B---3--:R-:W-:-:S04]  /*14270*/  FSETP.NEU.AND P0, PT, R87, -INF , PT ;  /* 0xff8000005700780b */ /* 0x008fc80003f0d000 */
[----:B------:R-:W-:-:S05]  /*14280*/  FSEL R0, R87, RZ, P0 ;  /* 0x000000ff57007208 */ /* 0x000fca0000000000 */
[----:B--2---:R-:W-:-:S04]  /*14290*/  FMUL R0, R0, -UR4 ;  /* 0x8000000400007c20 */ /* 0x004fc80008400000 */
[--C-:B------:R-:W-:Y:S02]  /*142a0*/  FFMA2 R148, R148.F32x2.HI_LO, UR4.F32, R0.reuse.F32 ;  /* 0x0000000494947c49 */ /* 0x100fe40009200000 */
[----:B------:R-:W-:Y:S01]  /*142b0*/  FFMA2 R150, R150.F32x2.HI_LO, UR4.F32, R0.F32 ;  /* 0x0000000496967c49 */ /* 0x000fe20009200000 */
[----:B------:R-:W-:Y:S02]  /*142c0*/  UIADD3 UR4, UPT, UPT, UR36, 0x20, URZ ;  /* 0x0000002024047890 */ /* 0x000fe4000fffe0ff */
[----:B------:R-:W-:Y:S02]  /*142d0*/  FSETP.GEU.AND P4, PT, R148, -126, PT ;  /* 0xc2fc00009400780b */ /* 0x000fe40003f8e000 */
[----:B------:R-:W-:Y:S01]  /*142e0*/  FSETP.GEU.AND P3, PT, R149, -126, PT ;  /* 0xc2fc00009500780b */ /* 0x000fe20003f6e000 */
[----:B------:R-:W-:Y:S01]  /*142f0*/  USHF.R.U32.HI UR4, URZ, 0x15, UR4 ;  /* 0x00000015ff047899 */ /* 0x000fe20008011604 */
[----:B------:R-:W-:Y:S02]  /*14300*/  FSETP.GEU.AND P2, PT, R150, -126, PT ;  /* 0xc2fc00009600780b */ /* 0x000fe40003f4e000 */
[----:B------:R-:W-:-:S03]  /*14310*/  FSETP.GEU.AND P1, PT, R151, -126, PT ;  /* 0xc2fc00009700780b */ /* 0x000fc60003f2e000 */
[----:B------:R-:W-:-:S04]  /*14320*/  MOV R3, UR4 ;  /* 0x0000000400037c02 */ /* 0x000fc80008000f00 */
[----:B------:R-:W-:Y:S01]  /*14330*/  @!P4 FMUL R148, R148, 0.5 ;  /* 0x3f0000009494c820 */ /* 0x000fe20000400000 */
[----:B------:R-:W-:Y:S01]  /*14340*/  LOP3.LUT P0, RZ, R3, 0x3, R60, 0x48, !PT ;  /* 0x0000000303ff7812 */ /* 0x000fe2000780483c */
[----:B------:R-:W-:Y:S02]  /*14350*/  @!P3 FMUL R149, R149, 0.5 ;  /* 0x3f0000009595b820 */ /* 0x000fe40000400000 */
[----:B------:R-:W-:Y:S01]  /*14360*/  @!P2 FMUL R150, R150, 0.5 ;  /* 0x3f0000009696a820 */ /* 0x000fe20000400000 */
[----:B------:R-:W1:Y:S01]  /*14370*/  MUFU.EX2 R58, R148 ;  /* 0x00000094003a7308 */ /* 0x000e620000000800 */
[----:B------:R-:W-:-:S07]  /*14380*/  @!P1 FMUL R151, R151, 0.5 ;  /* 0x3f00000097979820 */ /* 0x000fce0000400000 */
[----:B------:R-:W2:Y:S08]  /*14390*/  MUFU.EX2 R59, R149 ;  /* 0x00000095003b7308 */ /* 0x000eb00000000800 */
[----:B------:R-:W3:Y:S01]  /*143a0*/  MUFU.EX2 R56, R150 ;  /* 0x0000009600387308 */ /* 0x000ee20000000800 */
[----:B-1----:R-:W-:-:S07]  /*143b0*/  @!P4 FMUL R58, R58, R58 ;  /* 0x0000003a3a3ac220 */ /* 0x002fce0000400000 */
[----:B------:R-:W1:Y:S01]  /*143c0*/  MUFU.EX2 R57, R151 ;  /* 0x0000009700397308 */ /* 0x000e620000000800 */
[----:B--2---:R-:W-:-:S05]  /*143d0*/  @!P3 FMUL R59, R59, R59 ;  /* 0x0000003b3b3bb220 */ /* 0x004fca0000400000 */
[----:B------:R-:W-:Y:S01]  /*143e0*/  F2FP.BF16.F32.PACK_AB R54, R59, R58 ;  /* 0x0000003a3b36723e */ /* 0x000fe200000010ff */
[----:B---3--:R-:W-:Y:S01]  /*143f0*/  @!P2 FMUL R56, R56, R56 ;  /* 0x000000383838a220 */ /* 0x008fe20000400000 */
[----:B-1----:R-:W-:-:S05]  /*14400*/  @!P1 FMUL R57, R57, R57 ;  /* 0x0000003939399220 */ /* 0x002fca0000400000 */
        /* <DEDUP_REMOVED lines=18> */
.L_x_256:
        /* <DEDUP_REMOVED lines=10> */
.L_x_257:
[----:B------:R-:W3:Y:S01]  /*145d0*/  S2UR UR4, SR_CgaCtaId ;  /* 0x00000000000479c3 */ /* 0x000ee20000008800 */
[----:B------:R-:W-:Y:S01]  /*145e0*/  UISETP.NE.AND UP0, UPT, UR51, URZ, UPT ;  /* 0x000000ff3300728c */ /* 0x000fe2000bf05270 */
[----:B------:R-:W-:Y:S02]  /*145f0*/  UMOV UR5, 0x400 ;  /* 0x0000040000057882 */ /* 0x000fe40000000000 */
[----:B---3--:R-:W-:-:S04]  /*14600*/  ULEA UR4, UR4, UR5, 0x18 ;  /* 0x0000000504047291 */ /* 0x008fc8000f8ec0ff */
[----:B------:R-:W-:-:S04]  /*14610*/  UIADD3 UR5, UPT, UPT, UR4, 0xa068, URZ ;  /* 0x0000a06804057890 */ /* 0x000fc8000fffe0ff */
[----:B------:R-:W-:Y:S02]  /*14620*/  @UP0 UIADD3 UR5, UPT, UPT, UR4, 0xa058, URZ ;  /* 0x0000a05804050890 */ /* 0x000fe4000fffe0ff */
[----:B------:R-:W-:Y:S02]  /*14630*/  UISETP.NE.AND UP0, UPT, UR41, URZ, UPT ;  /* 0x000000ff2900728c */ /* 0x000fe4000bf05270 */
[----:B------:R-:W-:-:S09]  /*14640*/  UPRMT UR5, UR38, 0x654, UR5 ;  /* 0x0000065426057896 */ /* 0x000fd20008000005 */
[----:B--2---:R-:W-:Y:S01]  /*14650*/  SYNCS.ARRIVE.TRANS64.RED.A1T0 RZ, [UR5], RZ ;  /* 0x000000ffffff79a7 */ /* 0x004fe20008100405 */
[----:B------:R-:W-:Y:S05]  /*14660*/  BRA.U UP0, `(.L_x_258) ;  /* 0x0000000100047547 */ /* 0x000fea000b800000 */
[----:B------:R-:W-:Y:S05]  /*14670*/  BPT.TRAP 0x1 ;  /* 0x000000040000795c */ /* 0x000fea0000300000 */
.L_x_258:
[----:B------:R-:W-:Y:S01]  /*14680*/  UISETP.NE.AND UP0, UPT, UR51, URZ, UPT ;  /* 0x000000ff3300728c */ /* 0x000fe2000bf05270 */
[----:B------:R-:W-:Y:S01]  /*14690*/  FADD2 R22, R22.F32x2.HI_LO, RZ.F32 ;  /* 0x000000ff1616724b */ /* 0x000fe20000200000 */
[----:B------:R-:W-:Y:S01]  /*146a0*/  UIADD3 UR5, UPT, UPT, UR4, 0xa088, URZ ;  /* 0x0000a08804057890 */ /* 0x000fe2000fffe0ff */
[----:B------:R-:W-:Y:S01]  /*146b0*/  FADD2 R88, R88.F32x2.HI_LO, RZ.F32 ;  /* 0x000000ff5858724b */ /* 0x000fe20000200000 */
[----:B------:R-:W-:Y:S01]  /*146c0*/  USEL UR36, UR49, UR46, UP0 ;  /* 0x0000002e31247287 */ /* 0x000fe20008000000 */
[----:B------:R-:W-:Y:S01]  /*146d0*/  FADD2 R22, R22.F32x2.HI_LO, R94.F32x2.HI_LO ;  /* 0x0000005e1616724b */ /* 0x000fe20000000000 */
[----:B------:R-:W-:Y:S01]  /*146e0*/  FSETP.NEU.AND P0, PT, R87, -INF , PT ;  /* 0xff8000005700780b */ /* 0x000fe20003f0d000 */
[----:B------:R-:W-:Y:S01]  /*146f0*/  FADD2 R90, R90.F32x2.HI_LO, RZ.F32 ;  /* 0x000000ff5a5a724b */ /* 0x000fe20000200000 */
[----:B------:R-:W-:Y:S01]  /*14700*/  ULOP3.LUT UR36, UR36, 0x1, URZ, 0x3c, !UPT ;  /* 0x0000000124247892 */ /* 0x000fe2000f8e3cff */
[----:B------:R-:W-:Y:S01]  /*14710*/  FADD2 R88, R88.F32x2.HI_LO, R96.F32x2.HI_LO ;  /* 0x000000605858724b */ /* 0x000fe20000000000 */
[----:B------:R-:W-:Y:S01]  /*14720*/  FSEL R4, R87, RZ, P0 ;  /* 0x000000ff57047208 */ /* 0x000fe20000000000 */
[----:B------:R-:W-:Y:S01]  /*14730*/  @UP0 UIADD3 UR5, UPT, UPT, UR4, 0xa078, URZ ;  /* 0x0000a07804050890 */ /* 0x000fe2000fffe0ff */
[----:B------:R-:W-:-:S02]  /*14740*/  FADD2 R90, R90.F32x2.HI_LO, R98.F32x2.HI_LO ;  /* 0x000000625a5a724b */ /* 0x000fc40000000000 */
[----:B------:R-:W-:Y:S01]  /*14750*/  MOV R0, UR36 ;  /* 0x0000002400007c02 */ /* 0x000fe20008000f00 */
[----:B------:R-:W-:Y:S01]  /*14760*/  FADD2 R22, R22.F32x2.HI_LO, R102.F32x2.HI_LO ;  /* 0x000000661616724b */ /* 0x000fe20000000000 */
[----:B------:R-:W-:Y:S01]  /*14770*/  FSETP.NEU.AND P0, PT, R17, R4, PT ;  /* 0x000000041100720b */ /* 0x000fe20003f0d000 */
[----:B------:R-:W-:Y:S01]  /*14780*/  FADD2 R88, R88.F32x2.HI_LO, R104.F32x2.HI_LO ;  /* 0x000000685858724b */ /* 0x000fe20000000000 */
[----:B------:R-:W-:Y:S01]  /*14790*/  SHF.L.U32 R0, R0, 0x1f, RZ ;  /* 0x0000001f00007819 */ /* 0x000fe200000006ff */
[----:B------:R-:W-:Y:S02]  /*147a0*/  FADD2 R90, R90.F32x2.HI_LO, R106.F32x2.HI_LO ;  /* 0x0000006a5a5a724b */ /* 0x000fe40000000000 */
[----:B------:R-:W-:Y:S01]  /*147b0*/  FADD2 R22, R22.F32x2.HI_LO, R110.F32x2.HI_LO ;  /* 0x0000006e1616724b */ /* 0x000fe20000000000 */
[----:B------:R-:W2:Y:S01]  /*147c0*/  SYNCS.PHASECHK.TRANS64.TRYWAIT P2, [UR5], R0 ;  /* 0x00000000ff0075a7 */ /* 0x000ea20008041105 */
[----:B------:R-:W-:Y:S02]  /*147d0*/  FADD2 R88, R88.F32x2.HI_LO, R112.F32x2.HI_LO ;  /* 0x000000705858724b */ /* 0x000fe40000000000 */
[----:B------:R-:W-:-:S02]  /*147e0*/  FADD2 R90, R90.F32x2.HI_LO, R114.F32x2.HI_LO ;  /* 0x000000725a5a724b */ /* 0x000fc40000000000 */
[----:B------:R-:W-:Y:S02]  /*147f0*/  FADD2 R22, R22.F32x2.HI_LO, R118.F32x2.HI_LO ;  /* 0x000000761616724b */ /* 0x000fe40000000000 */
[----:B------:R-:W-:Y:S02]  /*14800*/  FADD2 R88, R88.F32x2.HI_LO, R138.F32x2.HI_LO ;  /* 0x0000008a5858724b */ /* 0x000fe40000000000 */
[----:B------:R-:W-:Y:S02]  /*14810*/  FADD2 R90, R90.F32x2.HI_LO, R142.F32x2.HI_LO ;  /* 0x0000008e5a5a724b */ /* 0x000fe40000000000 */
[----:B------:R-:W-:Y:S01]  /*14820*/  FADD2 R22, R22.F32x2.HI_LO, R158.F32x2.HI_LO ;  /* 0x0000009e1616724b */ /* 0x000fe20000000000 */
[----:B--2---:R-:W-:Y:S06]  /*14830*/  @!P2 BRA `(.L_x_259) ;  /* 0x0000003c005ca947 */ /* 0x004fec0003800000 */
.L_x_416:
[----:B------:R-:W-:Y:S01]  /*14840*/  BSSY.RECONVERGENT B0, `(.L_x_260) ;  /* 0x000000b000007945 */ /* 0x000fe20003800200 */
[----:B--2---:R-:W-:-:S03]  /*14850*/  MOV R3, 0x3f000000 ;  /* 0x3f00000000037802 */ /* 0x004fc60000000f00 */
[----:B------:R-:W-:Y:S05]  /*14860*/  @!P0 BRA `(.L_x_261) ;  /* 0x0000000000208947 */ /* 0x000fea0003800000 */
[----:B------:R-:W2:Y:S01]  /*14870*/  LDCU UR5, c[0x0][0x704] ;  /* 0x0000e080ff0577ac */ /* 0x000ea20008000800 */
[----:B------:R-:W-:-:S04]  /*14880*/  FADD R0, -R4, R17 ;  /* 0x0000001104007221 */ /* 0x000fc80000000100 */
[----:B--2---:R-:W-:-:S05]  /*14890*/  FMUL R0, R0, UR5 ;  /* 0x0000000500007c20 */ /* 0x004fca0008400000 */
[----:B------:R-:W-:-:S13]  /*148a0*/  FSETP.GEU.AND P0, PT, R0, -126, PT ;  /* 0xc2fc00000000780b */ /* 0x000fda0003f0e000 */
[----:B------:R-:W-:-:S04]  /*148b0*/  @!P0 FMUL R0, R0, 0.5 ;  /* 0x3f00000000008820 */ /* 0x000fc80000400000 */
[----:B------:R-:W2:Y:S02]  /*148c0*/  MUFU.EX2 R3, R0 ;  /* 0x0000000000037308 */ /* 0x000ea40000000800 */
[----:B--2---:R-:W-:-:S04]  /*148d0*/  @!P0 FMUL R3, R3, R3 ;  /* 0x0000000303038220 */ /* 0x004fc80000400000 */
[----:B------:R-:W-:Y:S02]  /*148e0*/  FMUL R3, R3, 0.5 ;  /* 0x3f00000003037820 */ /* 0x000fe40000400000 */
.L_x_261:
[----:B------:R-:W-:Y:S05]  /*148f0*/  BSYNC.RECONVERGENT B0 ;  /* 0x0000000000007941 */ /* 0x000fea0003800200 */
.L_x_260:
[----:B------:R-:W2:Y:S04]  /*14900*/  LDL.LU.64 R4, [R1+0x18] ;  /* 0x0000180001047983 */ /* 0x000ea80000300a00 */
[----:B-1----:R-:W3:Y:S04]  /*14910*/  LDL.LU.64 R28, [R1+0x20] ;  /* 0x00002000011c7983 */ /* 0x002ee80000300a00 */
[----:B------:R-:W4:Y:S04]  /*14920*/  LDL.LU.64 R26, [R1+0x28] ;  /* 0x00002800011a7983 */ /* 0x000f280000300a00 */
[----:B------:R-:W5:Y:S04]  /*14930*/  LDL.LU.64 R24, [R1+0x38] ;  /* 0x0000380001187983 */ /* 0x000f680000300a00 */
[----:B------:R-:W5:Y:S04]  /*14940*/  LDL.LU.64 R20, [R1+0x40] ;  /* 0x0000400001147983 */ /* 0x000f680000300a00 */
[----:B------:R-:W5:Y:S04]  /*14950*/  LDL.LU.64 R14, [R1+0x48] ;  /* 0x00004800010e7983 */ /* 0x000f680000300a00 */
[----:B------:R-:W5:Y:S01]  /*14960*/  LDL.LU.64 R8, [R1+0x30] ;  /* 0x0000300001087983 */ /* 0x000f620000300a00 */
[----:B------:R-:W-:-:S03]  /*14970*/  FADD2 R22, R22.F32x2.HI_LO, R166.F32x2.HI_LO ;  /* 0x000000a61616724b */ /* 0x000fc60000000000 */
[----:B------:R-:W5:Y:S04]  /*14980*/  LDL.LU.64 R12, [R1+0x58] ;  /* 0x00005800010c7983 */ /* 0x000f680000300a00 */
[----:B------:R-:W5:Y:S04]  /*14990*/  LDL.LU.64 R10, [R1+0x60] ;  /* 0x00006000010a7983 */ /* 0x000f680000300a00 */
[----:B------:R-:W5:Y:S01]  /*149a0*/  LDL.LU.64 R6, [R1+0x50] ;  /* 0x0000500001067983 */ /* 0x000f620000300a00 */
[----:B------:R-:W-:-:S04]  /*149b0*/  FADD2 R22, R22.F32x2.HI_LO, R174.F32x2.HI_LO ;  /* 0x000000ae1616724b */ /* 0x000fc80000000000 */
[----:B------:R-:W-:Y:S02]  /*149c0*/  FADD2 R22, R22.F32x2.HI_LO, R182.F32x2.HI_LO ;  /* 0x000000b61616724b */ /* 0x000fe40000000000 */
[----:B------:R-:W-:-:S04]  /*149d0*/  FMUL R16, R3, R16 ;  /* 0x0000001003107220 */ /* 0x000fc80000400000 */
[----:B------:R-:W-:-:S04]  /*149e0*/  FADD2 R18, R16.F32, R18.F32x2.HI_LO ;  /* 0x000000121012724b */ /* 0x000fc80000040000 */
[----:B------:R-:W-:Y:S02]  /*149f0*/  FADD2 R18, R18.F32x2.HI_LO, R92.F32x2.HI_LO ;  /* 0x0000005c1212724b */ /* 0x000fe40000000000 */
[----:B--2---:R-:W-:Y:S02]  /*14a00*/  FADD2 R22, R22.F32x2.HI_LO, R4.F32x2.HI_LO ;  /* 0x000000041616724b */ /* 0x004fe40000000000 */
[----:B------:R-:W2:Y:S01]  /*14a10*/  LDL.LU.64 R4, [R1+0x68] ;  /* 0x0000680001047983 */ /* 0x000ea20000300a00 */
        /* <DEDUP_REMOVED lines=15> */
[----:B---3--:R-:W-:Y:S02]  /*14b10*/  FADD2 R88, R88.F32x2.HI_LO, R28.F32x2.HI_LO ;  /* 0x0000001c5858724b */ /* 0x008fe40000000000 */
[----:B----4-:R-:W-:Y:S02]  /*14b20*/  FADD2 R90, R90.F32x2.HI_LO, R26.F32x2.HI_LO ;  /* 0x0000001a5a5a724b */ /* 0x010fe40000000000 */
[----:B------:R-:W-:Y:S02]  /*14b30*/  FADD2 R18, R18.F32x2.HI_LO, R188.F32x2.HI_LO ;  /* 0x000000bc1212724b */ /* 0x000fe40000000000 */
[----:B-----5:R-:W-:Y:S02]  /*14b40*/  FADD2 R22, R22.F32x2.HI_LO, R24.F32x2.HI_LO ;  /* 0x000000181616724b */ /* 0x020fe40000000000 */
        /* <DEDUP_REMOVED lines=22> */
[----:B------:R-:W-:Y:S02]  /*14cb0*/  FADD2 R88, R88.F32x2.HI_LO, R90.F32x2.HI_LO ;  /* 0x0000005a5858724b */ /* 0x000fe40000000000 */
[----:B--2---:R-:W-:-:S04]  /*14cc0*/  FADD2 R18, R18.F32x2.HI_LO, R4.F32x2.HI_LO ;  /* 0x000000041212724b */ /* 0x004fc80000000000 */
[----:B------:R-:W-:-:S04]  /*14cd0*/  FADD2 R18, R18.F32x2.HI_LO, R22.F32x2.HI_LO ;  /* 0x000000161212724b */ /* 0x000fc80000000000 */
[----:B------:R-:W-:-:S04]  /*14ce0*/  FADD2 R18, R18.F32x2.HI_LO, R88.F32x2.HI_LO ;  /* 0x000000581212724b */ /* 0x000fc80000000000 */
[----:B------:R-:W-:-:S05]  /*14cf0*/  FADD R0, R18, R19 ;  /* 0x0000001312007221 */ /* 0x000fca0000000000 */
[----:B------:R1:W-:Y:S01]  /*14d00*/  STL [R1+0x70], R0 ;  /* 0x0000700001007387 */ /* 0x0003e20000100800 */
[----:B------:R-:W-:Y:S05]  /*14d10*/  @P1 BRA `(.L_x_262) ;  /* 0x0000000000041947 */ /* 0x000fea0003800000 */
[----:B------:R-:W-:Y:S05]  /*14d20*/  BPT.TRAP 0x1 ;  /* 0x000000040000795c */ /* 0x000fea0000300000 */
.L_x_262:
[----:B------:R-:W-:Y:S01]  /*14d30*/  UISETP.NE.AND UP0, UPT, UR51, URZ, UPT ;  /* 0x000000ff3300728c */ /* 0x000fe2000bf05270 */
[----:B------:R-:W-:Y:S01]  /*14d40*/  IMAD.U32 R2, R2, 0x10000, RZ ;  /* 0x0001000002027824 */ /* 0x000fe200078e00ff */
[----:B------:R-:W-:Y:S01]  /*14d50*/  ULOP3.LUT UR47, UR47, 0x1, URZ, 0x3c, !UPT ;  /* 0x000000012f2f7892 */ /* 0x000fe2000f8e3cff */
[----:B------:R-:W-:Y:S01]  /*14d60*/  LOP3.LUT R60, R60, 0x3, RZ, 0xc0, !PT ;  /* 0x000000033c3c7812 */ /* 0x000fe200078ec0ff */
[----:B------:R-:W-:Y:S02]  /*14d70*/  UIADD3 UR5, UPT, UPT, UR4, 0xa060, URZ ;  /* 0x0000a06004057890 */ /* 0x000fe4000fffe0ff */
[----:B------:R-:W-:Y:S02]  /*14d80*/  LOP3.LUT R2, R2, 0x600000, RZ, 0xc0, !PT ;  /* 0x0060000002027812 */ /* 0x000fe400078ec0ff */
[----:B-1----:R-:W-:Y:S02]  /*14d90*/  IMAD.U32 R0, RZ, RZ, UR47 ;  /* 0x0000002fff007e24 */ /* 0x002fe4000f8e00ff */
[----:B------:R-:W-:Y:S01]  /*14da0*/  SHF.R.U32.HI R3, RZ, 0x15, R2 ;  /* 0x00000015ff037819 */ /* 0x000fe20000011602 */
[----:B------:R-:W-:-:S02]  /*14db0*/  @UP0 UIADD3 UR5, UPT, UPT, UR4, 0xa050, URZ ;  /* 0x0000a05004050890 */ /* 0x000fc4000fffe0ff */
[----:B------:R-:W-:Y:S01]  /*14dc0*/  SHF.L.U32 R0, R0, 0x1f, RZ ;  /* 0x0000001f00007819 */ /* 0x000fe200000006ff */
[----:B------:R-:W-:Y:S01]  /*14dd0*/  USEL UR4, URZ, 0x80, UP0 ;  /* 0x00000080ff047887 */ /* 0x000fe20008000000 */
[----:B------:R-:W-:-:S05]  /*14de0*/  ISETP.NE.AND P0, PT, R60, R3, PT ;  /* 0x000000033c00720c */ /* 0x000fca0003f05270 */
[----:B------:R-:W1:Y:S01]  /*14df0*/  SYNCS.PHASECHK.TRANS64.TRYWAIT P1, [UR5], R0 ;  /* 0x00000000ff0075a7 */ /* 0x000e620008021105 */
[----:B------:R-:W-:Y:S01]  /*14e00*/  LOP3.LUT R2, R2, UR4, RZ, 0xfc, !PT ;  /* 0x0000000402027c12 */ /* 0x000fe2000f8efcff */
[----:B-1----:R-:W-:Y:S06]  /*14e10*/  @!P1 BRA `(.L_x_263) ;  /* 0x0000003400fc9947 */ /* 0x002fec0003800000 */
.L_x_418:
        /* <DEDUP_REMOVED lines=17> */
.L_x_264:
[----:B------:R-:W-:Y:S05]  /*14f30*/  WARPSYNC.ALL ;  /* 0x0000000000007948 */ /* 0x000fea0003800000 */
[----:B------:R-:W2:Y:S01]  /*14f40*/  LDL.LU.64 R16, [R1+0x70] ;  /* 0x0000700001107983 */ /* 0x000ea20000300a00 */
[----:B------:R-:W-:Y:S01]  /*14f50*/  R2UR UR4, R2 ;  /* 0x00000000020472ca */ /* 0x000fe200000e0000 */
[----:B------:R-:W-:-:S04]  /*14f60*/  UISETP.NE.AND UP0, UPT, UR51, URZ, UPT ;  /* 0x000000ff3300728c */ /* 0x000fc8000bf05270 */
[----:B------:R-:W-:Y:S02]  /*14f70*/  USEL UR46, UR46, UR36, UP0 ;  /* 0x000000242e2e7287 */ /* 0x000fe40008000000 */
[----:B------:R-:W-:-:S06]  /*14f80*/  USEL UR49, UR36, UR49, UP0 ;  /* 0x0000003124317287 */ /* 0x000fcc0008000000 */
[----:B--2---:R3:W-:Y:S06]  /*14f90*/  STTM.x2 tmem[UR4], R16 ;  /* 0x00000010000079ed */ /* 0x0047ec00080c0004 */
.L_x_245:
[----:B------:R-:W-:-:S09]  /*14fa0*/  UISETP.NE.AND UP0, UPT, UR41, URZ, UPT ;  /* 0x000000ff2900728c */ /* 0x000fd2000bf05270 */
[----:B------:R-:W-:Y:S05]  /*14fb0*/  BRA.U UP0, `(.L_x_265) ;  /* 0x0000000100047547 */ /* 0x000fea000b800000 */
[----:B------:R-:W-:Y:S05]  /*14fc0*/  BPT.TRAP 0x1 ;  /* 0x000000040000795c */ /* 0x000fea0000300000 */
.L_x_265:
[----:B------:R-:W4:Y:S01]  /*14fd0*/  S2UR UR6, SR_CgaCtaId ;  /* 0x00000000000679c3 */ /* 0x000f220000008800 */
[----:B------:R-:W-:Y:S01]  /*14fe0*/  UISETP.NE.AND UP1, UPT, UR51, URZ, UPT ;  /* 0x000000ff3300728c */ /* 0x000fe2000bf25270 */
[----:B------:R-:W-:-:S03]  /*14ff0*/  UMOV UR5, 0x400 ;  /* 0x0000040000057882 */ /* 0x000fc60000000000 */
[----:B------:R-:W-:Y:S02]  /*15000*/  USEL UR7, UR49, UR46, UP1 ;  /* 0x0000002e31077287 */ /* 0x000fe40008800000 */
[----:B----4-:R-:W-:-:S04]  /*15010*/  ULEA UR5, UR6, UR5, 0x18 ;  /* 0x0000000506057291 */ /* 0x010fc8000f8ec0ff */
[----:B------:R-:W-:Y:S02]  /*15020*/  UIADD3 UR4, UPT, UPT, UR5, 0xa080, URZ ;  /* 0x0000a08005047890 */ /* 0x000fe4000fffe0ff */
[----:B------:R-:W-:-:S09]  /*15030*/  @UP1 UIADD3 UR4, UPT, UPT, UR5, 0xa070, URZ ;  /* 0x0000a07005041890 */ /* 0x000fd2000fffe0ff */
[----:B------:R-:W-:Y:S01]  /*15040*/  SYNCS.ARRIVE.TRANS64.A1T0 RZ, [UR4], RZ ;  /* 0x000000ffffff79a7 */ /* 0x000fe20008100004 */
[----:B------:R-:W-:Y:S05]  /*15050*/  BRA.U UP0, `(.L_x_266) ;  /* 0x0000000100047547 */ /* 0x000fea000b800000 */
[----:B------:R-:W-:Y:S05]  /*15060*/  BPT.TRAP 0x1 ;  /* 0x000000040000795c */ /* 0x000fea0000300000 */
.L_x_266:
[----:B------:R-:W-:Y:S02]  /*15070*/  UISETP.NE.AND UP0, UPT, UR51, URZ, UPT ;  /* 0x000000ff3300728c */ /* 0x000fe4000bf05270 */
[----:B------:R-:W-:Y:S02]  /*15080*/  ULOP3.LUT UR7, UR7, 0x1, URZ, 0x3c, !UPT ;  /* 0x0000000107077892 */ /* 0x000fe4000f8e3cff */
[----:B------:R-:W-:-:S04]  /*15090*/  UIADD3 UR4, UPT, UPT, UR5, 0xa088, URZ ;  /* 0x0000a08805047890 */ /* 0x000fc8000fffe0ff */
[----:B-1----:R-:W-:-:S03]  /*150a0*/  MOV R3, UR7 ;  /* 0x0000000700037c02 */ /* 0x002fc60008000f00 */
[----:B------:R-:W-:Y:S01]  /*150b0*/  @UP0 UIADD3 UR4, UPT, UPT, UR5, 0xa078, URZ ;  /* 0x0000a07805040890 */ /* 0x000fe2000fffe0ff */
[----:B------:R-:W-:-:S08]  /*150c0*/  SHF.L.U32 R3, R3, 0x1f, RZ ;  /* 0x0000001f03037819 */ /* 0x000fd000000006ff */
[----:B------:R-:W1:Y:S02]  /*150d0*/  SYNCS.PHASECHK.TRANS64.TRYWAIT P0, [UR4], R3 ;  /* 0x00000003ff0075a7 */ /* 0x000e640008001104 */
[----:B-1----:R-:W-:Y:S05]  /*150e0*/  @!P0 BRA `(.L_x_267) ;  /* 0x0000003400608947 */ /* 0x002fea0003800000 */
.L_x_420:
[----:B------:R-:W-:-:S04]  /*150f0*/  UISETP.NE.AND UP0, UPT, UR51, URZ, UPT ;  /* 0x000000ff3300728c */ /* 0x000fc8000bf05270 */
[----:B------:R-:W-:-:S04]  /*15100*/  USEL UR43, UR44, UR43, UP0 ;  /* 0x0000002b2c2b7287 */ /* 0x000fc80008000000 */
[----:B------:R-:W-:-:S09]  /*15110*/  UISETP.GT.U32.AND UP0, UPT, UR43, 0x1, UPT ;  /* 0x000000012b00788c */ /* 0x000fd2000bf04070 */
[----:B------:R-:W-:Y:S05]  /*15120*/  BRA.U UP0, `(.L_x_268) ;  /* 0x0000000100087547 */ /* 0x000fea000b800000 */
[----:B------:R-:W-:Y:S05]  /*15130*/  BPT.TRAP 0x1 ;  /* 0x000000040000795c */ /* 0x000fea0000300000 */
[----:B------:R-:W-:Y:S05]  /*15140*/  BPT.TRAP 0x1 ;  /* 0x000000040000795c */ /* 0x000fea0000300000 */
.L_x_268:
[----:B------:R-:W-:Y:S02]  /*15150*/  UISETP.NE.AND UP0, UPT, UR51, URZ, UPT ;  /* 0x000000ff3300728c */ /* 0x000fe4000bf05270 */
[----:B------:R-:W-:-:S09]  /*15160*/  UIADD3 UR4, UPT, UPT, UR5, 0xa068, URZ ;  /* 0x0000a06805047890 */ /* 0x000fd2000fffe0ff */
[----:B------:R-:W-:-:S04]  /*15170*/  @UP0 UIADD3 UR4, UPT, UPT, UR5, 0xa058, URZ ;  /* 0x0000a05805040890 */ /* 0x000fc8000fffe0ff */
[----:B------:R-:W-:-:S09]  /*15180*/  UPRMT UR4, UR6, 0x654, UR4 ;  /* 0x0000065406047896 */ /* 0x000fd20008000004 */
[----:B------:R-:W-:Y:S01]  /*15190*/  SYNCS.ARRIVE.TRANS64.RED.A1T0 RZ, [UR4], RZ ;  /* 0x000000ffffff79a7 */ /* 0x000fe20008100404 */
[----:B------:R-:W-:Y:S05]  /*151a0*/  EXIT ;  /* 0x000000000000794d */ /* 0x000fea0003800000 */
.L_x_26:
[----:B------:R-:W-:-:S05]  /*151b0*/  IMAD.MOV.U32 R3, RZ, RZ, -0x4 ;  /* 0xfffffffcff037424 */ /* 0x000fca00078e00ff */
[----:B------:R-:W-:-:S05]  /*151c0*/  VIADDMNMX.U32 R0, R2, R3, 0x2, PT ;  /* 0x0000000202007446 */ /* 0x000fca0003800003 */
[----:B------:R-:W-:-:S04]  /*151d0*/  IMAD.SHL.U32 R0, R0, 0x4, RZ ;  /* 0x0000000400007824 */ /* 0x000fc800078e00ff */
[----:B------:R-:W1:Y:S02]  /*151e0*/  LDC R2, c[0x2][R0] ;  /* 0x0080000000027b82 */ /* 0x000e640000000800 */
[----:B-1----:R-:W-:-:S04]  /*151f0*/  SHF.R.S32.HI R3, RZ, 0x1f, R2 ;  /* 0x0000001fff037819 */ /* 0x002fc80000011402 */
.L_x_465:
[----:B------:R-:W-:Y:S05]  /*15200*/  BRX R2 -0x15210                                                                                                                                                                                                                                                                                                                                                                                                                                                                                                                                                                                              (*"BRANCH_TARGETS .L_x_466,.L_x_467,.L_x_468"*) ;  /* 0xfffffeac027c7949 */ /* 0x000fea000383ffff */
.L_x_468:
[----:B------:R-:W-:-:S08]  /*15210*/  NOP ;  /* 0x0000000000007918 */ /* 0x000fd00000000000 */
[----:B------:R-:W-:-:S00]  /*15220*/  USETMAXREG.DEALLOC.CTAPOOL 0x18 ;  /* 0x00000018000079c8 */ /* 0x000fc000080e0500 */
[----:B------:R-:W-:Y:S05]  /*15230*/  EXIT ;  /* 0x000000000000794d */ /* 0x000fea0003800000 */
.L_x_466:
[----:B------:R-:W-:-:S08]  /*15240*/  NOP ;  /* 0x0000000000007918 */ /* 0x000fd00000000000 */
[----:B------:R-:W1:-:S00]  /*15250*/  USETMAXREG.DEALLOC.CTAPOOL 0x20 ;  /* 0x00000020000079c8 */ /* 0x000e4000080e0500 */
[----:B------:R-:W2:Y:S01]  /*15260*/  S2UR UR11, SR_CTAID.X ;  /* 0x00000000000b79c3 */ /* 0x000ea20000002500 */
[----:B------:R-:W3:Y:S07]  /*15270*/  LDCU.64 UR6, c[0x0][0x380] ;  /* 0x00007000ff0677ac */ /* 0x000eee0008000a00 */
[----:B------:R-:W4:Y:S01]  /*15280*/  S2UR UR37, SR_CTAID.Z ;  /* 0x00000000002579c3 */ /* 0x000f220000002700 */
[----:B---3--:R-:W-:Y:S02]  /*15290*/  UISETP.NE.AND UP1, UPT, UR7, URZ, UPT ;  /* 0x000000ff0700728c */ /* 0x008fe4000bf25270 */
[----:B--2---:R-:W-:-:S04]  /*152a0*/  USHF.L.U32 UR11, UR11, 0x8, URZ ;  /* 0x000000080b0b7899 */ /* 0x004fc800080006ff */
[----:B------:R-:W-:-:S06]  /*152b0*/  UISETP.GE.U32.OR UP1, UPT, UR11, UR6, !UP1 ;  /* 0x000000060b00728c */ /* 0x000fcc000cf26470 */
[----:B------:R-:W-:-:S13]  /*152c0*/  PLOP3.LUT P1, PT, PT, PT, UP1, 0x80, 0x8 ;  /* 0x000000000008781c */ /* 0x000fda0003f2f018 */
[----:B-1--4-:R-:W-:Y:S05]  /*152d0*/  @P1 EXIT ;  /* 0x000000000000194d */ /* 0x012fea0003800000 */
[----:B------:R-:W1:Y:S01]  /*152e0*/  LDCU UR12, c[0x0][0x38c] ;  /* 0x00007180ff0c77ac */ /* 0x000e620008000800 */
[----:B------:R-:W2:Y:S01]  /*152f0*/  S2UR UR4, SR_CTAID.Y ;  /* 0x00000000000479c3 */ /* 0x000ea20000002600 */
[----:B------:R-:W-:Y:S01]  /*15300*/  BSSY.RECONVERGENT B0, `(.L_x_269) ;  /* 0x0000019000007945 */ /* 0x000fe20003800200 */
[----:B------:R-:W-:Y:S01]  /*15310*/  UMOV UR8, URZ ;  /* 0x000000ff00087c82 */ /* 0x000fe20008000000 */
[----:B-1----:R-:W1:Y:S01]  /*15320*/  I2F.U32.RP R2, UR12 ;  /* 0x0000000c00027d06 */ /* 0x002e620008209000 */
[----:B------:R-:W-:-:S07]  /*15330*/  UISETP.NE.U32.AND UP1, UPT, UR12, URZ, UPT ;  /* 0x000000ff0c00728c */ /* 0x000fce000bf25070 */
[----:B-1----:R-:W1:Y:S02]  /*15340*/  MUFU.RCP R0, R2 ;  /* 0x0000000200007308 */ /* 0x002e640000001000 */
[----:B-1----:R-:W-:-:S06]  /*15350*/  IADD3 R0, PT, PT, R0, 0xffffffe, RZ ;  /* 0x0ffffffe00007810 */ /* 0x002fcc0007ffe0ff */
[----:B------:R-:W1:Y:S02]  /*15360*/  F2I.FTZ.U32.TRUNC.NTZ R0, R0 ;  /* 0x0000000000007305 */ /* 0x000e64000021f000 */
[----:B-1----:R-:W-:-:S13]  /*15370*/  R2UR UR9, R0 ;  /* 0x00000000000972ca */ /* 0x002fda00000e0000 */
[----:B------:R-:W-:-:S04]  /*15380*/  UIADD3 UR5, UPT, UPT, URZ, -UR9, URZ ;  /* 0x80000009ff057290 */ /* 0x000fc8000fffe0ff */
[----:B------:R-:W-:-:S04]  /*15390*/  UIMAD UR5, UR5, UR12, URZ ;  /* 0x0000000c050572a4 */ /* 0x000fc8000f8e02ff */
[----:B------:R-:W-:-:S04]  /*153a0*/  UIMAD.WIDE.U32 UR8, UR9, UR5, UR8 ;  /* 0x00000005090872a5 */ /* 0x000fc8000f8e0008 */
[----:B--2---:R-:W-:-:S07]  /*153b0*/  UIMAD.WIDE.U32 UR8, UR9, UR4, URZ ;  /* 0x00000004090872a5 */ /* 0x004fce000f8e00ff */
[----:B------:R-:W-:Y:S02]  /*153c0*/  UMOV UR36, UR9 ;  /* 0x0000000900247c82 */ /* 0x000fe40008000000 */
[----:B------:R-:W-:-:S04]  /*153d0*/  UIADD3 UR5, UPT, UPT, -UR36, URZ, URZ ;  /* 0x000000ff24057290 */ /* 0x000fc8000fffe1ff */
[----:B------:R-:W-:-:S04]  /*153e0*/  UIMAD UR5, UR12, UR5, UR4 ;  /* 0x000000050c0572a4 */ /* 0x000fc8000f8e0204 */
[----:B------:R-:W-:-:S11]  /*153f0*/  UISETP.GE.U32.AND UP5, UPT, UR5, UR12, UPT ;  /* 0x0000000c0500728c */ /* 0x000fd6000bfa6070 */
[----:B------:R-:W-:Y:S02]  /*15400*/  @UP5 UIADD3 UR5, UPT, UPT, UR5, -UR12, URZ ;  /* 0x8000000c05055290 */ /* 0x000fe4000fffe0ff */
[----:B------:R-:W-:Y:S02]  /*15410*/  @UP5 UIADD3 UR36, UPT, UPT, UR36, 0x1, URZ ;  /* 0x0000000124245890 */ /* 0x000fe4000fffe0ff */
[----:B------:R-:W-:-:S11]  /*15420*/  UISETP.GE.U32.AND UP4, UPT, UR5, UR12, UPT ;  /* 0x0000000c0500728c */ /* 0x000fd6000bf86070 */
[----:B------:R-:W-:Y:S02]  /*15430*/  @UP4 UIADD3 UR36, UPT, UPT, UR36, 0x1, URZ ;  /* 0x0000000124244890 */ /* 0x000fe4000fffe0ff */
[----:B------:R-:W-:-:S04]  /*15440*/  @!UP1 ULOP3.LUT UR36, URZ, UR12, URZ, 0x33, !UPT ;  /* 0x0000000cff249292 */ /* 0x000fc8000f8e33ff */
[----:B------:R-:W-:-:S04]  /*15450*/  UIADD3 UR5, UPT, UPT, -UR36, URZ, URZ ;  /* 0x000000ff24057290 */ /* 0x000fc8000fffe1ff */
[----:B------:R-:W-:Y:S01]  /*15460*/  UIMAD UR12, UR12, UR5, UR4 ;  /* 0x000000050c0c72a4 */ /* 0x000fe2000f8e0204 */
[----:B------:R-:W-:Y:S11]  /*15470*/  @!P3 BRA `(.L_x_270) ;  /* 0x000000000004b947 */ /* 0x000ff60003800000 */
[----:B------:R-:W-:Y:S05]  /*15480*/  BPT.TRAP 0x1 ;  /* 0x000000040000795c */ /* 0x000fea0000300000 */
.L_x_270:
[----:B------:R-:W-:Y:S05]  /*15490*/  BSYNC.RECONVERGENT B0 ;  /* 0x0000000000007941 */ /* 0x000fea0003800200 */
.L_x_269:
[----:B------:R-:W1:Y:S01]  /*154a0*/  S2UR UR8, SR_CgaCtaId ;  /* 0x00000000000879c3 */ /* 0x000e620000008800 */
[----:B------:R-:W-:Y:S01]  /*154b0*/  UMOV UR4, 0x400 ;  /* 0x0000040000047882 */ /* 0x000fe20000000000 */
[----:B------:R-:W-:Y:S01]  /*154c0*/  IMAD.MOV.U32 R3, RZ, RZ, 0x1 ;  /* 0x00000001ff037424 */ /* 0x000fe200078e00ff */
[----:B------:R-:W-:-:S04]  /*154d0*/  @!P0 MOV R2, 0x2000 ;  /* 0x0000200000028802 */ /* 0x000fc80000000f00 */
[----:B------:R-:W-:Y:S01]  /*154e0*/  SHF.L.U32 R3, R3, 0x1f, RZ ;  /* 0x0000001f03037819 */ /* 0x000fe200000006ff */
[----:B-1----:R-:W-:-:S09]  /*154f0*/  ULEA UR8, UR8, UR4, 0x18 ;  /* 0x0000000408087291 */ /* 0x002fd2000f8ec0ff */
[----:B------:R-:W1:Y:S02]  /*15500*/  SYNCS.PHASECHK.TRANS64.TRYWAIT P1, [UR8+0xa010], R3 ;  /* 0x00a01003ff0075a7 */ /* 0x000e640008021108 */
[----:B-1----:R-:W-:Y:S05]  /*15510*/  @!P1 BRA `(.L_x_271) ;  /* 0x00000030006c9947 */ /* 0x002fea0003800000 */
.L_x_422:
[----:B------:R-:W-:Y:S01]  /*15520*/  PLOP3.LUT P5, PT, P5, P6, PT, 0xf8, 0x8f ;  /* 0x00000000008f781c */ /* 0x000fe20002fadf70 */
[----:B------:R2:W-:Y:S01]  /*15530*/  @!P0 SYNCS.ARRIVE.TRANS64 RZ, [UR8+0xa000], R2 ;  /* 0x00a00002ffff89a7 */ /* 0x0005e20008000008 */
[----:B------:R-:W-:Y:S11]  /*15540*/  BSSY.RECONVERGENT B0, `(.L_x_272) ;  /* 0x0000003000007945 */ /* 0x000ff60003800200 */
[----:B------:R-:W-:Y:S05]  /*15550*/  @!P5 BRA `(.L_x_273) ;  /* 0x000000000004d947 */ /* 0x000fea0003800000 */
[----:B------:R-:W-:Y:S05]  /*15560*/  BPT.TRAP 0x1 ;  /* 0x000000040000795c */ /* 0x000fea0000300000 */
.L_x_273:
[----:B------:R-:W-:Y:S05]  /*15570*/  BSYNC.RECONVERGENT B0 ;  /* 0x0000000000007941 */ /* 0x000fea0003800200 */
.L_x_272:
[----:B------:R-:W-:Y:S01]  /*15580*/  LOP3.LUT P1, R18, R18, 0x1f, RZ, 0xc0, !PT ;  /* 0x0000001f12127812 */ /* 0x000fe2000782c0ff */
[----:B------:R-:W-:Y:S03]  /*15590*/  BSSY.RECONVERGENT B0, `(.L_x_274) ;  /* 0x0000004000007945 */ /* 0x000fe60003800200 */
[----:B------:R-:W-:-:S13]  /*155a0*/  PLOP3.LUT P1, PT, P1, P0, PT, 0x8f, 0xf8 ;  /* 0x0000000000f8781c */ /* 0x000fda0000f21177 */
[----:B------:R-:W-:Y:S05]  /*155b0*/  @P1 BRA `(.L_x_275) ;  /* 0x0000000000041947 */ /* 0x000fea0003800000 */
[----:B------:R-:W-:Y:S05]  /*155c0*/  BPT.TRAP 0x1 ;  /* 0x000000040000795c */ /* 0x000fea0000300000 */
.L_x_275:
[----:B------:R-:W-:Y:S05]  /*155d0*/  BSYNC.RECONVERGENT B0 ;  /* 0x0000000000007941 */ /* 0x000fea0003800200 */
.L_x_274:
[----:B------:R-:W3:Y:S01]  /*155e0*/  LDCU.64 UR4, c[0x0][0x348] ;  /* 0x00006900ff0477ac */ /* 0x000ee20008000a00 */
[----:B------:R-:W-:Y:S01]  /*155f0*/  UIADD3 UR9, UPT, UPT, UR8, 0xa000, URZ ;  /* 0x0000a00008097890 */ /* 0x000fe2000fffe0ff */
[----:B------:R-:W-:Y:S01]  /*15600*/  UMOV UR10, URZ ;  /* 0x000000ff000a7c82 */ /* 0x000fe20008000000 */
[----:B------:R-:W-:Y:S01]  /*15610*/  UMOV UR13, UR36 ;  /* 0x00000024000d7c82 */ /* 0x000fe20008000000 */
[----:B------:R-:W-:Y:S01]  /*15620*/  UMOV UR14, UR37 ;  /* 0x00000025000e7c82 */ /* 0x000fe20008000000 */
[----:B---3--:R-:W-:-:S03]  /*15630*/  UIADD3 UR16, UP1, UPT, UR4, 0x80, URZ ;  /* 0x0000008004107890 */ /* 0x008fc6000ff3e0ff */
[----:B------:R-:W-:Y:S01]  /*15640*/  UMOV UR4, 0x0 ;  /* 0x0000000000047882 */ /* 0x000fe20000000000 */
[----:B------:R-:W-:-:S03]  /*15650*/  UIADD3.X UR17, UPT, UPT, URZ, UR5, URZ, UP1, !UPT ;  /* 0x00000005ff117290 */ /* 0x000fc60008ffe4ff */
[----:B------:R-:W-:-:S06]  /*15660*/  UMOV UR5, 0x10000000 ;  /* 0x1000000000057882 */ /* 0x000fcc0000000000 */
[----:B------:R3:W-:Y:S02]  /*15670*/  UTMALDG.5D [UR8], [UR16], desc[UR4] ;  /* 0x00000408100075b4 */ /* 0x0007e40008021000 */
[----:B---3--:R-:W-:Y:S05]  /*15680*/  BRA.U !UP0, `(.L_x_276) ;  /* 0x0000000108047547 */ /* 0x008fea000b800000 */
[----:B------:R-:W-:Y:S05]  /*15690*/  BPT.TRAP 0x1 ;  /* 0x000000040000795c */ /* 0x000fea0000300000 */
.L_x_276:
[----:B------:R-:W3:Y:S01]  /*156a0*/  SYNCS.PHASECHK.TRANS64.TRYWAIT P1, [UR8+0xa038], R3 ;  /* 0x00a03803ff0075a7 */ /* 0x000ee20008021108 */
[----:B--2---:R-:W-:Y:S01]  /*156b0*/  @!P0 MOV R2, 0x2000 ;  /* 0x0000200000028802 */ /* 0x004fe20000000f00 */
[----:B---3--:R-:W-:Y:S06]  /*156c0*/  @!P1 BRA `(.L_x_277) ;  /* 0x0000003000189947 */ /* 0x008fec0003800000 */
.L_x_424:
[----:B------:R2:W-:Y:S01]  /*156d0*/  @!P0 SYNCS.ARRIVE.TRANS64 RZ, [UR8+0xa020], R2 ;  /* 0x00a02002ffff89a7 */ /* 0x0005e20008000008 */
[----:B------:R-:W-:-:S09]  /*156e0*/  UPLOP3.LUT UP2, UPT, UP2, UP3, UPT, 0xf8, 0x8f ;  /* 0x00000000008f789c */ /* 0x000fd20001747f70 */
[----:B------:R-:W-:Y:S05]  /*156f0*/  BRA.U !UP2, `(.L_x_278) ;  /* 0x000000010a047547 */ /* 0x000fea000b800000 */
[----:B------:R-:W-:Y:S05]  /*15700*/  BPT.TRAP 0x1 ;  /* 0x000000040000795c */ /* 0x000fea0000300000 */
.L_x_278:
[----:B------:R-:W-:Y:S01]  /*15710*/  ISETP.EQ.OR P1, PT, R18, RZ, P0 ;  /* 0x000000ff1200720c */ /* 0x000fe20000722670 */
[----:B------:R-:W-:-:S12]  /*15720*/  BSSY.RECONVERGENT B0, `(.L_x_279) ;  /* 0x0000003000007945 */ /* 0x000fd80003800200 */
[----:B------:R-:W-:Y:S05]  /*15730*/  @P1 BRA `(.L_x_280) ;  /* 0x0000000000041947 */ /* 0x000fea0003800000 */
[----:B------:R-:W-:Y:S05]  /*15740*/  BPT.TRAP 0x1 ;  /* 0x000000040000795c */ /* 0x000fea0000300000 */
.L_x_280:
[----:B------:R-:W-:Y:S05]  /*15750*/  BSYNC.RECONVERGENT B0 ;  /* 0x0000000000007941 */ /* 0x000fea0003800200 */
.L_x_279:
[----:B------:R-:W3:Y:S01]  /*15760*/  LDCU.64 UR4, c[0x0][0x348] ;  /* 0x00006900ff0477ac */ /* 0x000ee20008000a00 */
[----:B------:R-:W-:Y:S01]  /*15770*/  BSSY.RECONVERGENT B0, `(.L_x_281) ;  /* 0x000000e000007945 */ /* 0x000fe20003800200 */
[----:B------:R-:W-:Y:S02]  /*15780*/  UIADD3 UR16, UPT, UPT, UR8, 0x4000, URZ ;  /* 0x0000400008107890 */ /* 0x000fe4000fffe0ff */
[----:B------:R-:W-:Y:S01]  /*15790*/  UIADD3 UR17, UPT, UPT, UR8, 0xa020, URZ ;  /* 0x0000a02008117890 */ /* 0x000fe2000fffe0ff */
[----:B------:R-:W-:Y:S01]  /*157a0*/  UMOV UR18, URZ ;  /* 0x000000ff00127c82 */ /* 0x000fe20008000000 */
[----:B------:R-:W-:Y:S01]  /*157b0*/  UMOV UR19, URZ ;  /* 0x000000ff00137c82 */ /* 0x000fe20008000000 */
[----:B------:R-:W-:Y:S01]  /*157c0*/  UMOV UR20, UR36 ;  /* 0x0000002400147c82 */ /* 0x000fe20008000000 */
[----:B------:R-:W-:Y:S01]  /*157d0*/  UMOV UR21, UR37 ;  /* 0x0000002500157c82 */ /* 0x000fe20008000000 */
[----:B---3--:R-:W-:-:S03]  /*157e0*/  UIADD3 UR14, UP1, UPT, UR4, 0x180, URZ ;  /* 0x00000180040e7890 */ /* 0x008fc6000ff3e0ff */
[----:B------:R-:W-:Y:S01]  /*157f0*/  UMOV UR4, 0x0 ;  /* 0x0000000000047882 */ /* 0x000fe20000000000 */
[----:B------:R-:W-:-:S03]  /*15800*/  UIADD3.X UR15, UPT, UPT, URZ, UR5, URZ, UP1, !UPT ;  /* 0x00000005ff0f7290 */ /* 0x000fc60008ffe4ff */
[----:B------:R-:W-:-:S06]  /*15810*/  UMOV UR5, 0x10000000 ;  /* 0x1000000000057882 */ /* 0x000fcc0000000000 */
[----:B------:R3:W-:Y:S02]  /*15820*/  UTMALDG.4D [UR16], [UR14], desc[UR4] ;  /* 0x000004100e0075b4 */ /* 0x0007e40008019000 */
[----:B---3--:R-:W-:Y:S05]  /*15830*/  @!P3 BRA `(.L_x_282) ;  /* 0x000000000004b947 */ /* 0x008fea0003800000 */
[----:B------:R-:W-:Y:S05]  /*15840*/  BPT.TRAP 0x1 ;  /* 0x000000040000795c */ /* 0x000fea0000300000 */
.L_x_282:
[----:B------:R-:W-:Y:S05]  /*15850*/  BSYNC.RECONVERGENT B0 ;  /* 0x0000000000007941 */ /* 0x000fea0003800200 */
.L_x_281:
[----:B------:R-:W3:Y:S01]  /*15860*/  SYNCS.PHASECHK.TRANS64.TRYWAIT P2, [UR8+0xa018], R3 ;  /* 0x00a01803ff0075a7 */ /* 0x000ee20008041108 */
[----:B--2---:R-:W-:Y:S01]  /*15870*/  @!P0 MOV R2, 0x2000 ;  /* 0x0000200000028802 */ /* 0x004fe20000000f00 */
[----:B---3--:R-:W-:Y:S06]  /*15880*/  @!P2 BRA `(.L_x_283) ;  /* 0x0000002c00c0a947 */ /* 0x008fec0003800000 */
.L_x_426:
[----:B------:R2:W-:Y:S01]  /*15890*/  @!P0 SYNCS.ARRIVE.TRANS64 RZ, [UR8+0xa008], R2 ;  /* 0x00a00802ffff89a7 */ /* 0x0005e20008000008 */
[----:B------:R-:W-:Y:S04]  /*158a0*/  BSSY.RECONVERGENT B0, `(.L_x_284) ;  /* 0x0000003000007945 */ /* 0x000fe80003800200 */
[----:B------:R-:W-:Y:S05]  /*158b0*/  @!P5 BRA `(.L_x_285) ;  /* 0x000000000004d947 */ /* 0x000fea0003800000 */
[----:B------:R-:W-:Y:S05]  /*158c0*/  BPT.TRAP 0x1 ;  /* 0x000000040000795c */ /* 0x000fea0000300000 */
.L_x_285:
[----:B------:R-:W-:Y:S05]  /*158d0*/  BSYNC.RECONVERGENT B0 ;  /* 0x0000000000007941 */ /* 0x000fea0003800200 */
.L_x_284:
[----:B------:R-:W-:Y:S04]  /*158e0*/  BSSY.RECONVERGENT B0, `(.L_x_286) ;  /* 0x0000003000007945 */ /* 0x000fe80003800200 */
[----:B------:R-:W-:Y:S05]  /*158f0*/  @P1 BRA `(.L_x_287) ;  /* 0x0000000000041947 */ /* 0x000fea0003800000 */
[----:B------:R-:W-:Y:S05]  /*15900*/  BPT.TRAP 0x1 ;  /* 0x000000040000795c */ /* 0x000fea0000300000 */
.L_x_287:
[----:B------:R-:W-:Y:S05]  /*15910*/  BSYNC.RECONVERGENT B0 ;  /* 0x0000000000007941 */ /* 0x000fea0003800200 */
.L_x_286:
[----:B------:R-:W3:Y:S01]  /*15920*/  LDCU.64 UR4, c[0x0][0x348] ;  /* 0x00006900ff0477ac */ /* 0x000ee20008000a00 */
[----:B------:R-:W-:Y:S02]  /*15930*/  UIADD3 UR19, UPT, UPT, UR11, 0x80, URZ ;  /* 0x000000800b137890 */ /* 0x000fe4000fffe0ff */
[----:B------:R-:W-:Y:S02]  /*15940*/  UIADD3 UR16, UPT, UPT, UR8, 0x2000, URZ ;  /* 0x0000200008107890 */ /* 0x000fe4000fffe0ff */
[----:B------:R-:W-:Y:S01]  /*15950*/  UIADD3 UR17, UPT, UPT, UR8, 0xa008, URZ ;  /* 0x0000a00808117890 */ /* 0x000fe2000fffe0ff */
[----:B------:R-:W-:Y:S01]  /*15960*/  UMOV UR18, URZ ;  /* 0x000000ff00127c82 */ /* 0x000fe20008000000 */
[----:B------:R-:W-:Y:S01]  /*15970*/  UMOV UR20, UR12 ;  /* 0x0000000c00147c82 */ /* 0x000fe20008000000 */
        /* <DEDUP_REMOVED lines=9> */
.L_x_288:
[----:B------:R-:W3:Y:S01]  /*15a10*/  SYNCS.PHASECHK.TRANS64.TRYWAIT P2, [UR8+0xa040], R3 ;  /* 0x00a04003ff0075a7 */ /* 0x000ee20008041108 */
[----:B--2---:R-:W-:Y:S01]  /*15a20*/  @!P0 MOV R2, 0x2000 ;  /* 0x0000200000028802 */ /* 0x004fe20000000f00 */
[----:B---3--:R-:W-:Y:S06]  /*15a30*/  @!P2 BRA `(.L_x_289) ;  /* 0x0000002c006ca947 */ /* 0x008fec0003800000 */
.L_x_428:
[----:B------:R2:W-:Y:S01]  /*15a40*/  @!P0 SYNCS.ARRIVE.TRANS64 RZ, [UR8+0xa028], R2 ;  /* 0x00a02802ffff89a7 */ /* 0x0005e20008000008 */
[----:B------:R-:W-:Y:S05]  /*15a50*/  BRA.U !UP2, `(.L_x_290) ;  /* 0x000000010a047547 */ /* 0x000fea000b800000 */
[----:B------:R-:W-:Y:S05]  /*15a60*/  BPT.TRAP 0x1 ;  /* 0x000000040000795c */ /* 0x000fea0000300000 */
.L_x_290:
[----:B------:R-:W-:Y:S04]  /*15a70*/  BSSY.RECONVERGENT B0, `(.L_x_291) ;  /* 0x0000003000007945 */ /* 0x000fe80003800200 */
[----:B------:R-:W-:Y:S05]  /*15a80*/  @P1 BRA `(.L_x_292) ;  /* 0x0000000000041947 */ /* 0x000fea0003800000 */
[----:B------:R-:W-:Y:S05]  /*15a90*/  BPT.TRAP 0x1 ;  /* 0x000000040000795c */ /* 0x000fea0000300000 */
.L_x_292:
[----:B------:R-:W-:Y:S05]  /*15aa0*/  BSYNC.RECONVERGENT B0 ;  /* 0x0000000000007941 */ /* 0x000fea0003800200 */
.L_x_291:
[----:B------:R-:W3:Y:S01]  /*15ab0*/  LDCU.64 UR4, c[0x0][0x348] ;  /* 0x00006900ff0477ac */ /* 0x000ee20008000a00 */
[----:B------:R-:W-:Y:S02]  /*15ac0*/  UIADD3 UR32, UPT, UPT, UR8, 0x6000, URZ ;  /* 0x0000600008207890 */ /* 0x000fe4000fffe0ff */
[----:B------:R-:W-:Y:S01]  /*15ad0*/  UIADD3 UR33, UPT, UPT, UR8, 0xa028, URZ ;  /* 0x0000a02808217890 */ /* 0x000fe2000fffe0ff */
[----:B------:R-:W-:Y:S01]  /*15ae0*/  UMOV UR34, URZ ;  /* 0x000000ff00227c82 */ /* 0x000fe20008000000 */
[----:B------:R-:W-:Y:S01]  /*15af0*/  UMOV UR35, URZ ;  /* 0x000000ff00237c82 */ /* 0x000fe20008000000 */
[----:B---3--:R-:W-:-:S03]  /*15b00*/  UIADD3 UR10, UP1, UPT, UR4, 0x280, URZ ;  /* 0x00000280040a7890 */ /* 0x008fc6000ff3e0ff */
[----:B------:R-:W-:Y:S01]  /*15b10*/  UMOV UR4, 0x0 ;  /* 0x0000000000047882 */ /* 0x000fe20000000000 */
[----:B------:R-:W-:-:S03]  /*15b20*/  UIADD3.X UR11, UPT, UPT, URZ, UR5, URZ, UP1, !UPT ;  /* 0x00000005ff0b7290 */ /* 0x000fc60008ffe4ff */
[----:B------:R-:W-:-:S06]  /*15b30*/  UMOV UR5, 0x10000000 ;  /* 0x1000000000057882 */ /* 0x000fcc0000000000 */
[----:B------:R3:W-:Y:S01]  /*15b40*/  UTMALDG.4D [UR32], [UR10], desc[UR4] ;  /* 0x000004200a0075b4 */ /* 0x0007e20008019000 */
[----:B------:R-:W-:Y:S01]  /*15b50*/  NOP ;  /* 0x0000000000007918 */ /* 0x000fe20000000000 */
[----:B------:R-:W-:-:S06]  /*15b60*/  UISETP.GE.AND UP1, UPT, UR7, 0x81, UPT ;  /* 0x000000810700788c */ /* 0x000fcc000bf26270 */
[----:B------:R-:W-:-:S13]  /*15b70*/  PLOP3.LUT P2, PT, PT, PT, UP1, 0x80, 0x8 ;  /* 0x000000000008781c */ /* 0x000fda0003f4f018 */
[----:B---3--:R-:W-:Y:S05]  /*15b80*/  @!P2 EXIT ;  /* 0x000000000000a94d */ /* 0x008fea0003800000 */
[----:B------:R-:W-:Y:S01]  /*15b90*/  UIADD3 UR5, UPT, UPT, UR7, 0x7f, URZ ;  /* 0x0000007f07057890 */ /* 0x000fe2000fffe0ff */
[----:B------:R-:W-:Y:S01]  /*15ba0*/  HFMA2 R4, -RZ, RZ, 0, 5.9604644775390625e-08 ;  /* 0x00000001ff047431 */ /* 0x000fe200000001ff */
[----:B------:R-:W-:Y:S02]  /*15bb0*/  UMOV UR10, 0x2 ;  /* 0x00000002000a7882 */ /* 0x000fe40000000000 */
[----:B------:R-:W-:-:S04]  /*15bc0*/  USHF.R.S32.HI UR4, URZ, 0x1f, UR5 ;  /* 0x0000001fff047899 */ /* 0x000fc80008011405 */
[----:B------:R-:W-:-:S04]  /*15bd0*/  ULEA.HI UR4, UR4, UR5, URZ, 0x7 ;  /* 0x0000000504047291 */ /* 0x000fc8000f8f38ff */
[----:B------:R-:W-:-:S04]  /*15be0*/  USHF.R.S32.HI UR9, URZ, 0x7, UR4 ;  /* 0x00000007ff097899 */ /* 0x000fc80008011404 */
[----:B------:R-:W-:-:S04]  /*15bf0*/  UISETP.LT.AND UP1, UPT, UR9, 0x2, UPT ;  /* 0x000000020900788c */ /* 0x000fc8000bf21270 */
[----:B------:R-:W-:-:S04]  /*15c00*/  USEL UR4, UR9, 0x2, UP1 ;  /* 0x0000000209047887 */ /* 0x000fc80008800000 */
[----:B------:R-:W-:-:S04]  /*15c10*/  UIADD3 UR9, UPT, UPT, UR9, -UR4, URZ ;  /* 0x8000000409097290 */ /* 0x000fc8000fffe0ff */
[----:B------:R-:W-:Y:S02]  /*15c20*/  UISETP.GE.U32.AND UP1, UPT, UR9, 0x3, UPT ;  /* 0x000000030900788c */ /* 0x000fe4000bf26070 */
[----:B------:R-:W-:Y:S01]  /*15c30*/  UIADD3 UR11, UPT, UPT, UR9, 0x1, URZ ;  /* 0x00000001090b7890 */ /* 0x000fe2000fffe0ff */
[----:B------:R-:W3:Y:S03]  /*15c40*/  LDCU.64 UR4, c[0x0][0x348] ;  /* 0x00006900ff0477ac */ /* 0x000ee60008000a00 */
[----:B------:R-:W-:Y:S01]  /*15c50*/  ULOP3.LUT UR6, UR11, 0x3, URZ, 0xc0, !UPT ;  /* 0x000000030b067892 */ /* 0x000fe2000f8ec0ff */
[----:B------:R-:W-:Y:S02]  /*15c60*/  UMOV UR9, 0x1 ;  /* 0x0000000100097882 */ /* 0x000fe40000000000 */
[----:B------:R-:W-:Y:S09]  /*15c70*/  BRA.U !UP1, `(.L_x_293) ;  /* 0x0000001109107547 */ /* 0x000ff2000b800000 */
[----:B------:R-:W-:Y:S01]  /*15c80*/  ULOP3.LUT UR9, UR11, 0xfffffffc, URZ, 0xc0, !UPT ;  /* 0xfffffffc0b097892 */ /* 0x000fe2000f8ec0ff */
[----:B------:R-:W-:Y:S01]  /*15c90*/  MOV R4, 0x1 ;  /* 0x0000000100047802 */ /* 0x000fe20000000f00 */
[----:B------:R-:W-:Y:S01]  /*15ca0*/  UMOV UR10, 0x2 ;  /* 0x00000002000a7882 */ /* 0x000fe20000000000 */
[----:B------:R-:W-:Y:S01]  /*15cb0*/  UMOV UR7, URZ ;  /* 0x000000ff00077c82 */ /* 0x000fe20008000000 */
[----:B------:R-:W-:Y:S01]  /*15cc0*/  UIADD3 UR9, UPT, UPT, -UR9, URZ, URZ ;  /* 0x000000ff09097290 */ /* 0x000fe2000fffe1ff */
[----:B------:R-:W-:-:S11]  /*15cd0*/  UMOV UR27, 0x100 ;  /* 0x00000100001b7882 */ /* 0x000fd60000000000 */
.L_x_334:
[----:B-1----:R-:W-:Y:S05]  /*15ce0*/  BRA.U !UP0, `(.L_x_294) ;  /* 0x0000000108047547 */ /* 0x002fea000b800000 */
[----:B---3--:R-:W-:Y:S05]  /*15cf0*/  BPT.TRAP 0x1 ;  /* 0x000000040000795c */ /* 0x008fea0000300000 */
.L_x_294:
[----:B------:R-:W4:Y:S01]  /*15d00*/  S2UR UR8, SR_CgaCtaId ;  /* 0x00000000000879c3 */ /* 0x000f220000008800 */
[----:B------:R-:W-:Y:S01]  /*15d10*/  UMOV UR11, 0x400 ;  /* 0x00000400000b7882 */ /* 0x000fe20000000000 */
[----:B-1----:R-:W-:Y:S02]  /*15d20*/  SHF.L.U32 R3, R4, 0x1f, RZ ;  /* 0x0000001f04037819 */ /* 0x002fe400000006ff */
[----:B--2---:R-:W-:Y:S01]  /*15d30*/  @!P0 MOV R2, 0x2000 ;  /* 0x0000200000028802 */ /* 0x004fe20000000f00 */
[----:B----4-:R-:W-:-:S04]  /*15d40*/  ULEA UR8, UR8, UR11, 0x18 ;  /* 0x0000000b08087291 */ /* 0x010fc8000f8ec0ff */
[----:B------:R-:W-:-:S09]  /*15d50*/  ULEA UR33, UR10, UR8, 0x3 ;  /* 0x000000080a217291 */ /* 0x000fd2000f8e18ff */
[----:B------:R-:W1:Y:S02]  /*15d60*/  SYNCS.PHASECHK.TRANS64.TRYWAIT P2, [UR33+0xa038], R3 ;  /* 0x00a03803ff0075a7 */ /* 0x000e640008041121 */
[----:B-1----:R-:W-:Y:S05]  /*15d70*/  @!P2 BRA `(.L_x_295) ;  /* 0x0000002800b4a947 */ /* 0x002fea0003800000 */
.L_x_430:
[----:B------:R2:W-:Y:S01]  /*15d80*/  @!P0 SYNCS.ARRIVE.TRANS64 RZ, [UR33+0xa020], R2 ;  /* 0x00a02002ffff89a7 */ /* 0x0005e20008000021 */
[----:B------:R-:W-:Y:S05]  /*15d90*/  BRA.U !UP2, `(.L_x_296) ;  /* 0x000000010a047547 */ /* 0x000fea000b800000 */
[----:B---3--:R-:W-:Y:S05]  /*15da0*/  BPT.TRAP 0x1 ;  /* 0x000000040000795c */ /* 0x008fea0000300000 */
.L_x_296:
[----:B------:R-:W-:Y:S04]  /*15db0*/  BSSY.RECONVERGENT B0, `(.L_x_297) ;  /* 0x0000003000007945 */ /* 0x000fe80003800200 */
[----:B------:R-:W-:Y:S05]  /*15dc0*/  @P1 BRA `(.L_x_298) ;  /* 0x0000000000041947 */ /* 0x000fea0003800000 */
[----:B---3--:R-:W-:Y:S05]  /*15dd0*/  BPT.TRAP 0x1 ;  /* 0x000000040000795c */ /* 0x008fea0000300000 */
.L_x_298:
[----:B---3--:R-:W-:Y:S05]  /*15de0*/  BSYNC.RECONVERGENT B0 ;  /* 0x0000000000007941 */ /* 0x008fea0003800200 */
.L_x_297:
[----:B------:R-:W-:Y:S02]  /*15df0*/  ULEA UR32, UR10, UR8, 0xd ;  /* 0x000000080a207291 */ /* 0x000fe4000f8e68ff */
[----:B------:R-:W-:Y:S02]  /*15e00*/  UIADD3 UR14, UP1, UPT, UR4, 0x180, URZ ;  /* 0x00000180040e7890 */ /* 0x000fe4000ff3e0ff */
[----:B------:R-:W-:Y:S02]  /*15e10*/  UIADD3 UR35, UPT, UPT, UR27, -0x80, URZ ;  /* 0xffffff801b237890 */ /* 0x000fe4000fffe0ff */
[----:B------:R-:W-:Y:S02]  /*15e20*/  UIADD3 UR33, UPT, UPT, UR33, 0xa020, URZ ;  /* 0x0000a02021217890 */ /* 0x000fe4000fffe0ff */
[----:B------:R-:W-:Y:S02]  /*15e30*/  UIADD3 UR32, UPT, UPT, UR32, 0x4000, URZ ;  /* 0x0000400020207890 */ /* 0x000fe4000fffe0ff */
[----:B------:R-:W-:Y:S01]  /*15e40*/  UIADD3.X UR15, UPT, UPT, URZ, UR5, URZ, UP1, !UPT ;  /* 0x00000005ff0f7290 */ /* 0x000fe20008ffe4ff */
[----:B------:R-:W-:Y:S01]  /*15e50*/  UMOV UR12, 0x0 ;  /* 0x00000000000c7882 */ /* 0x000fe20000000000 */
[----:B------:R-:W-:Y:S01]  /*15e60*/  UMOV UR13, 0x10000000 ;  /* 0x10000000000d7882 */ /* 0x000fe20000000000 */
[----:B------:R-:W-:Y:S01]  /*15e70*/  UMOV UR34, URZ ;  /* 0x000000ff00227c82 */ /* 0x000fe20008000000 */
[----:B------:R-:W-:-:S05]  /*15e80*/  UIADD3 UR10, UPT, UPT, UR10, 0x1, URZ ;  /* 0x000000010a0a7890 */ /* 0x000fca000fffe0ff */
[----:B------:R3:W-:Y:S01]  /*15e90*/  UTMALDG.4D [UR32], [UR14], desc[UR12] ;  /* 0x00000c200e0075b4 */ /* 0x0007e20008019000 */
[----:B------:R-:W-:-:S04]  /*15ea0*/  UISETP.NE.AND UP1, UPT, UR10, 0x3, UPT ;  /* 0x000000030a00788c */ /* 0x000fc8000bf25270 */
[----:B------:R-:W-:Y:S02]  /*15eb0*/  USEL UR11, URZ, 0x1, UP1 ;  /* 0x00000001ff0b7887 */ /* 0x000fe40008800000 */
[----:B------:R-:W-:-:S04]  /*15ec0*/  USEL UR10, UR10, URZ, UP1 ;  /* 0x000000ff0a0a7287 */ /* 0x000fc80008800000 */
[----:B-1----:R-:W-:Y:S01]  /*15ed0*/  LOP3.LUT R3, R4, UR11, RZ, 0x3c, !PT ;  /* 0x0000000b04037c12 */ /* 0x002fe2000f8e3cff */
[----:B---3--:R-:W-:Y:S07]  /*15ee0*/  BRA.U !UP0, `(.L_x_299) ;  /* 0x0000000108047547 */ /* 0x008fee000b800000 */
[----:B------:R-:W-:Y:S05]  /*15ef0*/  BPT.TRAP 0x1 ;  /* 0x000000040000795c */ /* 0x000fea0000300000 */
.L_x_299:
[----:B------:R-:W-:Y:S01]  /*15f00*/  ULEA UR17, UR10, UR8, 0x3 ;  /* 0x000000080a117291 */ /* 0x000fe2000f8e18ff */
[----:B------:R-:W-:Y:S02]  /*15f10*/  SHF.L.U32 R5, R3, 0x1f, RZ ;  /* 0x0000001f03057819 */ /* 0x000fe400000006ff */
[----:B--2---:R-:W-:-:S06]  /*15f20*/  @!P0 MOV R2, 0x2000 ;  /* 0x0000200000028802 */ /* 0x004fcc0000000f00 */
[----:B------:R-:W1:Y:S02]  /*15f30*/  SYNCS.PHASECHK.TRANS64.TRYWAIT P2, [UR17+0xa038], R5 ;  /* 0x00a03805ff0075a7 */ /* 0x000e640008041111 */
[----:B-1----:R-:W-:Y:S05]  /*15f40*/  @!P2 BRA `(.L_x_300) ;  /* 0x000000280058a947 */ /* 0x002fea0003800000 */
.L_x_432:
[----:B------:R2:W-:Y:S01]  /*15f50*/  @!P0 SYNCS.ARRIVE.TRANS64 RZ, [UR17+0xa020], R2 ;  /* 0x00a02002ffff89a7 */ /* 0x0005e20008000011 */
[----:B------:R-:W-:Y:S05]  /*15f60*/  BRA.U !UP2, `(.L_x_301) ;  /* 0x000000010a047547 */ /* 0x000fea000b800000 */
[----:B------:R-:W-:Y:S05]  /*15f70*/  BPT.TRAP 0x1 ;  /* 0x000000040000795c */ /* 0x000fea0000300000 */
.L_x_301:
[----:B------:R-:W-:Y:S04]  /*15f80*/  BSSY.RECONVERGENT B0, `(.L_x_302) ;  /* 0x0000003000007945 */ /* 0x000fe80003800200 */
[----:B------:R-:W-:Y:S05]  /*15f90*/  @P1 BRA `(.L_x_303) ;  /* 0x0000000000041947 */ /* 0x000fea0003800000 */
[----:B------:R-:W-:Y:S05]  /*15fa0*/  BPT.TRAP 0x1 ;  /* 0x000000040000795c */ /* 0x000fea0000300000 */
.L_x_303:
[----:B------:R-:W-:Y:S05]  /*15fb0*/  BSYNC.RECONVERGENT B0 ;  /* 0x0000000000007941 */ /* 0x000fea0003800200 */
.L_x_302:
        /* <DEDUP_REMOVED lines=9> */
[----:B------:R-:W-:Y:S01]  /*16050*/  UMOV UR20, UR36 ;  /* 0x0000002400147c82 */ /* 0x000fe20008000000 */
[----:B------:R-:W-:Y:S01]  /*16060*/  UMOV UR21, UR37 ;  /* 0x0000002500157c82 */ /* 0x000fe20008000000 */
[----:B------:R-:W-:-:S03]  /*16070*/  UIADD3 UR10, UPT, UPT, UR10, 0x1, URZ ;  /* 0x000000010a0a7890 */ /* 0x000fc6000fffe0ff */
[----:B------:R3:W-:Y:S01]  /*16080*/  UTMALDG.4D [UR16], [UR14], desc[UR12] ;  /* 0x00000c100e0075b4 */ /* 0x0007e20008019000 */
[----:B------:R-:W-:-:S04]  /*16090*/  UISETP.NE.AND UP1, UPT, UR10, 0x3, UPT ;  /* 0x000000030a00788c */ /* 0x000fc8000bf25270 */
[----:B------:R-:W-:Y:S02]  /*160a0*/  USEL UR11, URZ, 0x1, UP1 ;  /* 0x00000001ff0b7887 */ /* 0x000fe40008800000 */
[----:B------:R-:W-:-:S04]  /*160b0*/  USEL UR10, UR10, URZ, UP1 ;  /* 0x000000ff0a0a7287 */ /* 0x000fc80008800000 */
[----:B------:R-:W-:Y:S01]  /*160c0*/  LOP3.LUT R3, R3, UR11, RZ, 0x3c, !PT ;  /* 0x0000000b03037c12 */ /* 0x000fe2000f8e3cff */
[----:B---3--:R-:W-:Y:S07]  /*160d0*/  BRA.U !UP0, `(.L_x_304) ;  /* 0x0000000108047547 */ /* 0x008fee000b800000 */
[----:B------:R-:W-:Y:S05]  /*160e0*/  BPT.TRAP 0x1 ;  /* 0x000000040000795c */ /* 0x000fea0000300000 */
.L_x_304:
[----:B------:R-:W-:Y:S01]  /*160f0*/  ULEA UR25, UR10, UR8, 0x3 ;  /* 0x000000080a197291 */ /* 0x000fe2000f8e18ff */
[----:B-1----:R-:W-:Y:S02]  /*16100*/  SHF.L.U32 R5, R3, 0x1f, RZ ;  /* 0x0000001f03057819 */ /* 0x002fe400000006ff */
[----:B--2---:R-:W-:-:S06]  /*16110*/  @!P0 MOV R2, 0x2000 ;  /* 0x0000200000028802 */ /* 0x004fcc0000000f00 */
[----:B------:R-:W1:Y:S02]  /*16120*/  SYNCS.PHASECHK.TRANS64.TRYWAIT P2, [UR25+0xa038], R5 ;  /* 0x00a03805ff0075a7 */ /* 0x000e640008041119 */
[----:B-1----:R-:W-:Y:S05]  /*16130*/  @!P2 BRA `(.L_x_305) ;  /* 0x0000002400f4a947 */ /* 0x002fea0003800000 */
.L_x_434:
[----:B------:R2:W-:Y:S01]  /*16140*/  @!P0 SYNCS.ARRIVE.TRANS64 RZ, [UR25+0xa020], R2 ;  /* 0x00a02002ffff89a7 */ /* 0x0005e20008000019 */
[----:B------:R-:W-:Y:S05]  /*16150*/  BRA.U !UP2, `(.L_x_306) ;  /* 0x000000010a047547 */ /* 0x000fea000b800000 */
[----:B------:R-:W-:Y:S05]  /*16160*/  BPT.TRAP 0x1 ;  /* 0x000000040000795c */ /* 0x000fea0000300000 */
.L_x_306:
[----:B------:R-:W-:Y:S04]  /*16170*/  BSSY.RECONVERGENT B0, `(.L_x_307) ;  /* 0x0000003000007945 */ /* 0x000fe80003800200 */
[----:B------:R-:W-:Y:S05]  /*16180*/  @P1 BRA `(.L_x_308) ;  /* 0x0000000000041947 */ /* 0x000fea0003800000 */
[----:B------:R-:W-:Y:S05]  /*16190*/  BPT.TRAP 0x1 ;  /* 0x000000040000795c */ /* 0x000fea0000300000 */
.L_x_308:
[----:B------:R-:W-:Y:S05]  /*161a0*/  BSYNC.RECONVERGENT B0 ;  /* 0x0000000000007941 */ /* 0x000fea0003800200 */
.L_x_307:
[----:B------:R-:W-:Y:S02]  /*161b0*/  ULEA UR24, UR10, UR8, 0xd ;  /* 0x000000080a187291 */ /* 0x000fe4000f8e68ff */
[----:B------:R-:W-:Y:S02]  /*161c0*/  UIADD3 UR14, UP1, UPT, UR4, 0x180, URZ ;  /* 0x00000180040e7890 */ /* 0x000fe4000ff3e0ff */
        /* <DEDUP_REMOVED lines=16> */
.L_x_309:
[----:B------:R-:W-:Y:S01]  /*162d0*/  ULEA UR17, UR10, UR8, 0x3 ;  /* 0x000000080a117291 */ /* 0x000fe2000f8e18ff */
[----:B-1----:R-:W-:Y:S02]  /*162e0*/  SHF.L.U32 R5, R3, 0x1f, RZ ;  /* 0x0000001f03057819 */ /* 0x002fe400000006ff */
[----:B--2---:R-:W-:-:S06]  /*162f0*/  @!P0 MOV R2, 0x2000 ;  /* 0x0000200000028802 */ /* 0x004fcc0000000f00 */
[----:B------:R-:W1:Y:S02]  /*16300*/  SYNCS.PHASECHK.TRANS64.TRYWAIT P2, [UR17+0xa038], R5 ;  /* 0x00a03805ff0075a7 */ /* 0x000e640008041111 */
[----:B-1----:R-:W-:Y:S05]  /*16310*/  @!P2 BRA `(.L_x_310) ;  /* 0x000000240094a947 */ /* 0x002fea0003800000 */
.L_x_436:
[----:B------:R2:W-:Y:S01]  /*16320*/  @!P0 SYNCS.ARRIVE.TRANS64 RZ, [UR17+0xa020], R2 ;  /* 0x00a02002ffff89a7 */ /* 0x0005e20008000011 */
[----:B------:R-:W-:Y:S05]  /*16330*/  BRA.U !UP2, `(.L_x_311) ;  /* 0x000000010a047547 */ /* 0x000fea000b800000 */
[----:B------:R-:W-:Y:S05]  /*16340*/  BPT.TRAP 0x1 ;  /* 0x000000040000795c */ /* 0x000fea0000300000 */
.L_x_311:
[----:B------:R-:W-:Y:S04]  /*16350*/  BSSY.RECONVERGENT B0, `(.L_x_312) ;  /* 0x0000003000007945 */ /* 0x000fe80003800200 */
[----:B------:R-:W-:Y:S05]  /*16360*/  @P1 BRA `(.L_x_313) ;  /* 0x0000000000041947 */ /* 0x000fea0003800000 */
[----:B------:R-:W-:Y:S05]  /*16370*/  BPT.TRAP 0x1 ;  /* 0x000000040000795c */ /* 0x000fea0000300000 */
.L_x_313:
[----:B------:R-:W-:Y:S05]  /*16380*/  BSYNC.RECONVERGENT B0 ;  /* 0x0000000000007941 */ /* 0x000fea0003800200 */
.L_x_312:
        /* <DEDUP_REMOVED lines=10> */
[----:B------:R-:W-:Y:S01]  /*16430*/  UMOV UR21, UR37 ;  /* 0x0000002500157c82 */ /* 0x000fe20008000000 */
[----:B------:R-:W-:-:S02]  /*16440*/  UIADD3 UR10, UPT, UPT, UR10, 0x1, URZ ;  /* 0x000000010a0a7890 */ /* 0x000fc4000fffe0ff */
[----:B------:R3:W-:Y:S02]  /*16450*/  UTMALDG.4D [UR16], [UR14], desc[UR12] ;  /* 0x00000c100e0075b4 */ /* 0x0007e40008019000 */
[----:B------:R-:W-:-:S04]  /*16460*/  UISETP.NE.AND UP1, UPT, UR10, 0x3, UPT ;  /* 0x000000030a00788c */ /* 0x000fc8000bf25270 */
[----:B------:R-:W-:Y:S02]  /*16470*/  USEL UR11, URZ, 0x1, UP1 ;  /* 0x00000001ff0b7887 */ /* 0x000fe40008800000 */
[----:B------:R-:W-:-:S04]  /*16480*/  USEL UR10, UR10, URZ, UP1 ;  /* 0x000000ff0a0a7287 */ /* 0x000fc80008800000 */
[----:B------:R-:W-:Y:S01]  /*16490*/  LOP3.LUT R3, R3, UR11, RZ, 0x3c, !PT ;  /* 0x0000000b03037c12 */ /* 0x000fe2000f8e3cff */
[----:B---3--:R-:W-:Y:S07]  /*164a0*/  BRA.U !UP0, `(.L_x_314) ;  /* 0x0000000108047547 */ /* 0x008fee000b800000 */
[----:B------:R-:W-:Y:S05]  /*164b0*/  BPT.TRAP 0x1 ;  /* 0x000000040000795c */ /* 0x000fea0000300000 */
.L_x_314:
[----:B------:R-:W-:Y:S01]  /*164c0*/  ULEA UR17, UR10, UR8, 0x3 ;  /* 0x000000080a117291 */ /* 0x000fe2000f8e18ff */
[----:B-1----:R-:W-:Y:S02]  /*164d0*/  SHF.L.U32 R5, R3, 0x1f, RZ ;  /* 0x0000001f03057819 */ /* 0x002fe400000006ff */
[----:B--2---:R-:W-:-:S06]  /*164e0*/  @!P0 MOV R2, 0x2000 ;  /* 0x0000200000028802 */ /* 0x004fcc0000000f00 */
[----:B------:R-:W1:Y:S02]  /*164f0*/  SYNCS.PHASECHK.TRANS64.TRYWAIT P2, [UR17+0xa038], R5 ;  /* 0x00a03805ff0075a7 */ /* 0x000e640008041111 */
[----:B-1----:R-:W-:Y:S05]  /*16500*/  @!P2 BRA `(.L_x_315) ;  /* 0x000000240030a947 */ /* 0x002fea0003800000 */
.L_x_438:
[----:B------:R2:W-:Y:S01]  /*16510*/  @!P0 SYNCS.ARRIVE.TRANS64 RZ, [UR17+0xa020], R2 ;  /* 0x00a02002ffff89a7 */ /* 0x0005e20008000011 */
[----:B------:R-:W-:Y:S05]  /*16520*/  BRA.U !UP2, `(.L_x_316) ;  /* 0x000000010a047547 */ /* 0x000fea000b800000 */
[----:B------:R-:W-:Y:S05]  /*16530*/  BPT.TRAP 0x1 ;  /* 0x000000040000795c */ /* 0x000fea0000300000 */
.L_x_316:
[----:B------:R-:W-:Y:S04]  /*16540*/  BSSY.RECONVERGENT B0, `(.L_x_317) ;  /* 0x0000003000007945 */ /* 0x000fe80003800200 */
[----:B------:R-:W-:Y:S05]  /*16550*/  @P1 BRA `(.L_x_318) ;  /* 0x0000000000041947 */ /* 0x000fea0003800000 */
[----:B------:R-:W-:Y:S05]  /*16560*/  BPT.TRAP 0x1 ;  /* 0x000000040000795c */ /* 0x000fea0000300000 */
.L_x_318:
[----:B------:R-:W-:Y:S05]  /*16570*/  BSYNC.RECONVERGENT B0 ;  /* 0x0000000000007941 */ /* 0x000fea0003800200 */
.L_x_317:
[----:B------:R-:W-:Y:S02]  /*16580*/  ULEA UR16, UR10, UR8, 0xd ;  /* 0x000000080a107291 */ /* 0x000fe4000f8e68ff */
[----:B------:R-:W-:Y:S02]  /*16590*/  UIADD3 UR14, UP1, UPT, UR4, 0x180, URZ ;  /* 0x00000180040e7890 */ /* 0x000fe4000ff3e0ff */
[----:B------:R-:W-:Y:S02]  /*165a0*/  UIADD3 UR19, UPT, UPT, UR27, 0x80, URZ ;  /* 0x000000801b137890 */ /* 0x000fe4000fffe0ff */
        /* <DEDUP_REMOVED lines=16> */
.L_x_319:
[----:B------:R-:W-:Y:S01]  /*166b0*/  ULEA UR17, UR10, UR8, 0x3 ;  /* 0x000000080a117291 */ /* 0x000fe2000f8e18ff */
[----:B-1----:R-:W-:Y:S02]  /*166c0*/  SHF.L.U32 R5, R3, 0x1f, RZ ;  /* 0x0000001f03057819 */ /* 0x002fe400000006ff */
[----:B--2---:R-:W-:-:S06]  /*166d0*/  @!P0 MOV R2, 0x2000 ;  /* 0x0000200000028802 */ /* 0x004fcc0000000f00 */
[----:B------:R-:W1:Y:S02]  /*166e0*/  SYNCS.PHASECHK.TRANS64.TRYWAIT P2, [UR17+0xa038], R5 ;  /* 0x00a03805ff0075a7 */ /* 0x000e640008041111 */
[----:B-1----:R-:W-:Y:S05]  /*166f0*/  @!P2 BRA `(.L_x_320) ;  /* 0x0000002000cca947 */ /* 0x002fea0003800000 */
.L_x_440:
[----:B------:R2:W-:Y:S01]  /*16700*/  @!P0 SYNCS.ARRIVE.TRANS64 RZ, [UR17+0xa020], R2 ;  /* 0x00a02002ffff89a7 */ /* 0x0005e20008000011 */
[----:B------:R-:W-:Y:S05]  /*16710*/  BRA.U !UP2, `(.L_x_321) ;  /* 0x000000010a047547 */ /* 0x000fea000b800000 */
[----:B------:R-:W-:Y:S05]  /*16720*/  BPT.TRAP 0x1 ;  /* 0x000000040000795c */ /* 0x000fea0000300000 */
.L_x_321:
[----:B------:R-:W-:Y:S04]  /*16730*/  BSSY.RECONVERGENT B0, `(.L_x_322) ;  /* 0x0000003000007945 */ /* 0x000fe80003800200 */
[----:B------:R-:W-:Y:S05]  /*16740*/  @P1 BRA `(.L_x_323) ;  /* 0x0000000000041947 */ /* 0x000fea0003800000 */
[----:B------:R-:W-:Y:S05]  /*16750*/  BPT.TRAP 0x1 ;  /* 0x000000040000795c */ /* 0x000fea0000300000 */
.L_x_323:
[----:B------:R-:W-:Y:S05]  /*16760*/  BSYNC.RECONVERGENT B0 ;  /* 0x0000000000007941 */ /* 0x000fea0003800200 */
.L_x_322:
        /* <DEDUP_REMOVED lines=19> */
.L_x_324:
[----:B------:R-:W-:Y:S01]  /*168a0*/  ULEA UR17, UR10, UR8, 0x3 ;  /* 0x000000080a117291 */ /* 0x000fe2000f8e18ff */
[----:B-1----:R-:W-:Y:S02]  /*168b0*/  SHF.L.U32 R5, R3, 0x1f, RZ ;  /* 0x0000001f03057819 */ /* 0x002fe400000006ff */
[----:B--2---:R-:W-:-:S06]  /*168c0*/  @!P0 MOV R2, 0x2000 ;  /* 0x0000200000028802 */ /* 0x004fcc0000000f00 */
[----:B------:R-:W1:Y:S02]  /*168d0*/  SYNCS.PHASECHK.TRANS64.TRYWAIT P2, [UR17+0xa038], R5 ;  /* 0x00a03805ff0075a7 */ /* 0x000e640008041111 */
[----:B-1----:R-:W-:Y:S05]  /*168e0*/  @!P2 BRA `(.L_x_325) ;  /* 0x000000200068a947 */ /* 0x002fea0003800000 */
.L_x_442:
[----:B------:R2:W-:Y:S01]  /*168f0*/  @!P0 SYNCS.ARRIVE.TRANS64 RZ, [UR17+0xa020], R2 ;  /* 0x00a02002ffff89a7 */ /* 0x0005e20008000011 */
[----:B------:R-:W-:Y:S05]  /*16900*/  BRA.U !UP2, `(.L_x_326) ;  /* 0x000000010a047547 */ /* 0x000fea000b800000 */
[----:B------:R-:W-:Y:S05]  /*16910*/  BPT.TRAP 0x1 ;  /* 0x000000040000795c */ /* 0x000fea0000300000 */
.L_x_326:
[----:B------:R-:W-:Y:S04]  /*16920*/  BSSY.RECONVERGENT B0, `(.L_x_327) ;  /* 0x0000003000007945 */ /* 0x000fe80003800200 */
[----:B------:R-:W-:Y:S05]  /*16930*/  @P1 BRA `(.L_x_328) ;  /* 0x0000000000041947 */ /* 0x000fea0003800000 */
[----:B------:R-:W-:Y:S05]  /*16940*/  BPT.TRAP 0x1 ;  /* 0x000000040000795c */ /* 0x000fea0000300000 */
.L_x_328:
[----:B------:R-:W-:Y:S05]  /*16950*/  BSYNC.RECONVERGENT B0 ;  /* 0x0000000000007941 */ /* 0x000fea0003800200 */
.L_x_327:
        /* <DEDUP_REMOVED lines=19> */
.L_x_329:
[----:B------:R-:W-:Y:S01]  /*16a90*/  ULEA UR17, UR10, UR8, 0x3 ;  /* 0x000000080a117291 */ /* 0x000fe2000f8e18ff */
[----:B-1----:R-:W-:Y:S02]  /*16aa0*/  SHF.L.U32 R5, R3, 0x1f, RZ ;  /* 0x0000001f03057819 */ /* 0x002fe400000006ff */
[----:B--2---:R-:W-:-:S06]  /*16ab0*/  @!P0 MOV R2, 0x2000 ;  /* 0x0000200000028802 */ /* 0x004fcc0000000f00 */
[----:B------:R-:W1:Y:S02]  /*16ac0*/  SYNCS.PHASECHK.TRANS64.TRYWAIT P2, [UR17+0xa038], R5 ;  /* 0x00a03805ff0075a7 */ /* 0x000e640008041111 */
[----:B-1----:R-:W-:Y:S05]  /*16ad0*/  @!P2 BRA `(.L_x_330) ;  /* 0x000000200004a947 */ /* 0x002fea0003800000 */
.L_x_444:
[----:B------:R2:W-:Y:S01]  /*16ae0*/  @!P0 SYNCS.ARRIVE.TRANS64 RZ, [UR17+0xa020], R2 ;  /* 0x00a02002ffff89a7 */ /* 0x0005e20008000011 */
[----:B------:R-:W-:Y:S05]  /*16af0*/  BRA.U !UP2, `(.L_x_331) ;  /* 0x000000010a047547 */ /* 0x000fea000b800000 */
[----:B------:R-:W-:Y:S05]  /*16b00*/  BPT.TRAP 0x1 ;  /* 0x000000040000795c */ /* 0x000fea0000300000 */
.L_x_331:
[----:B------:R-:W-:Y:S04]  /*16b10*/  BSSY.RECONVERGENT B0, `(.L_x_332) ;  /* 0x0000003000007945 */ /* 0x000fe80003800200 */
[----:B------:R-:W-:Y:S05]  /*16b20*/  @P1 BRA `(.L_x_333) ;  /* 0x0000000000041947 */ /* 0x000fea0003800000 */
[----:B------:R-:W-:Y:S05]  /*16b30*/  BPT.TRAP 0x1 ;  /* 0x000000040000795c */ /* 0x000fea0000300000 */
.L_x_333:
[----:B------:R-:W-:Y:S05]  /*16b40*/  BSYNC.RECONVERGENT B0 ;  /* 0x0000000000007941 */ /* 0x000fea0003800200 */
.L_x_332:
        /* <DEDUP_REMOVED lines=13> */
[----:B------:R-:W-:Y:S02]  /*16c20*/  UIADD3 UR9, UPT, UPT, UR9, 0x4, URZ ;  /* 0x0000000409097890 */ /* 0x000fe4000fffe0ff */
[----:B------:R-:W-:Y:S02]  /*16c30*/  UISETP.NE.AND UP1, UPT, UR10, 0x3, UPT ;  /* 0x000000030a00788c */ /* 0x000fe4000bf25270 */
[----:B------:R-:W-:Y:S02]  /*16c40*/  UIADD3 UR7, UPT, UPT, UR7, 0x4, URZ ;  /* 0x0000000407077890 */ /* 0x000fe4000fffe0ff */
[----:B------:R-:W-:Y:S02]  /*16c50*/  USEL UR11, URZ, 0x1, UP1 ;  /* 0x00000001ff0b7887 */ /* 0x000fe40008800000 */
[----:B------:R-:W-:Y:S02]  /*16c60*/  USEL UR10, UR10, URZ, UP1 ;  /* 0x000000ff0a0a7287 */ /* 0x000fe40008800000 */
[----:B------:R-:W-:-:S02]  /*16c70*/  UISETP.NE.AND UP1, UPT, UR9, URZ, UPT ;  /* 0x000000ff0900728c */ /* 0x000fc4000bf25270 */
[----:B------:R-:W-:Y:S01]  /*16c80*/  LOP3.LUT R4, R3, UR11, RZ, 0x3c, !PT ;  /* 0x0000000b03047c12 */ /* 0x000fe2000f8e3cff */
[----:B------:R-:W-:-:S06]  /*16c90*/  UIADD3 UR27, UPT, UPT, UR27, 0x200, URZ ;  /* 0x000002001b1b7890 */ /* 0x000fcc000fffe0ff */
[----:B----4-:R-:W-:Y:S06]  /*16ca0*/  BRA.U UP1, `(.L_x_334) ;  /* 0xfffffff1010c7547 */ /* 0x010fec000b83ffff */
[----:B------:R-:W-:Y:S02]  /*16cb0*/  UIADD3 UR9, UPT, UPT, UR7, 0x1, URZ ;  /* 0x0000000107097890 */ /* 0x000fe4000fffe0ff */
.L_x_293:
[----:B------:R-:W-:-:S13]  /*16cc0*/  ISETP.NE.AND P2, PT, RZ, UR6, PT ;  /* 0x00000006ff007c0c */ /* 0x000fda000bf45270 */
[----:B---3--:R-:W-:Y:S05]  /*16cd0*/  @!P2 EXIT ;  /* 0x000000000000a94d */ /* 0x008fea0003800000 */
[----:B------:R-:W-:Y:S02]  /*16ce0*/  UIADD3 UR7, UPT, UPT, -UR6, URZ, URZ ;  /* 0x000000ff06077290 */ /* 0x000fe4000fffe1ff */
[----:B------:R-:W-:-:S12]  /*16cf0*/  USHF.L.U32 UR27, UR9, 0x7, URZ ;  /* 0x00000007091b7899 */ /* 0x000fd800080006ff */
.L_x_345:
[----:B------:R-:W-:Y:S05]  /*16d00*/  BRA.U !UP0, `(.L_x_335) ;  /* 0x0000000108047547 */ /* 0x000fea000b800000 */
[----:B------:R-:W-:Y:S05]  /*16d10*/  BPT.TRAP 0x1 ;  /* 0x000000040000795c */ /* 0x000fea0000300000 */
.L_x_335:
[----:B------:R-:W-:Y:S01]  /*16d20*/  ULEA UR25, UR10, UR8, 0x3 ;  /* 0x000000080a197291 */ /* 0x000fe2000f8e18ff */
[----:B-1----:R-:W-:Y:S02]  /*16d30*/  SHF.L.U32 R3, R4, 0x1f, RZ ;  /* 0x0000001f04037819 */ /* 0x002fe400000006ff */
[----:B--2---:R-:W-:-:S06]  /*16d40*/  @!P0 MOV R2, 0x2000 ;  /* 0x0000200000028802 */ /* 0x004fcc0000000f00 */
[----:B------:R-:W1:Y:S02]  /*16d50*/  SYNCS.PHASECHK.TRANS64.TRYWAIT P2, [UR25+0xa038], R3 ;  /* 0x00a03803ff0075a7 */ /* 0x000e640008041119 */
[----:B-1----:R-:W-:Y:S05]  /*16d60*/  @!P2 BRA `(.L_x_336) ;  /* 0x0000001c0078a947 */ /* 0x002fea0003800000 */
.L_x_446:
[----:B------:R2:W-:Y:S01]  /*16d70*/  @!P0 SYNCS.ARRIVE.TRANS64 RZ, [UR25+0xa020], R2 ;  /* 0x00a02002ffff89a7 */ /* 0x0005e20008000019 */
[----:B------:R-:W-:Y:S05]  /*16d80*/  BRA.U !UP2, `(.L_x_337) ;  /* 0x000000010a047547 */ /* 0x000fea000b800000 */
[----:B------:R-:W-:Y:S05]  /*16d90*/  BPT.TRAP 0x1 ;  /* 0x000000040000795c */ /* 0x000fea0000300000 */
.L_x_337:
[----:B------:R-:W-:Y:S04]  /*16da0*/  BSSY.RECONVERGENT B0, `(.L_x_338) ;  /* 0x0000003000007945 */ /* 0x000fe80003800200 */
[----:B------:R-:W-:Y:S05]  /*16db0*/  @P1 BRA `(.L_x_339) ;  /* 0x0000000000041947 */ /* 0x000fea0003800000 */
[----:B------:R-:W-:Y:S05]  /*16dc0*/  BPT.TRAP 0x1 ;  /* 0x000000040000795c */ /* 0x000fea0000300000 */
.L_x_339:
[----:B------:R-:W-:Y:S05]  /*16dd0*/  BSYNC.RECONVERGENT B0 ;  /* 0x0000000000007941 */ /* 0x000fea0003800200 */
.L_x_338:
        /* <DEDUP_REMOVED lines=15> */
[----:B-1----:R-:W-:Y:S01]  /*16ed0*/  LOP3.LUT R3, R4, UR9, RZ, 0x3c, !PT ;  /* 0x0000000904037c12 */ /* 0x002fe2000f8e3cff */
[----:B---3--:R-:W-:Y:S07]  /*16ee0*/  BRA.U !UP0, `(.L_x_340) ;  /* 0x0000000108047547 */ /* 0x008fee000b800000 */
[----:B------:R-:W-:Y:S05]  /*16ef0*/  BPT.TRAP 0x1 ;  /* 0x000000040000795c */ /* 0x000fea0000300000 */
.L_x_340:
[----:B------:R-:W-:Y:S01]  /*16f00*/  ULEA UR17, UR6, UR8, 0x3 ;  /* 0x0000000806117291 */ /* 0x000fe2000f8e18ff */
[----:B------:R-:W-:Y:S02]  /*16f10*/  SHF.L.U32 R5, R3, 0x1f, RZ ;  /* 0x0000001f03057819 */ /* 0x000fe400000006ff */
[----:B--2---:R-:W-:-:S06]  /*16f20*/  @!P0 MOV R2, 0x2000 ;  /* 0x0000200000028802 */ /* 0x004fcc0000000f00 */
[----:B------:R-:W1:Y:S02]  /*16f30*/  SYNCS.PHASECHK.TRANS64.TRYWAIT P2, [UR17+0xa038], R5 ;  /* 0x00a03805ff0075a7 */ /* 0x000e640008041111 */
[----:B-1----:R-:W-:Y:S05]  /*16f40*/  @!P2 BRA `(.L_x_341) ;  /* 0x0000001c0018a947 */ /* 0x002fea0003800000 */
.L_x_448:
[----:B------:R2:W-:Y:S01]  /*16f50*/  @!P0 SYNCS.ARRIVE.TRANS64 RZ, [UR17+0xa020], R2 ;  /* 0x00a02002ffff89a7 */ /* 0x0005e20008000011 */
[----:B------:R-:W-:Y:S05]  /*16f60*/  BRA.U !UP2, `(.L_x_342) ;  /* 0x000000010a047547 */ /* 0x000fea000b800000 */
[----:B------:R-:W-:Y:S05]  /*16f70*/  BPT.TRAP 0x1 ;  /* 0x000000040000795c */ /* 0x000fea0000300000 */
.L_x_342:
[----:B------:R-:W-:Y:S04]  /*16f80*/  BSSY.RECONVERGENT B0, `(.L_x_343) ;  /* 0x0000003000007945 */ /* 0x000fe80003800200 */
[----:B------:R-:W-:Y:S05]  /*16f90*/  @P1 BRA `(.L_x_344) ;  /* 0x0000000000041947 */ /* 0x000fea0003800000 */
[----:B------:R-:W-:Y:S05]  /*16fa0*/  BPT.TRAP 0x1 ;  /* 0x000000040000795c */ /* 0x000fea0000300000 */
.L_x_344:
[----:B------:R-:W-:Y:S05]  /*16fb0*/  BSYNC.RECONVERGENT B0 ;  /* 0x0000000000007941 */ /* 0x000fea0003800200 */
.L_x_343:
        /* <DEDUP_REMOVED lines=12> */
[----:B------:R3:W-:Y:S01]  /*17080*/  UTMALDG.4D [UR16], [UR14], desc[UR12] ;  /* 0x00000c100e0075b4 */ /* 0x0007e20008019000 */
[----:B------:R-:W-:Y:S02]  /*17090*/  UIADD3 UR7, UPT, UPT, UR7, 0x1, URZ ;  /* 0x0000000107077890 */ /* 0x000fe4000fffe0ff */
[----:B------:R-:W-:Y:S02]  /*170a0*/  UISETP.NE.AND UP1, UPT, UR10, 0x3, UPT ;  /* 0x000000030a00788c */ /* 0x000fe4000bf25270 */
[----:B------:R-:W-:Y:S02]  /*170b0*/  UIADD3 UR27, UPT, UPT, UR27, 0x80, URZ ;  /* 0x000000801b1b7890 */ /* 0x000fe4000fffe0ff */
[----:B------:R-:W-:Y:S02]  /*170c0*/  USEL UR6, URZ, 0x1, UP1 ;  /* 0x00000001ff067887 */ /* 0x000fe40008800000 */
[----:B------:R-:W-:Y:S02]  /*170d0*/  USEL UR10, UR10, URZ, UP1 ;  /* 0x000000ff0a0a7287 */ /* 0x000fe40008800000 */
[----:B------:R-:W-:-:S02]  /*170e0*/  UISETP.NE.AND UP1, UPT, UR7, URZ, UPT ;  /* 0x000000ff0700728c */ /* 0x000fc4000bf25270 */
[----:B------:R-:W-:-:S07]  /*170f0*/  LOP3.LUT R4, R3, UR6, RZ, 0x3c, !PT ;  /* 0x0000000603047c12 */ /* 0x000fce000f8e3cff */
[----:B---3--:R-:W-:Y:S05]  /*17100*/  BRA.U UP1, `(.L_x_345) ;  /* 0xfffffff901fc7547 */ /* 0x008fea000b83ffff */
[----:B------:R-:W-:Y:S05]  /*17110*/  EXIT ;  /* 0x000000000000794d */ /* 0x000fea0003800000 */
.L_x_467:
[----:B------:R-:W-:-:S08]  /*17120*/  NOP ;  /* 0x0000000000007918 */ /* 0x000fd00000000000 */
[----:B------:R-:W1:-:S00]  /*17130*/  USETMAXREG.DEALLOC.CTAPOOL 0x20 ;  /* 0x00000020000079c8 */ /* 0x000e4000080e0500 */
[----:B------:R-:W2:Y:S08]  /*17140*/  S2UR UR18, SR_CTAID.X ;  /* 0x00000000001279c3 */ /* 0x000eb00000002500 */
[----:B-1----:R-:W1:Y:S01]  /*17150*/  LDC R0, c[0x0][0x380] ;  /* 0x0000e000ff007b82 */ /* 0x002e620000000800 */
[----:B--2---:R-:W-:-:S06]  /*17160*/  USHF.L.U32 UR18, UR18, 0x8, URZ ;  /* 0x0000000812127899 */ /* 0x004fcc00080006ff */
[----:B-1----:R-:W-:-:S13]  /*17170*/  ISETP.LE.U32.AND P0, PT, R0, UR18, PT ;  /* 0x0000001200007c0c */ /* 0x002fda000bf03070 */
[----:B------:R-:W-:Y:S05]  /*17180*/  @P0 EXIT ;  /* 0x000000000000094d */ /* 0x000fea0003800000 */
[----:B------:R-:W1:Y:S01]  /*17190*/  LDCU UR19, c[0x0][0x38c] ;  /* 0x00007180ff1377ac */ /* 0x000e620008000800 */
[----:B------:R-:W2:Y:S01]  /*171a0*/  S2UR UR4, SR_CTAID.Y ;  /* 0x00000000000479c3 */ /* 0x000ea20000002600 */
[----:B------:R-:W-:Y:S01]  /*171b0*/  UMOV UR6, URZ ;  /* 0x000000ff00067c82 */ /* 0x000fe20008000000 */
[----:B------:R-:W-:Y:S01]  /*171c0*/  ELECT P0, URZ, PT ;  /* 0x0000000000ff782f */ /* 0x000fe20003800000 */
[----:B-1----:R-:W1:Y:S01]  /*171d0*/  I2F.U32.RP R2, UR19 ;  /* 0x0000001300027d06 */ /* 0x002e620008209000 */
[----:B------:R-:W-:-:S07]  /*171e0*/  UISETP.NE.U32.AND UP0, UPT, UR19, URZ, UPT ;  /* 0x000000ff1300728c */ /* 0x000fce000bf05070 */
[----:B-1----:R-:W1:Y:S02]  /*171f0*/  MUFU.RCP R0, R2 ;  /* 0x0000000200007308 */ /* 0x002e640000001000 */
[----:B-1----:R-:W-:-:S06]  /*17200*/  VIADD R0, R0, 0xffffffe ;  /* 0x0ffffffe00007836 */ /* 0x002fcc0000000000 */
[----:B------:R-:W1:Y:S02]  /*17210*/  F2I.FTZ.U32.TRUNC.NTZ R0, R0 ;  /* 0x0000000000007305 */ /* 0x000e64000021f000 */
[----:B-1----:R-:W-:-:S13]  /*17220*/  R2UR UR7, R0 ;  /* 0x00000000000772ca */ /* 0x002fda00000e0000 */
[----:B------:R-:W-:-:S04]  /*17230*/  UIADD3 UR5, UPT, UPT, URZ, -UR7, URZ ;  /* 0x80000007ff057290 */ /* 0x000fc8000fffe0ff */
[----:B------:R-:W-:-:S04]  /*17240*/  UIMAD UR5, UR5, UR19, URZ ;  /* 0x00000013050572a4 */ /* 0x000fc8000f8e02ff */
[----:B------:R-:W-:-:S04]  /*17250*/  UIMAD.WIDE.U32 UR6, UR7, UR5, UR6 ;  /* 0x00000005070672a5 */ /* 0x000fc8000f8e0006 */
[----:B--2---:R-:W-:-:S07]  /*17260*/  UIMAD.WIDE.U32 UR20, UR7, UR4, URZ ;  /* 0x00000004071472a5 */ /* 0x004fce000f8e00ff */
[----:B------:R-:W-:Y:S02]  /*17270*/  UMOV UR20, UR21 ;  /* 0x0000001500147c82 */ /* 0x000fe40008000000 */
[----:B------:R-:W-:Y:S02]  /*17280*/  UIADD3 UR5, UPT, UPT, -UR20, URZ, URZ ;  /* 0x000000ff14057290 */ /* 0x000fe4000fffe1ff */
[----:B------:R-:W1:Y:S02]  /*17290*/  S2UR UR21, SR_CTAID.Z ;  /* 0x00000000001579c3 */ /* 0x000e640000002700 */
        /* <DEDUP_REMOVED lines=9> */
[----:B-1----:R-:W-:Y:S11]  /*17330*/  BRA.U UP6, `(.L_x_346) ;  /* 0x0000000106047547 */ /* 0x002ff6000b800000 */
[----:B------:R-:W-:Y:S05]  /*17340*/  BPT.TRAP 0x1 ;  /* 0x000000040000795c */ /* 0x000fea0000300000 */
.L_x_346:
[----:B------:R-:W1:Y:S01]  /*17350*/  S2UR UR4, SR_CgaCtaId ;  /* 0x00000000000479c3 */ /* 0x000e620000008800 */
[----:B------:R-:W-:Y:S01]  /*17360*/  UMOV UR16, 0x400 ;  /* 0x0000040000107882 */ /* 0x000fe20000000000 */
[----:B------:R-:W-:Y:S01]  /*17370*/  SHF.L.U32 R3, RZ, 0x1f, RZ ;  /* 0x0000001fff037819 */ /* 0x000fe200000006ff */
[----:B-1----:R-:W-:-:S09]  /*17380*/  ULEA UR16, UR4, UR16, 0x18 ;  /* 0x0000001004107291 */ /* 0x002fd2000f8ec0ff */
[----:B------:R-:W1:Y:S02]  /*17390*/  SYNCS.PHASECHK.TRANS64.TRYWAIT P0, [UR16+0xa0b0], R3 ;  /* 0x00a0b003ff0075a7 */ /* 0x000e640008001110 */
[----:B-1----:R-:W-:Y:S05]  /*173a0*/  @!P0 BRA `(.L_x_347) ;  /* 0x0000001800188947 */ /* 0x002fea0003800000 */
.L_x_450:
[----:B------:R-:W2:Y:S01]  /*173b0*/  LDCU.64 UR6, c[0x0][0x348] ;  /* 0x00006900ff0677ac */ /* 0x000ea20008000a00 */
[----:B------:R-:W-:Y:S01]  /*173c0*/  UMOV UR17, URZ ;  /* 0x000000ff00117c82 */ /* 0x000fe20008000000 */
[----:B--2---:R-:W-:-:S04]  /*173d0*/  UIADD3 UR6, UP0, UPT, UR6, 0x400, URZ ;  /* 0x0000040006067890 */ /* 0x004fc8000ff1e0ff */
[----:B------:R-:W-:-:S09]  /*173e0*/  UIADD3.X UR7, UPT, UPT, URZ, UR7, URZ, UP0, !UPT ;  /* 0x00000007ff077290 */ /* 0x000fd200087fe4ff */
[----:B------:R2:W-:Y:S01]  /*173f0*/  UTMASTG.5D [UR16], [UR6] ;  /* 0x00000010060073b5 */ /* 0x0005e20008020000 */
[----:B------:R0:W-:Y:S01]  /*17400*/  UTMACMDFLUSH ;  /* 0x00000000000079b7 */ /* 0x0001e20000000000 */
[----:B--2---:R-:W-:Y:S05]  /*17410*/  BRA.U UP6, `(.L_x_348) ;  /* 0x0000000106047547 */ /* 0x004fea000b800000 */
[----:B------:R-:W-:Y:S05]  /*17420*/  BPT.TRAP 0x1 ;  /* 0x000000040000795c */ /* 0x000fea0000300000 */
.L_x_348:
[----:B------:R-:W2:Y:S02]  /*17430*/  SYNCS.PHASECHK.TRANS64.TRYWAIT P0, [UR16+0xa0b8], R3 ;  /* 0x00a0b803ff0075a7 */ /* 0x000ea40008001110 */
[----:B--2---:R-:W-:Y:S05]  /*17440*/  @!P0 BRA `(.L_x_349) ;  /* 0x0000001800088947 */ /* 0x004fea0003800000 */
.L_x_452:
[----:B------:R-:W2:Y:S01]  /*17450*/  LDCU.64 UR6, c[0x0][0x348] ;  /* 0x00006900ff0677ac */ /* 0x000ea20008000a00 */
[----:B------:R-:W-:Y:S02]  /*17460*/  UIADD3 UR10, UPT, UPT, UR18, 0x80, URZ ;  /* 0x00000080120a7890 */ /* 0x000fe4000fffe0ff */
[----:B------:R-:W-:Y:S01]  /*17470*/  UIADD3 UR8, UPT, UPT, UR16, 0x2000, URZ ;  /* 0x0000200010087890 */ /* 0x000fe2000fffe0ff */
[----:B------:R-:W-:Y:S01]  /*17480*/  UMOV UR9, URZ ;  /* 0x000000ff00097c82 */ /* 0x000fe20008000000 */
[----:B------:R-:W-:Y:S01]  /*17490*/  UMOV UR11, UR19 ;  /* 0x00000013000b7c82 */ /* 0x000fe20008000000 */
[----:B------:R-:W-:Y:S01]  /*174a0*/  UMOV UR12, UR20 ;  /* 0x00000014000c7c82 */ /* 0x000fe20008000000 */
[----:B------:R-:W-:Y:S01]  /*174b0*/  UMOV UR13, UR21 ;  /* 0x00000015000d7c82 */ /* 0x000fe20008000000 */
[----:B--2---:R-:W-:-:S04]  /*174c0*/  UIADD3 UR6, UP0, UPT, UR6, 0x400, URZ ;  /* 0x0000040006067890 */ /* 0x004fc8000ff1e0ff */
[----:B------:R-:W-:-:S09]  /*174d0*/  UIADD3.X UR7, UPT, UPT, URZ, UR7, URZ, UP0, !UPT ;  /* 0x00000007ff077290 */ /* 0x000fd200087fe4ff */
[----:B------:R2:W-:Y:S01]  /*174e0*/  UTMASTG.5D [UR8], [UR6] ;  /* 0x00000008060073b5 */ /* 0x0005e20008020000 */
[----:B------:R0:W-:Y:S01]  /*174f0*/  UTMACMDFLUSH ;  /* 0x00000000000079b7 */ /* 0x0001e20000000000 */
[----:B------:R-:W-:-:S04]  /*17500*/  DEPBAR.LE SB0, 0x1 ;  /* 0x000080400000791a */ /* 0x000fc80000000000 */
[----:B--2---:R-:W-:Y:S05]  /*17510*/  BRA.U UP6, `(.L_x_350) ;  /* 0x0000000106047547 */ /* 0x004fea000b800000 */
[----:B------:R-:W-:Y:S05]  /*17520*/  BPT.TRAP 0x1 ;  /* 0x000000040000795c */ /* 0x000fea0000300000 */
.L_x_350:
[----:B------:R-:W-:-:S04]  /*17530*/  UIADD3 UR5, UPT, UPT, UR16, 0xa0c0, URZ ;  /* 0x0000a0c010057890 */ /* 0x000fc8000fffe0ff */
[----:B------:R-:W-:-:S09]  /*17540*/  UPRMT UR5, UR4, 0x654, UR5 ;  /* 0x0000065404057896 */ /* 0x000fd20008000005 */
[----:B------:R-:W-:Y:S01]  /*17550*/  SYNCS.ARRIVE.TRANS64.RED.A1T0 RZ, [UR5], RZ ;  /* 0x000000ffffff79a7 */ /* 0x000fe20008100405 */
[----:B------:R-:W-:-:S04]  /*17560*/  DEPBAR.LE SB0, 0x0 ;  /* 0x000080000000791a */ /* 0x000fc80000000000 */
[----:B------:R-:W-:Y:S05]  /*17570*/  BRA.U UP6, `(.L_x_351) ;  /* 0x0000000106047547 */ /* 0x000fea000b800000 */
[----:B------:R-:W-:Y:S05]  /*17580*/  BPT.TRAP 0x1 ;  /* 0x000000040000795c */ /* 0x000fea0000300000 */
.L_x_351:
[----:B------:R-:W-:Y:S01]  /*17590*/  UIADD3 UR5, UPT, UPT, UR16, 0xa0c8, URZ ;  /* 0x0000a0c810057890 */ /* 0x000fe2000fffe0ff */
[----:B------:R-:W-:Y:S02]  /*175a0*/  IMAD.MOV.U32 R2, RZ, RZ, 0xffff ;  /* 0x0000ffffff027424 */ /* 0x000fe400078e00ff */
[----:B-1----:R-:W-:Y:S01]  /*175b0*/  IMAD.MOV.U32 R0, RZ, RZ, 0x1 ;  /* 0x00000001ff007424 */ /* 0x002fe200078e00ff */
[----:B------:R-:W-:-:S09]  /*175c0*/  UPRMT UR5, UR4, 0x654, UR5 ;  /* 0x0000065404057896 */ /* 0x000fd20008000005 */
[----:B------:R-:W-:Y:S01]  /*175d0*/  SYNCS.ARRIVE.TRANS64.RED.A1T0 RZ, [UR5], RZ ;  /* 0x000000ffffff79a7 */ /* 0x000fe20008100405 */
[----:B------:R-:W1:Y:S01]  /*175e0*/  LDS R3, [UR16+0xa0e0] ;  /* 0x00a0e010ff037984 */ /* 0x000e620008000800 */
[----:B------:R-:W-:Y:S02]  /*175f0*/  UMOV UR6, 0x40 ;  /* 0x0000004000067882 */ /* 0x000fe40000000000 */
[----:B------:R-:W-:Y:S01]  /*17600*/  ULEA UR6, UR4, UR6, 0x18 ;  /* 0x0000000604067291 */ /* 0x000fe2000f8ec0ff */
[----:B------:R-:W-:-:S08]  /*17610*/  NOP ;  /* 0x0000000000007918 */ /* 0x000fd00000000000 */
[----:B------:R-:W2:Y:S01]  /*17620*/  LDS R5, [UR6+0x14] ;  /* 0x00001406ff057984 */ /* 0x000ea20008000800 */
[----:B-1----:R-:W-:-:S04]  /*17630*/  LOP3.LUT R3, R3, 0xffff, RZ, 0xc0, !PT ;  /* 0x0000ffff03037812 */ /* 0x002fc800078ec0ff */
[----:B------:R-:W-:-:S04]  /*17640*/  SHF.R.U32.HI R3, RZ, 0x5, R3 ;  /* 0x00000005ff037819 */ /* 0x000fc80000011603 */
[-C--:B------:R-:W-:Y:S02]  /*17650*/  SHF.L.U32 R2, R2, R3.reuse, RZ ;  /* 0x0000000302027219 */ /* 0x080fe400000006ff */
[----:B------:R-:W-:Y:S02]  /*17660*/  SHF.L.U32 R0, R0, R3, RZ ;  /* 0x0000000300007219 */ /* 0x000fe400000006ff */
[----:B--2---:R-:W-:-:S04]  /*17670*/  LOP3.LUT R5, R5, R2, RZ, 0xc0, !PT ;  /* 0x0000000205057212 */ /* 0x004fc800078ec0ff */
[----:B------:R-:W-:-:S13]  /*17680*/  ISETP.NE.AND P0, PT, R5, R2, PT ;  /* 0x000000020500720c */ /* 0x000fda0003f05270 */
[----:B------:R-:W-:Y:S05]  /*17690*/  @P0 BRA `(.L_x_352) ;  /* 0x00000000005c0947 */ /* 0x000fea0003800000 */
[----:B------:R-:W1:Y:S02]  /*176a0*/  LDS R3, [UR6+0x18] ;  /* 0x00001806ff037984 */ /* 0x000e640008000800 */
[----:B-1----:R-:W-:-:S04]  /*176b0*/  LOP3.LUT R3, R3, R0, RZ, 0xc0, !PT ;  /* 0x0000000003037212 */ /* 0x002fc800078ec0ff */
[----:B------:R-:W-:-:S13]  /*176c0*/  ISETP.NE.AND P0, PT, R3, R0, PT ;  /* 0x000000000300720c */ /* 0x000fda0003f05270 */
[----:B------:R-:W-:Y:S05]  /*176d0*/  @P0 BRA `(.L_x_353) ;  /* 0x0000000000400947 */ /* 0x000fea0003800000 */
[----:B------:R-:W-:Y:S01]  /*176e0*/  R2UR UR8, R2 ;  /* 0x00000000020872ca */ /* 0x000fe200000e0000 */
[----:B------:R-:W1:Y:S01]  /*176f0*/  S2R R3, SR_LANEID ;  /* 0x0000000000037919 */ /* 0x000e620000000000 */
[----:B------:R-:W-:Y:S01]  /*17700*/  LOP3.LUT R4, RZ, R0, RZ, 0x33, !PT ;  /* 0x00000000ff047212 */ /* 0x000fe200078e33ff */
[----:B------:R-:W-:Y:S02]  /*17710*/  VOTEU.ANY UR7, UPT, PT ;  /* 0x0000000000077886 */ /* 0x000fe400038e0100 */
[----:B------:R-:W-:Y:S01]  /*17720*/  UFLO.U32 UR7, UR7 ;  /* 0x00000007000772bd */ /* 0x000fe200080e0000 */
[----:B------:R-:W2:Y:S07]  /*17730*/  REDUX UR4, R4 ;  /* 0x00000000040473c4 */ /* 0x000eae0000000000 */
[----:B------:R-:W-:-:S06]  /*17740*/  ULOP3.LUT UR8, URZ, UR8, URZ, 0x33, !UPT ;  /* 0x00000008ff087292 */ /* 0x000fcc000f8e33ff */
[----:B------:R-:W-:-:S04]  /*17750*/  IMAD.U32 R2, RZ, RZ, UR8 ;  /* 0x00000008ff027e24 */ /* 0x000fc8000f8e00ff */
[----:B------:R-:W3:Y:S02]  /*17760*/  REDUX UR5, R2 ;  /* 0x00000000020573c4 */ /* 0x000ee40000000000 */
[----:B------:R4:W-:Y:S01]  /*17770*/  UTCATOMSWS.AND URZ, UR8 ;  /* 0x0000000800ff79e3 */ /* 0x0009e20008000000 */
[----:B--2---:R-:W-:Y:S01]  /*17780*/  IMAD.U32 R0, RZ, RZ, UR4 ;  /* 0x00000004ff007e24 */ /* 0x004fe2000f8e00ff */
[----:B-1----:R-:W-:Y:S01]  /*17790*/  ISETP.EQ.U32.AND P0, PT, R3, UR7, PT ;  /* 0x0000000703007c0c */ /* 0x002fe2000bf02070 */
[----:B---3--:R-:W-:-:S12]  /*177a0*/  IMAD.U32 R3, RZ, RZ, UR5 ;  /* 0x00000005ff037e24 */ /* 0x008fd8000f8e00ff */
[----:B------:R4:W-:Y:S04]  /*177b0*/  @P0 ATOMS.AND RZ, [UR6+0x14], R3 ;  /* 0x00001403ffff098c */ /* 0x0009e8000a800006 */
[----:B------:R4:W-:Y:S01]  /*177c0*/  @P0 ATOMS.AND RZ, [UR6+0x18], R0 ;  /* 0x00001800ffff098c */ /* 0x0009e2000a800006 */
[----:B------:R-:W-:Y:S05]  /*177d0*/  BRA `(.L_x_354) ;  /* 0x0000000000147947 */ /* 0x000fea0003800000 */
.L_x_353:
[----:B------:R-:W-:Y:S02]  /*177e0*/  MOV R2, 0x17800 ;  /* 0x0001780000027802 */ /* 0x000fe40000000f00 */
[----:B------:R-:W-:Y:S05]  /*177f0*/  CALL.REL.NOINC `($__internal_0_$__cuda_sm10x_tcgen05_guardrail_trap_col_being_dealloced_not_returned_by_alloc) ;  /* 0x0000001400347944 */ /* 0x000fea0003c00000 */
[----:B------:R-:W-:Y:S05]  /*17800*/  BRA `(.L_x_354) ;  /* 0x0000000000087947 */ /* 0x000fea0003800000 */
.L_x_352:
[----:B------:R-:W-:Y:S02]  /*17810*/  MOV R2, 0x17830 ;  /* 0x0001783000027802 */ /* 0x000fe40000000f00 */
[----:B------:R-:W-:Y:S05]  /*17820*/  CALL.REL.NOINC `($__internal_2_$__cuda_sm10x_tcgen05_guardrail_trap_unallocated_columns_being_dealloced) ;  /* 0x0000001400407944 */ /* 0x000fea0003c00000 */
.L_x_354:
[----:B------:R-:W-:Y:S01]  /*17830*/  NOP ;  /* 0x0000000000007918 */ /* 0x000fe20000000000 */
[----:B----4-:R-:W-:Y:S05]  /*17840*/  EXIT ;  /* 0x000000000000794d */ /* 0x010fea0003800000 */
.L_x_35:
[----:B-1----:R-:W-:-:S07]  /*17850*/  MOV R0, UR4 ;  /* 0x0000000400007c02 */ /* 0x002fce0008000f00 */
.L_x_355:
[----:B-1----:R1:W2:Y:S02]  /*17860*/  SYNCS.PHASECHK.TRANS64.TRYWAIT P0, [R0+URZ+0xa000], R5 ;  /* 0x00a00005000075a7 */ /* 0x0022a400080011ff */
[----:B--2---:R-:W-:Y:S05]  /*17870*/  @!P0 NANOSLEEP.SYNCS 0x989680 ;  /* 0x009896800000895d */ /* 0x004fea0003900000 */
[----:B------:R-:W2:Y:S02]  /*17880*/  @!P0 SYNCS.PHASECHK.TRANS64 P0, [R0+URZ+0xa000], R5 ;  /* 0x00a00005000085a7 */ /* 0x000ea400080010ff */
[----:B--2---:R-:W-:Y:S05]  /*17890*/  @!P0 BRA `(.L_x_355) ;  /* 0xfffffffc00f08947 */ /* 0x004fea000383ffff */
[----:B------:R-:W-:Y:S05]  /*178a0*/  BRA `(.L_x_356) ;  /* 0xfffffea000a87947 */ /* 0x000fea000383ffff */
.L_x_37:
[----:B-1----:R-:W-:-:S07]  /*178b0*/  MOV R0, UR4 ;  /* 0x0000000400007c02 */ /* 0x002fce0008000f00 */
.L_x_357:
[----:B-1----:R1:W2:Y:S02]  /*178c0*/  SYNCS.PHASECHK.TRANS64.TRYWAIT P0, [R0+URZ+0xa020], R5 ;  /* 0x00a02005000075a7 */ /* 0x0022a400080011ff */
[----:B--2---:R-:W-:Y:S05]  /*178d0*/  @!P0 NANOSLEEP.SYNCS 0x989680 ;  /* 0x009896800000895d */ /* 0x004fea0003900000 */
[----:B------:R-:W2:Y:S02]  /*178e0*/  @!P0 SYNCS.PHASECHK.TRANS64 P0, [R0+URZ+0xa020], R5 ;  /* 0x00a02005000085a7 */ /* 0x000ea400080010ff */
[----:B--2---:R-:W-:Y:S05]  /*178f0*/  @!P0 BRA `(.L_x_357) ;  /* 0xfffffffc00f08947 */ /* 0x004fea000383ffff */
[----:B------:R-:W-:Y:S05]  /*17900*/  BRA `(.L_x_358) ;  /* 0xfffffea000a47947 */ /* 0x000fea000383ffff */
.L_x_39:
[----:B------:R-:W-:-:S07]  /*17910*/  MOV R3, UR4 ;  /* 0x0000000400037c02 */ /* 0x000fce0008000f00 */
.L_x_359:
[----:B-1----:R1:W2:Y:S02]  /*17920*/  SYNCS.PHASECHK.TRANS64.TRYWAIT P0, [R3+URZ+0xa058], R4 ;  /* 0x00a05804030075a7 */ /* 0x0022a400080011ff */
[----:B--2---:R-:W-:Y:S05]  /*17930*/  @!P0 NANOSLEEP.SYNCS 0x989680 ;  /* 0x009896800000895d */ /* 0x004fea0003900000 */
[----:B------:R-:W2:Y:S02]  /*17940*/  @!P0 SYNCS.PHASECHK.TRANS64 P0, [R3+URZ+0xa058], R4 ;  /* 0x00a05804030085a7 */ /* 0x000ea400080010ff */
[----:B--2---:R-:W-:Y:S05]  /*17950*/  @!P0 BRA `(.L_x_359) ;  /* 0xfffffffc00f08947 */ /* 0x004fea000383ffff */
[----:B------:R-:W-:Y:S05]  /*17960*/  BRA `(.L_x_360) ;  /* 0xfffffea000b07947 */ /* 0x000fea000383ffff */
.L_x_43:
[----:B------:R-:W-:-:S07]  /*17970*/  MOV R0, UR4 ;  /* 0x0000000400007c02 */ /* 0x000fce0008000f00 */
.L_x_361:
[----:B--2---:R2:W3:Y:S02]  /*17980*/  SYNCS.PHASECHK.TRANS64.TRYWAIT P0, [R0+URZ+0xa008], R5 ;  /* 0x00a00805000075a7 */ /* 0x0044e400080011ff */
[----:B---3--:R-:W-:Y:S05]  /*17990*/  @!P0 NANOSLEEP.SYNCS 0x989680 ;  /* 0x009896800000895d */ /* 0x008fea0003900000 */
[----:B------:R-:W3:Y:S02]  /*179a0*/  @!P0 SYNCS.PHASECHK.TRANS64 P0, [R0+URZ+0xa008], R5 ;  /* 0x00a00805000085a7 */ /* 0x000ee400080010ff */
[----:B---3--:R-:W-:Y:S05]  /*179b0*/  @!P0 BRA `(.L_x_361) ;  /* 0xfffffffc00f08947 */ /* 0x008fea000383ffff */
[----:B------:R-:W-:Y:S05]  /*179c0*/  BRA `(.L_x_362) ;  /* 0xfffffea000f87947 */ /* 0x000fea000383ffff */
.L_x_45:
[----:B-1----:R-:W-:-:S07]  /*179d0*/  MOV R3, UR4 ;  /* 0x0000000400037c02 */ /* 0x002fce0008000f00 */
.L_x_363:
[----:B-1----:R1:W2:Y:S02]  /*179e0*/  SYNCS.PHASECHK.TRANS64.TRYWAIT P0, [R3+URZ+0xa068], R4 ;  /* 0x00a06804030075a7 */ /* 0x0022a400080011ff */
[----:B--2---:R-:W-:Y:S05]  /*179f0*/  @!P0 NANOSLEEP.SYNCS 0x989680 ;  /* 0x009896800000895d */ /* 0x004fea0003900000 */
[----:B------:R-:W2:Y:S02]  /*17a00*/  @!P0 SYNCS.PHASECHK.TRANS64 P0, [R3+URZ+0xa068], R4 ;  /* 0x00a06804030085a7 */ /* 0x000ea400080010ff */
[----:B--2---:R-:W-:Y:S05]  /*17a10*/  @!P0 BRA `(.L_x_363) ;  /* 0xfffffffc00f08947 */ /* 0x004fea000383ffff */
[----:B------:R-:W-:Y:S05]  /*17a20*/  BRA `(.L_x_364) ;  /* 0xfffffea000fc7947 */ /* 0x000fea000383ffff */
.L_x_49:
[----:B------:R-:W-:-:S07]  /*17a30*/  MOV R0, UR4 ;  /* 0x0000000400007c02 */ /* 0x000fce0008000f00 */
.L_x_365:
[----:B---3--:R3:W4:Y:S02]  /*17a40*/  SYNCS.PHASECHK.TRANS64.TRYWAIT P0, [R0+URZ+0xa028], R5 ;  /* 0x00a02805000075a7 */ /* 0x00872400080011ff */
[----:B----4-:R-:W-:Y:S05]  /*17a50*/  @!P0 NANOSLEEP.SYNCS 0x989680 ;  /* 0x009896800000895d */ /* 0x010fea0003900000 */
[----:B------:R-:W4:Y:S02]  /*17a60*/  @!P0 SYNCS.PHASECHK.TRANS64 P0, [R0+URZ+0xa028], R5 ;  /* 0x00a02805000085a7 */ /* 0x000f2400080010ff */
[----:B----4-:R-:W-:Y:S05]  /*17a70*/  @!P0 BRA `(.L_x_365) ;  /* 0xfffffffc00f08947 */ /* 0x010fea000383ffff */
[----:B------:R-:W-:Y:S05]  /*17a80*/  BRA `(.L_x_366) ;  /* 0xfffffea400507947 */ /* 0x000fea000383ffff */
.L_x_51:
[----:B-1----:R-:W-:-:S07]  /*17a90*/  MOV R3, UR4 ;  /* 0x0000000400037c02 */ /* 0x002fce0008000f00 */
.L_x_367:
[----:B-1----:R1:W4:Y:S02]  /*17aa0*/  SYNCS.PHASECHK.TRANS64.TRYWAIT P0, [R3+URZ+0xa0a0], R4 ;  /* 0x00a0a004030075a7 */ /* 0x00232400080011ff */
[----:B----4-:R-:W-:Y:S05]  /*17ab0*/  @!P0 NANOSLEEP.SYNCS 0x989680 ;  /* 0x009896800000895d */ /* 0x010fea0003900000 */
[----:B------:R-:W4:Y:S02]  /*17ac0*/  @!P0 SYNCS.PHASECHK.TRANS64 P0, [R3+URZ+0xa0a0], R4 ;  /* 0x00a0a004030085a7 */ /* 0x000f2400080010ff */
[----:B----4-:R-:W-:Y:S05]  /*17ad0*/  @!P0 BRA `(.L_x_367) ;  /* 0xfffffffc00f08947 */ /* 0x010fea000383ffff */
[----:B------:R-:W-:Y:S05]  /*17ae0*/  BRA `(.L_x_368) ;  /* 0xfffffea400487947 */ /* 0x000fea000383ffff */
.L_x_53:
[----:B-1----:R-:W-:-:S07]  /*17af0*/  MOV R4, UR4 ;  /* 0x0000000400047c02 */ /* 0x002fce0008000f00 */
.L_x_369:
[----:B-1----:R1:W3:Y:S02]  /*17b00*/  SYNCS.PHASECHK.TRANS64.TRYWAIT P0, [R4+URZ+0xa058], R5 ;  /* 0x00a05805040075a7 */ /* 0x0022e400080011ff */
[----:B---3--:R-:W-:Y:S05]  /*17b10*/  @!P0 NANOSLEEP.SYNCS 0x989680 ;  /* 0x009896800000895d */ /* 0x008fea0003900000 */
[----:B------:R-:W3:Y:S02]  /*17b20*/  @!P0 SYNCS.PHASECHK.TRANS64 P0, [R4+URZ+0xa058], R5 ;  /* 0x00a05805040085a7 */ /* 0x000ee400080010ff */
[----:B---3--:R-:W-:Y:S05]  /*17b30*/  @!P0 BRA `(.L_x_369) ;  /* 0xfffffffc00f08947 */ /* 0x008fea000383ffff */
[----:B------:R-:W-:Y:S05]  /*17b40*/  BRA `(.L_x_370) ;  /* 0xfffffea400487947 */ /* 0x000fea000383ffff */
.L_x_57:
[----:B------:R-:W-:Y:S07]  /*17b50*/  MOV R3, UR11 ;  /* 0x0000000b00037c02 */ /* 0x000fee0008000f00 */
.L_x_371:
[----:B-1----:R1:W2:Y:S02]  /*17b60*/  SYNCS.PHASECHK.TRANS64.TRYWAIT P0, [R3+URZ+0xa020], R4 ;  /* 0x00a02004030075a7 */ /* 0x0022a400080011ff */
[----:B--2---:R-:W-:Y:S05]  /*17b70*/  @!P0 NANOSLEEP.SYNCS 0x989680 ;  /* 0x009896800000895d */ /* 0x004fea0003900000 */
[----:B------:R-:W2:Y:S02]  /*17b80*/  @!P0 SYNCS.PHASECHK.TRANS64 P0, [R3+URZ+0xa020], R4 ;  /* 0x00a02004030085a7 */ /* 0x000ea400080010ff */
[----:B--2---:R-:W-:Y:S05]  /*17b90*/  @!P0 BRA `(.L_x_371) ;  /* 0xfffffffc00f08947 */ /* 0x004fea000383ffff */
[----:B------:R-:W-:Y:S05]  /*17ba0*/  BRA `(.L_x_372) ;  /* 0xfffffea800ac7947 */ /* 0x000fea000383ffff */
.L_x_60:
[----:B------:R-:W-:Y:S07]  /*17bb0*/  MOV R0, UR4 ;  /* 0x0000000400007c02 */ /* 0x000fee0008000f00 */
.L_x_373:
[----:B-1----:R1:W4:Y:S02]  /*17bc0*/  SYNCS.PHASECHK.TRANS64.TRYWAIT P0, [R0+URZ+0xa0a8], R3 ;  /* 0x00a0a803000075a7 */ /* 0x00232400080011ff */
[----:B----4-:R-:W-:Y:S05]  /*17bd0*/  @!P0 NANOSLEEP.SYNCS 0x989680 ;  /* 0x009896800000895d */ /* 0x010fea0003900000 */
[----:B------:R-:W4:Y:S02]  /*17be0*/  @!P0 SYNCS.PHASECHK.TRANS64 P0, [R0+URZ+0xa0a8], R3 ;  /* 0x00a0a803000085a7 */ /* 0x000f2400080010ff */
[----:B----4-:R-:W-:Y:S05]  /*17bf0*/  @!P0 BRA `(.L_x_373) ;  /* 0xfffffffc00f08947 */ /* 0x010fea000383ffff */
[----:B------:R-:W-:Y:S05]  /*17c00*/  BRA `(.L_x_374) ;  /* 0xfffffeac00107947 */ /* 0x000fea000383ffff */
.L_x_62:
[----:B------:R-:W-:Y:S07]  /*17c10*/  MOV R0, UR4 ;  /* 0x0000000400007c02 */ /* 0x000fee0008000f00 */
.L_x_375:
[----:B-1----:R1:W4:Y:S02]  /*17c20*/  SYNCS.PHASECHK.TRANS64.TRYWAIT P0, [R0+URZ+0xa068], R9 ;  /* 0x00a06809000075a7 */ /* 0x00232400080011ff */
[----:B----4-:R-:W-:Y:S05]  /*17c30*/  @!P0 NANOSLEEP.SYNCS 0x989680 ;  /* 0x009896800000895d */ /* 0x010fea0003900000 */
[----:B------:R-:W4:Y:S02]  /*17c40*/  @!P0 SYNCS.PHASECHK.TRANS64 P0, [R0+URZ+0xa068], R9 ;  /* 0x00a06809000085a7 */ /* 0x000f2400080010ff */
[----:B----4-:R-:W-:Y:S05]  /*17c50*/  @!P0 BRA `(.L_x_375) ;  /* 0xfffffffc00f08947 */ /* 0x010fea000383ffff */
[----:B------:R-:W-:Y:S05]  /*17c60*/  BRA `(.L_x_376) ;  /* 0xfffffeac00147947 */ /* 0x000fea000383ffff */
.L_x_68:
[----:B------:R-:W-:Y:S07]  /*17c70*/  MOV R0, UR8 ;  /* 0x0000000800007c02 */ /* 0x000fee0008000f00 */
.L_x_377:
[----:B-1----:R1:W2:Y:S02]  /*17c80*/  SYNCS.PHASECHK.TRANS64.TRYWAIT P0, [R0+URZ+0xa020], R3 ;  /* 0x00a02003000075a7 */ /* 0x0022a400080011ff */
[----:B--2---:R-:W-:Y:S05]  /*17c90*/  @!P0 NANOSLEEP.SYNCS 0x989680 ;  /* 0x009896800000895d */ /* 0x004fea0003900000 */
[----:B------:R-:W2:Y:S02]  /*17ca0*/  @!P0 SYNCS.PHASECHK.TRANS64 P0, [R0+URZ+0xa020], R3 ;  /* 0x00a02003000085a7 */ /* 0x000ea400080010ff */
[----:B--2---:R-:W-:Y:S05]  /*17cb0*/  @!P0 BRA `(.L_x_377) ;  /* 0xfffffffc00f08947 */ /* 0x004fea000383ffff */
[----:B------:R-:W-:Y:S05]  /*17cc0*/  BRA `(.L_x_378) ;  /* 0xfffffeb000c07947 */ /* 0x000fea000383ffff */
.L_x_70:
[----:B------:R-:W-:Y:S07]  /*17cd0*/  MOV R0, UR4 ;  /* 0x0000000400007c02 */ /* 0x000fee0008000f00 */
.L_x_379:
[----:B-1----:R1:W2:Y:S02]  /*17ce0*/  SYNCS.PHASECHK.TRANS64.TRYWAIT P0, [R0+URZ+0xa0a0], R3 ;  /* 0x00a0a003000075a7 */ /* 0x0022a400080011ff */
[----:B--2---:R-:W-:Y:S05]  /*17cf0*/  @!P0 NANOSLEEP.SYNCS 0x989680 ;  /* 0x009896800000895d */ /* 0x004fea0003900000 */
[----:B------:R-:W2:Y:S02]  /*17d00*/  @!P0 SYNCS.PHASECHK.TRANS64 P0, [R0+URZ+0xa0a0], R3 ;  /* 0x00a0a003000085a7 */ /* 0x000ea400080010ff */
[----:B--2---:R-:W-:Y:S05]  /*17d10*/  @!P0 BRA `(.L_x_379) ;  /* 0xfffffffc00f08947 */ /* 0x004fea000383ffff */
[----:B------:R-:W-:Y:S05]  /*17d20*/  BRA `(.L_x_380) ;  /* 0xfffffeb000bc7947 */ /* 0x000fea000383ffff */
.L_x_72:
[----:B------:R-:W-:Y:S07]  /*17d30*/  MOV R3, UR4 ;  /* 0x0000000400037c02 */ /* 0x000fee0008000f00 */
.L_x_381:
[----:B-1----:R1:W2:Y:S02]  /*17d40*/  SYNCS.PHASECHK.TRANS64.TRYWAIT P0, [R3+URZ+0xa058], R4 ;  /* 0x00a05804030075a7 */ /* 0x0022a400080011ff */
[----:B--2---:R-:W-:Y:S05]  /*17d50*/  @!P0 NANOSLEEP.SYNCS 0x989680 ;  /* 0x009896800000895d */ /* 0x004fea0003900000 */
[----:B------:R-:W2:Y:S02]  /*17d60*/  @!P0 SYNCS.PHASECHK.TRANS64 P0, [R3+URZ+0xa058], R4 ;  /* 0x00a05804030085a7 */ /* 0x000ea400080010ff */
[----:B--2---:R-:W-:Y:S05]  /*17d70*/  @!P0 BRA `(.L_x_381) ;  /* 0xfffffffc00f08947 */ /* 0x004fea000383ffff */
[----:B------:R-:W-:Y:S05]  /*17d80*/  BRA `(.L_x_382) ;  /* 0xfffffeb000c07947 */ /* 0x000fea000383ffff */
.L_x_80:
[----:B------:R-:W-:-:S07]  /*17d90*/  MOV R0, UR4 ;  /* 0x0000000400007c02 */ /* 0x000fce0008000f00 */
.L_x_383:
[----:B--2---:R2:W3:Y:S02]  /*17da0*/  SYNCS.PHASECHK.TRANS64.TRYWAIT P0, [R0+URZ+0xa0a8], R3 ;  /* 0x00a0a803000075a7 */ /* 0x0044e400080011ff */
[----:B---3--:R-:W-:Y:S05]  /*17db0*/  @!P0 NANOSLEEP.SYNCS 0x989680 ;  /* 0x009896800000895d */ /* 0x008fea0003900000 */
[----:B------:R-:W3:Y:S02]  /*17dc0*/  @!P0 SYNCS.PHASECHK.TRANS64 P0, [R0+URZ+0xa0a8], R3 ;  /* 0x00a0a803000085a7 */ /* 0x000ee400080010ff */
[----:B---3--:R-:W-:Y:S05]  /*17dd0*/  @!P0 BRA `(.L_x_383) ;  /* 0xfffffffc00f08947 */ /* 0x008fea000383ffff */
[----:B------:R-:W-:Y:S05]  /*17de0*/  BRA `(.L_x_384) ;  /* 0xfffffeb800347947 */ /* 0x000fea000383ffff */
.L_x_82:
[----:B------:R-:W-:-:S07]  /*17df0*/  MOV R0, UR4 ;  /* 0x0000000400007c02 */ /* 0x000fce0008000f00 */
.L_x_385:
[----:B--2---:R2:W3:Y:S02]  /*17e00*/  SYNCS.PHASECHK.TRANS64.TRYWAIT P0, [R0+URZ+0xa068], R7 ;  /* 0x00a06807000075a7 */ /* 0x0044e400080011ff */
[----:B---3--:R-:W-:Y:S05]  /*17e10*/  @!P0 NANOSLEEP.SYNCS 0x989680 ;  /* 0x009896800000895d */ /* 0x008fea0003900000 */
[----:B------:R-:W3:Y:S02]  /*17e20*/  @!P0 SYNCS.PHASECHK.TRANS64 P0, [R0+URZ+0xa068], R7 ;  /* 0x00a06807000085a7 */ /* 0x000ee400080010ff */
[----:B---3--:R-:W-:Y:S05]  /*17e30*/  @!P0 BRA `(.L_x_385) ;  /* 0xfffffffc00f08947 */ /* 0x008fea000383ffff */
[----:B------:R-:W-:Y:S05]  /*17e40*/  BRA `(.L_x_386) ;  /* 0xfffffeb800387947 */ /* 0x000fea000383ffff */
.L_x_89:
[----:B-1----:R1:W2:Y:S02]  /*17e50*/  SYNCS.PHASECHK.TRANS64.TRYWAIT P0, [R17+URZ+0xa0c0], R2 ;  /* 0x00a0c002110075a7 */ /* 0x0022a400080011ff */
[----:B--2---:R-:W-:Y:S05]  /*17e60*/  @!P0 NANOSLEEP.SYNCS 0x989680 ;  /* 0x009896800000895d */ /* 0x004fea0003900000 */
[----:B------:R-:W2:Y:S02]  /*17e70*/  @!P0 SYNCS.PHASECHK.TRANS64 P0, [R17+URZ+0xa0c0], R2 ;  /* 0x00a0c002110085a7 */ /* 0x000ea400080010ff */
[----:B--2---:R-:W-:Y:S05]  /*17e80*/  @!P0 BRA `(.L_x_89) ;  /* 0xfffffffc00f08947 */ /* 0x004fea000383ffff */
[----:B------:R-:W-:Y:S05]  /*17e90*/  BRA `(.L_x_387) ;  /* 0xfffffebc00d87947 */ /* 0x000fea000383ffff */
.L_x_155:
[----:B--2---:R2:W1:Y:S02]  /*17ea0*/  SYNCS.PHASECHK.TRANS64.TRYWAIT P0, [R17+URZ+0xa0c8], R4 ;  /* 0x00a0c804110075a7 */ /* 0x00446400080011ff */
[----:B-1----:R-:W-:Y:S05]  /*17eb0*/  @!P0 NANOSLEEP.SYNCS 0x989680 ;  /* 0x009896800000895d */ /* 0x002fea0003900000 */
[----:B------:R-:W1:Y:S02]  /*17ec0*/  @!P0 SYNCS.PHASECHK.TRANS64 P0, [R17+URZ+0xa0c8], R4 ;  /* 0x00a0c804110085a7 */ /* 0x000e6400080010ff */
[----:B-1----:R-:W-:Y:S05]  /*17ed0*/  @!P0 BRA `(.L_x_155) ;  /* 0xfffffffc00f08947 */ /* 0x002fea000383ffff */
[----:B------:R-:W-:Y:S05]  /*17ee0*/  BRA `(.L_x_388) ;  /* 0xfffffef0003c7947 */ /* 0x000fea000383ffff */
.L_x_160:
[----:B-1----:R-:W-:-:S04]  /*17ef0*/  MOV R0, UR39 ;  /* 0x0000002700007c02 */ /* 0x002fc80008000f00 */
[----:B------:R1:W2:Y:S03]  /*17f00*/  SYNCS.PHASECHK.TRANS64.TRYWAIT P0, [R0+URZ+0xa070], R3 ;  /* 0x00a07003000075a7 */ /* 0x0002a600080011ff */
[----:B--2---:R-:W-:Y:S05]  /*17f10*/  @!P0 NANOSLEEP.SYNCS 0x989680 ;  /* 0x009896800000895d */ /* 0x004fea0003900000 */
[----:B------:R-:W2:Y:S02]  /*17f20*/  @!P0 SYNCS.PHASECHK.TRANS64 P0, [R0+URZ+0xa070], R3 ;  /* 0x00a07003000085a7 */ /* 0x000ea400080010ff */
[----:B--2---:R-:W-:Y:S05]  /*17f30*/  @!P0 BRA `(.L_x_160) ;  /* 0xfffffffc00ec8947 */ /* 0x004fea000383ffff */
[----:B------:R-:W-:Y:S05]  /*17f40*/  BRA `(.L_x_389) ;  /* 0xfffffef4001c7947 */ /* 0x000fea000383ffff */
.L_x_163:
[----:B-1----:R-:W-:-:S04]  /*17f50*/  MOV R0, UR39 ;  /* 0x0000002700007c02 */ /* 0x002fc80008000f00 */
[----:B------:R1:W2:Y:S03]  /*17f60*/  SYNCS.PHASECHK.TRANS64.TRYWAIT P0, [R0+URZ+0xa080], R3 ;  /* 0x00a08003000075a7 */ /* 0x0002a600080011ff */
[----:B--2---:R-:W-:Y:S05]  /*17f70*/  @!P0 NANOSLEEP.SYNCS 0x989680 ;  /* 0x009896800000895d */ /* 0x004fea0003900000 */
[----:B------:R-:W2:Y:S02]  /*17f80*/  @!P0 SYNCS.PHASECHK.TRANS64 P0, [R0+URZ+0xa080], R3 ;  /* 0x00a08003000085a7 */ /* 0x000ea400080010ff */
[----:B--2---:R-:W-:Y:S05]  /*17f90*/  @!P0 BRA `(.L_x_163) ;  /* 0xfffffffc00ec8947 */ /* 0x004fea000383ffff */
[----:B------:R-:W-:Y:S05]  /*17fa0*/  BRA `(.L_x_390) ;  /* 0xfffffef400347947 */ /* 0x000fea000383ffff */
.L_x_166:
[----:B-1----:R-:W-:-:S04]  /*17fb0*/  MOV R0, UR39 ;  /* 0x0000002700007c02 */ /* 0x002fc80008000f00 */
[----:B------:R1:W2:Y:S03]  /*17fc0*/  SYNCS.PHASECHK.TRANS64.TRYWAIT P0, [R0+URZ+0xa070], R3 ;  /* 0x00a07003000075a7 */ /* 0x0002a600080011ff */
[----:B--2---:R-:W-:Y:S05]  /*17fd0*/  @!P0 NANOSLEEP.SYNCS 0x989680 ;  /* 0x009896800000895d */ /* 0x004fea0003900000 */
[----:B------:R-:W2:Y:S02]  /*17fe0*/  @!P0 SYNCS.PHASECHK.TRANS64 P0, [R0+URZ+0xa070], R3 ;  /* 0x00a07003000085a7 */ /* 0x000ea400080010ff */
[----:B--2---:R-:W-:Y:S05]  /*17ff0*/  @!P0 BRA `(.L_x_166) ;  /* 0xfffffffc00ec8947 */ /* 0x004fea000383ffff */
[----:B------:R-:W-:Y:S05]  /*18000*/  BRA `(.L_x_391) ;  /* 0xfffffef4009c7947 */ /* 0x000fea000383ffff */
.L_x_168:
[----:B-1----:R-:W-:-:S04]  /*18010*/  MOV R0, UR39 ;  /* 0x0000002700007c02 */ /* 0x002fc80008000f00 */
[----:B------:R1:W2:Y:S03]  /*18020*/  SYNCS.PHASECHK.TRANS64.TRYWAIT P0, [R0+URZ+0xa090], R3 ;  /* 0x00a09003000075a7 */ /* 0x0002a600080011ff */
[----:B--2---:R-:W-:Y:S05]  /*18030*/  @!P0 NANOSLEEP.SYNCS 0x989680 ;  /* 0x009896800000895d */ /* 0x004fea0003900000 */
[----:B------:R-:W2:Y:S02]  /*18040*/  @!P0 SYNCS.PHASECHK.TRANS64 P0, [R0+URZ+0xa090], R3 ;  /* 0x00a09003000085a7 */ /* 0x000ea400080010ff */
[----:B--2---:R-:W-:Y:S05]  /*18050*/  @!P0 BRA `(.L_x_168) ;  /* 0xfffffffc00ec8947 */ /* 0x004fea000383ffff */
[----:B------:R-:W-:Y:S05]  /*18060*/  BRA `(.L_x_392) ;  /* 0xfffffef400dc7947 */ /* 0x000fea000383ffff */
.L_x_177:
[----:B-1----:R-:W-:-:S04]  /*18070*/  MOV R0, UR39 ;  /* 0x0000002700007c02 */ /* 0x002fc80008000f00 */
[----:B------:R1:W4:Y:S03]  /*18080*/  SYNCS.PHASECHK.TRANS64.TRYWAIT P1, [R0+URZ+0xa080], R3 ;  /* 0x00a08003000075a7 */ /* 0x00032600080211ff */
[----:B----4-:R-:W-:Y:S05]  /*18090*/  @!P1 NANOSLEEP.SYNCS 0x989680 ;  /* 0x009896800000995d */ /* 0x010fea0003900000 */
[----:B------:R-:W4:Y:S02]  /*180a0*/  @!P1 SYNCS.PHASECHK.TRANS64 P1, [R0+URZ+0xa080], R3 ;  /* 0x00a08003000095a7 */ /* 0x000f2400080210ff */
[----:B----4-:R-:W-:Y:S05]  /*180b0*/  @!P1 BRA `(.L_x_177) ;  /* 0xfffffffc00ec9947 */ /* 0x010fea000383ffff */
[----:B------:R-:W-:Y:S05]  /*180c0*/  BRA `(.L_x_393) ;  /* 0xfffffefc00c07947 */ /* 0x000fea000383ffff */
.L_x_180:
[----:B-1----:R-:W-:-:S04]  /*180d0*/  MOV R0, UR39 ;  /* 0x0000002700007c02 */ /* 0x002fc80008000f00 */
[----:B------:R1:W4:Y:S03]  /*180e0*/  SYNCS.PHASECHK.TRANS64.TRYWAIT P0, [R0+URZ+0xa098], R3 ;  /* 0x00a09803000075a7 */ /* 0x00032600080011ff */
[----:B----4-:R-:W-:Y:S05]  /*180f0*/  @!P0 NANOSLEEP.SYNCS 0x989680 ;  /* 0x009896800000895d */ /* 0x010fea0003900000 */
[----:B------:R-:W4:Y:S02]  /*18100*/  @!P0 SYNCS.PHASECHK.TRANS64 P0, [R0+URZ+0xa098], R3 ;  /* 0x00a09803000085a7 */ /* 0x000f2400080010ff */
[----:B----4-:R-:W-:Y:S05]  /*18110*/  @!P0 BRA `(.L_x_180) ;  /* 0xfffffffc00ec8947 */ /* 0x010fea000383ffff */
[----:B------:R-:W-:Y:S05]  /*18120*/  BRA `(.L_x_394) ;  /* 0xffffff0000487947 */ /* 0x000fea000383ffff */
.L_x_191:
[----:B---3--:R3:W4:Y:S02]  /*18130*/  SYNCS.PHASECHK.TRANS64.TRYWAIT P0, [R26+URZ+0xa070], R3 ;  /* 0x00a070031a0075a7 */ /* 0x00872400080011ff */
[----:B----4-:R-:W-:Y:S05]  /*18140*/  @!P0 NANOSLEEP.SYNCS 0x989680 ;  /* 0x009896800000895d */ /* 0x010fea0003900000 */
[----:B------:R-:W4:Y:S02]  /*18150*/  @!P0 SYNCS.PHASECHK.TRANS64 P0, [R26+URZ+0xa070], R3 ;  /* 0x00a070031a0085a7 */ /* 0x000f2400080010ff */
[----:B----4-:R-:W-:Y:S05]  /*18160*/  @!P0 BRA `(.L_x_191) ;  /* 0xfffffffc00f08947 */ /* 0x010fea000383ffff */
[----:B------:R-:W-:Y:S05]  /*18170*/  BRA `(.L_x_395) ;  /* 0xffffff0800547947 */ /* 0x000fea000383ffff */
.L_x_194:
[----:B-1----:R1:W3:Y:S02]  /*18180*/  SYNCS.PHASECHK.TRANS64.TRYWAIT P0, [R26+URZ+0xa090], R3 ;  /* 0x00a090031a0075a7 */ /* 0x0022e400080011ff */
[----:B---3--:R-:W-:Y:S05]  /*18190*/  @!P0 NANOSLEEP.SYNCS 0x989680 ;  /* 0x009896800000895d */ /* 0x008fea0003900000 */
[----:B------:R-:W3:Y:S02]  /*181a0*/  @!P0 SYNCS.PHASECHK.TRANS64 P0, [R26+URZ+0xa090], R3 ;  /* 0x00a090031a0085a7 */ /* 0x000ee400080010ff */
[----:B---3--:R-:W-:Y:S05]  /*181b0*/  @!P0 BRA `(.L_x_194) ;  /* 0xfffffffc00f08947 */ /* 0x008fea000383ffff */
[----:B------:R-:W-:Y:S05]  /*181c0*/  BRA `(.L_x_396) ;  /* 0xffffff0800747947 */ /* 0x000fea000383ffff */
.L_x_196:
[----:B-1----:R1:W3:Y:S02]  /*181d0*/  SYNCS.PHASECHK.TRANS64.TRYWAIT P0, [R26+URZ+0xa0c0], R5 ;  /* 0x00a0c0051a0075a7 */ /* 0x0022e400080011ff */
[----:B---3--:R-:W-:Y:S05]  /*181e0*/  @!P0 NANOSLEEP.SYNCS 0x989680 ;  /* 0x009896800000895d */ /* 0x008fea0003900000 */
[----:B------:R-:W3:Y:S02]  /*181f0*/  @!P0 SYNCS.PHASECHK.TRANS64 P0, [R26+URZ+0xa0c0], R5 ;  /* 0x00a0c0051a0085a7 */ /* 0x000ee400080010ff */
[----:B---3--:R-:W-:Y:S05]  /*18200*/  @!P0 BRA `(.L_x_196) ;  /* 0xfffffffc00f08947 */ /* 0x008fea000383ffff */
[----:B------:R-:W-:Y:S05]  /*18210*/  BRA `(.L_x_397) ;  /* 0xffffff0800807947 */ /* 0x000fea000383ffff */
.L_x_206:
[----:B------:R1:W1:Y:S02]  /*18220*/  SYNCS.PHASECHK.TRANS64.TRYWAIT P1, [R26+URZ+0xa080], R3 ;  /* 0x00a080031a0075a7 */ /* 0x00026400080211ff */
[----:B-1----:R-:W-:Y:S05]  /*18230*/  @!P1 NANOSLEEP.SYNCS 0x989680 ;  /* 0x009896800000995d */ /* 0x002fea0003900000 */
[----:B------:R-:W1:Y:S02]  /*18240*/  @!P1 SYNCS.PHASECHK.TRANS64 P1, [R26+URZ+0xa080], R3 ;  /* 0x00a080031a0095a7 */ /* 0x000e6400080210ff */
[----:B-1----:R-:W-:Y:S05]  /*18250*/  @!P1 BRA `(.L_x_206) ;  /* 0xfffffffc00f09947 */ /* 0x002fea000383ffff */
[----:B------:R-:W-:Y:S05]  /*18260*/  BRA `(.L_x_398) ;  /* 0xffffff1400d07947 */ /* 0x000fea000383ffff */
.L_x_210:
[----:B--2---:R2:W1:Y:S02]  /*18270*/  SYNCS.PHASECHK.TRANS64.TRYWAIT P0, [R26+URZ+0xa098], R3 ;  /* 0x00a098031a0075a7 */ /* 0x00446400080011ff */
[----:B-1----:R-:W-:Y:S05]  /*18280*/  @!P0 NANOSLEEP.SYNCS 0x989680 ;  /* 0x009896800000895d */ /* 0x002fea0003900000 */
[----:B------:R-:W1:Y:S02]  /*18290*/  @!P0 SYNCS.PHASECHK.TRANS64 P0, [R26+URZ+0xa098], R3 ;  /* 0x00a098031a0085a7 */ /* 0x000e6400080010ff */
[----:B-1----:R-:W-:Y:S05]  /*182a0*/  @!P0 BRA `(.L_x_210) ;  /* 0xfffffffc00f08947 */ /* 0x002fea000383ffff */
[----:B------:R-:W-:Y:S05]  /*182b0*/  BRA `(.L_x_399) ;  /* 0xffffff18003c7947 */ /* 0x000fea000383ffff */
.L_x_212:
[----:B-1----:R1:W2:Y:S02]  /*182c0*/  SYNCS.PHASECHK.TRANS64.TRYWAIT P0, [R26+URZ+0xa0c8], R3 ;  /* 0x00a0c8031a0075a7 */ /* 0x0022a400080011ff */
[----:B--2---:R-:W-:Y:S05]  /*182d0*/  @!P0 NANOSLEEP.SYNCS 0x989680 ;  /* 0x009896800000895d */ /* 0x004fea0003900000 */
[----:B------:R-:W2:Y:S02]  /*182e0*/  @!P0 SYNCS.PHASECHK.TRANS64 P0, [R26+URZ+0xa0c8], R3 ;  /* 0x00a0c8031a0085a7 */ /* 0x000ea400080010ff */
[----:B--2---:R-:W-:Y:S05]  /*182f0*/  @!P0 BRA `(.L_x_212) ;  /* 0xfffffffc00f08947 */ /* 0x004fea000383ffff */
[----:B------:R-:W-:Y:S05]  /*18300*/  BRA `(.L_x_400) ;  /* 0xffffff1800487947 */ /* 0x000fea000383ffff */
.L_x_222:
[----:B------:R-:W-:-:S07]  /*18310*/  MOV R0, UR4 ;  /* 0x0000000400007c02 */ /* 0x000fce0008000f00 */
.L_x_401:
[----:B-1----:R1:W2:Y:S02]  /*18320*/  SYNCS.PHASECHK.TRANS64.TRYWAIT P0, [R0+URZ], R3 ;  /* 0x00000003000075a7 */ /* 0x0022a400080011ff */
[----:B--2---:R-:W-:Y:S05]  /*18330*/  @!P0 NANOSLEEP.SYNCS 0x989680 ;  /* 0x009896800000895d */ /* 0x004fea0003900000 */
[----:B------:R-:W2:Y:S02]  /*18340*/  @!P0 SYNCS.PHASECHK.TRANS64 P0, [R0+URZ], R3 ;  /* 0x00000003000085a7 */ /* 0x000ea400080010ff */
[----:B--2---:R-:W-:Y:S05]  /*18350*/  @!P0 BRA `(.L_x_401) ;  /* 0xfffffffc00f08947 */ /* 0x004fea000383ffff */
[----:B------:R-:W-:Y:S05]  /*18360*/  BRA `(.L_x_402) ;  /* 0xffffff2400d07947 */ /* 0x000fea000383ffff */
.L_x_225:
[----:B------:R-:W-:-:S07]  /*18370*/  MOV R0, UR5 ;  /* 0x0000000500007c02 */ /* 0x000fce0008000f00 */
.L_x_403:
[----:B-1----:R1:W4:Y:S02]  /*18380*/  SYNCS.PHASECHK.TRANS64.TRYWAIT P1, [R0+URZ], R3 ;  /* 0x00000003000075a7 */ /* 0x00232400080211ff */
[----:B----4-:R-:W-:Y:S05]  /*18390*/  @!P1 NANOSLEEP.SYNCS 0x989680 ;  /* 0x009896800000995d */ /* 0x010fea0003900000 */
[----:B------:R-:W4:Y:S02]  /*183a0*/  @!P1 SYNCS.PHASECHK.TRANS64 P1, [R0+URZ], R3 ;  /* 0x00000003000095a7 */ /* 0x000f2400080210ff */
[----:B----4-:R-:W-:Y:S05]  /*183b0*/  @!P1 BRA `(.L_x_403) ;  /* 0xfffffffc00f09947 */ /* 0x010fea000383ffff */
[----:B------:R-:W-:Y:S05]  /*183c0*/  BRA `(.L_x_404) ;  /* 0xffffff28007c7947 */ /* 0x000fea000383ffff */
.L_x_232:
[----:B------:R-:W-:-:S07]  /*183d0*/  MOV R4, UR4 ;  /* 0x0000000400047c02 */ /* 0x000fce0008000f00 */
.L_x_405:
[----:B-1----:R1:W2:Y:S02]  /*183e0*/  SYNCS.PHASECHK.TRANS64.TRYWAIT P5, [R4+URZ], R3 ;  /* 0x00000003040075a7 */ /* 0x0022a400080a11ff */
[----:B--2---:R-:W-:Y:S05]  /*183f0*/  @!P5 NANOSLEEP.SYNCS 0x989680 ;  /* 0x009896800000d95d */ /* 0x004fea0003900000 */
[----:B------:R-:W2:Y:S02]  /*18400*/  @!P5 SYNCS.PHASECHK.TRANS64 P5, [R4+URZ], R3 ;  /* 0x000000030400d5a7 */ /* 0x000ea400080a10ff */
[----:B--2---:R-:W-:Y:S05]  /*18410*/  @!P5 BRA `(.L_x_405) ;  /* 0xfffffffc00f0d947 */ /* 0x004fea000383ffff */
[----:B------:R-:W-:Y:S05]  /*18420*/  BRA `(.L_x_406) ;  /* 0xffffff3400c47947 */ /* 0x000fea000383ffff */
.L_x_237:
[----:B------:R-:W-:-:S07]  /*18430*/  MOV R5, UR6 ;  /* 0x0000000600057c02 */ /* 0x000fce0008000f00 */
.L_x_407:
[----:B--2---:R2:W3:Y:S02]  /*18440*/  SYNCS.PHASECHK.TRANS64.TRYWAIT P2, [R5+URZ], R0 ;  /* 0x00000000050075a7 */ /* 0x0044e400080411ff */
[----:B---3--:R-:W-:Y:S05]  /*18450*/  @!P2 NANOSLEEP.SYNCS 0x989680 ;  /* 0x009896800000a95d */ /* 0x008fea0003900000 */
[----:B------:R-:W3:Y:S02]  /*18460*/  @!P2 SYNCS.PHASECHK.TRANS64 P2, [R5+URZ], R0 ;  /* 0x000000000500a5a7 */ /* 0x000ee400080410ff */
[----:B---3--:R-:W-:Y:S05]  /*18470*/  @!P2 BRA `(.L_x_407) ;  /* 0xfffffffc00f0a947 */ /* 0x008fea000383ffff */
[----:B------:R-:W-:Y:S05]  /*18480*/  BRA `(.L_x_408) ;  /* 0xffffff6400647947 */ /* 0x000fea000383ffff */
.L_x_242:
[----:B------:R-:W-:-:S07]  /*18490*/  MOV R3, UR6 ;  /* 0x0000000600037c02 */ /* 0x000fce0008000f00 */
.L_x_409:
[----:B-1----:R1:W2:Y:S02]  /*184a0*/  SYNCS.PHASECHK.TRANS64.TRYWAIT P1, [R3+URZ], R0 ;  /* 0x00000000030075a7 */ /* 0x0022a400080211ff */
[----:B--2---:R-:W-:Y:S05]  /*184b0*/  @!P1 NANOSLEEP.SYNCS 0x989680 ;  /* 0x009896800000995d */ /* 0x004fea0003900000 */
[----:B------:R-:W2:Y:S02]  /*184c0*/  @!P1 SYNCS.PHASECHK.TRANS64 P1, [R3+URZ], R0 ;  /* 0x00000000030095a7 */ /* 0x000ea400080210ff */
[----:B--2---:R-:W-:Y:S05]  /*184d0*/  @!P1 BRA `(.L_x_409) ;  /* 0xfffffffc00f09947 */ /* 0x004fea000383ffff */
[----:B------:R-:W-:Y:S05]  /*184e0*/  BRA `(.L_x_410) ;  /* 0xffffff6800c47947 */ /* 0x000fea000383ffff */
.L_x_247:
[----:B------:R-:W-:-:S07]  /*184f0*/  MOV R0, UR4 ;  /* 0x0000000400007c02 */ /* 0x000fce0008000f00 */
.L_x_411:
[----:B-1----:R1:W3:Y:S02]  /*18500*/  SYNCS.PHASECHK.TRANS64.TRYWAIT P1, [R0+URZ], R3 ;  /* 0x00000003000075a7 */ /* 0x0022e400080211ff */
[----:B---3--:R-:W-:Y:S05]  /*18510*/  @!P1 NANOSLEEP.SYNCS 0x989680 ;  /* 0x009896800000995d */ /* 0x008fea0003900000 */
[----:B------:R-:W3:Y:S02]  /*18520*/  @!P1 SYNCS.PHASECHK.TRANS64 P1, [R0+URZ], R3 ;  /* 0x00000003000095a7 */ /* 0x000ee400080210ff */
[----:B---3--:R-:W-:Y:S05]  /*18530*/  @!P1 BRA `(.L_x_411) ;  /* 0xfffffffc00f09947 */ /* 0x008fea000383ffff */
[----:B------:R-:W-:Y:S05]  /*18540*/  BRA `(.L_x_412) ;  /* 0xffffff6c00947947 */ /* 0x000fea000383ffff */
.L_x_254:
[----:B------:R-:W-:-:S07]  /*18550*/  MOV R3, UR6 ;  /* 0x0000000600037c02 */ /* 0x000fce0008000f00 */
.L_x_413:
[----:B-1----:R1:W3:Y:S02]  /*18560*/  SYNCS.PHASECHK.TRANS64.TRYWAIT P5, [R3+URZ], R2 ;  /* 0x00000002030075a7 */ /* 0x0022e400080a11ff */
[----:B---3--:R-:W-:Y:S05]  /*18570*/  @!P5 NANOSLEEP.SYNCS 0x989680 ;  /* 0x009896800000d95d */ /* 0x008fea0003900000 */
[----:B------:R-:W3:Y:S02]  /*18580*/  @!P5 SYNCS.PHASECHK.TRANS64 P5, [R3+URZ], R2 ;  /* 0x000000020300d5a7 */ /* 0x000ee400080a10ff */
[----:B---3--:R-:W-:Y:S05]  /*18590*/  @!P5 BRA `(.L_x_413) ;  /* 0xfffffffc00f0d947 */ /* 0x008fea000383ffff */
[----:B------:R-:W-:Y:S05]  /*185a0*/  BRA `(.L_x_414) ;  /* 0xffffff9000e07947 */ /* 0x000fea000383ffff */
.L_x_259:
[----:B------:R-:W-:-:S07]  /*185b0*/  MOV R3, UR5 ;  /* 0x0000000500037c02 */ /* 0x000fce0008000f00 */
.L_x_415:
[----:B--2---:R2:W3:Y:S02]  /*185c0*/  SYNCS.PHASECHK.TRANS64.TRYWAIT P2, [R3+URZ], R0 ;  /* 0x00000000030075a7 */ /* 0x0044e400080411ff */
[----:B---3--:R-:W-:Y:S05]  /*185d0*/  @!P2 NANOSLEEP.SYNCS 0x989680 ;  /* 0x009896800000a95d */ /* 0x008fea0003900000 */
[----:B------:R-:W3:Y:S02]  /*185e0*/  @!P2 SYNCS.PHASECHK.TRANS64 P2, [R3+URZ], R0 ;  /* 0x000000000300a5a7 */ /* 0x000ee400080410ff */
[----:B---3--:R-:W-:Y:S05]  /*185f0*/  @!P2 BRA `(.L_x_415) ;  /* 0xfffffffc00f0a947 */ /* 0x008fea000383ffff */
[----:B------:R-:W-:Y:S05]  /*18600*/  BRA `(.L_x_416) ;  /* 0xffffffc0008c7947 */ /* 0x000fea000383ffff */
.L_x_263:
[----:B------:R-:W-:-:S07]  /*18610*/  MOV R3, UR5 ;  /* 0x0000000500037c02 */ /* 0x000fce0008000f00 */
.L_x_417:
[----:B-1----:R1:W2:Y:S02]  /*18620*/  SYNCS.PHASECHK.TRANS64.TRYWAIT P1, [R3+URZ], R0 ;  /* 0x00000000030075a7 */ /* 0x0022a400080211ff */
[----:B--2---:R-:W-:Y:S05]  /*18630*/  @!P1 NANOSLEEP.SYNCS 0x989680 ;  /* 0x009896800000995d */ /* 0x004fea0003900000 */
[----:B------:R-:W2:Y:S02]  /*18640*/  @!P1 SYNCS.PHASECHK.TRANS64 P1, [R3+URZ], R0 ;  /* 0x00000000030095a7 */ /* 0x000ea400080210ff */
[----:B--2---:R-:W-:Y:S05]  /*18650*/  @!P1 BRA `(.L_x_417) ;  /* 0xfffffffc00f09947 */ /* 0x004fea000383ffff */
[----:B------:R-:W-:Y:S05]  /*18660*/  BRA `(.L_x_418) ;  /* 0xffffffc400ec7947 */ /* 0x000fea000383ffff */
.L_x_267:
[----:B------:R-:W-:-:S07]  /*18670*/  MOV R0, UR4 ;  /* 0x0000000400007c02 */ /* 0x000fce0008000f00 */
.L_x_419:
[----:B-1----:R1:W4:Y:S02]  /*18680*/  SYNCS.PHASECHK.TRANS64.TRYWAIT P0, [R0+URZ], R3 ;  /* 0x00000003000075a7 */ /* 0x00232400080011ff */
[----:B----4-:R-:W-:Y:S05]  /*18690*/  @!P0 NANOSLEEP.SYNCS 0x989680 ;  /* 0x009896800000895d */ /* 0x010fea0003900000 */
[----:B------:R-:W4:Y:S02]  /*186a0*/  @!P0 SYNCS.PHASECHK.TRANS64 P0, [R0+URZ], R3 ;  /* 0x00000003000085a7 */ /* 0x000f2400080010ff */
[----:B----4-:R-:W-:Y:S05]  /*186b0*/  @!P0 BRA `(.L_x_419) ;  /* 0xfffffffc00f08947 */ /* 0x010fea000383ffff */
[----:B------:R-:W-:Y:S05]  /*186c0*/  BRA `(.L_x_420) ;  /* 0xffffffc800887947 */ /* 0x000fea000383ffff */
.L_x_271:
[----:B------:R-:W-:-:S07]  /*186d0*/  MOV R0, UR8 ;  /* 0x0000000800007c02 */ /* 0x000fce0008000f00 */
.L_x_421:
[----:B-1----:R1:W2:Y:S02]  /*186e0*/  SYNCS.PHASECHK.TRANS64.TRYWAIT P1, [R0+URZ+0xa010], R3 ;  /* 0x00a01003000075a7 */ /* 0x0022a400080211ff */
[----:B--2---:R-:W-:Y:S05]  /*186f0*/  @!P1 NANOSLEEP.SYNCS 0x989680 ;  /* 0x009896800000995d */ /* 0x004fea0003900000 */
[----:B------:R-:W2:Y:S02]  /*18700*/  @!P1 SYNCS.PHASECHK.TRANS64 P1, [R0+URZ+0xa010], R3 ;  /* 0x00a01003000095a7 */ /* 0x000ea400080210ff */
[----:B--2---:R-:W-:Y:S05]  /*18710*/  @!P1 BRA `(.L_x_421) ;  /* 0xfffffffc00f09947 */ /* 0x004fea000383ffff */
[----:B------:R-:W-:Y:S05]  /*18720*/  BRA `(.L_x_422) ;  /* 0xffffffcc007c7947 */ /* 0x000fea000383ffff */
.L_x_277:
[----:B-1----:R-:W-:-:S07]  /*18730*/  MOV R0, UR8 ;  /* 0x0000000800007c02 */ /* 0x002fce0008000f00 */
.L_x_423:
[----:B-1----:R1:W2:Y:S02]  /*18740*/  SYNCS.PHASECHK.TRANS64.TRYWAIT P1, [R0+URZ+0xa038], R3 ;  /* 0x00a03803000075a7 */ /* 0x0022a400080211ff */
[----:B--2---:R-:W-:Y:S05]  /*18750*/  @!P1 NANOSLEEP.SYNCS 0x989680 ;  /* 0x009896800000995d */ /* 0x004fea0003900000 */
[----:B------:R-:W2:Y:S02]  /*18760*/  @!P1 SYNCS.PHASECHK.TRANS64 P1, [R0+URZ+0xa038], R3 ;  /* 0x00a03803000095a7 */ /* 0x000ea400080210ff */
[----:B--2---:R-:W-:Y:S05]  /*18770*/  @!P1 BRA `(.L_x_423) ;  /* 0xfffffffc00f09947 */ /* 0x004fea000383ffff */
[----:B------:R-:W-:Y:S05]  /*18780*/  BRA `(.L_x_424) ;  /* 0xffffffcc00d07947 */ /* 0x000fea000383ffff */
.L_x_283:
[----:B-1----:R-:W-:-:S07]  /*18790*/  MOV R0, UR8 ;  /* 0x0000000800007c02 */ /* 0x002fce0008000f00 */
.L_x_425:
[----:B-1----:R1:W2:Y:S02]  /*187a0*/  SYNCS.PHASECHK.TRANS64.TRYWAIT P2, [R0+URZ+0xa018], R3 ;  /* 0x00a01803000075a7 */ /* 0x0022a400080411ff */
[----:B--2---:R-:W-:Y:S05]  /*187b0*/  @!P2 NANOSLEEP.SYNCS 0x989680 ;  /* 0x009896800000a95d */ /* 0x004fea0003900000 */
[----:B------:R-:W2:Y:S02]  /*187c0*/  @!P2 SYNCS.PHASECHK.TRANS64 P2, [R0+URZ+0xa018], R3 ;  /* 0x00a018030000a5a7 */ /* 0x000ea400080410ff */
[----:B--2---:R-:W-:Y:S05]  /*187d0*/  @!P2 BRA `(.L_x_425) ;  /* 0xfffffffc00f0a947 */ /* 0x004fea000383ffff */
[----:B------:R-:W-:Y:S05]  /*187e0*/  BRA `(.L_x_426) ;  /* 0xffffffd000287947 */ /* 0x000fea000383ffff */
.L_x_289:
[----:B-1----:R-:W-:-:S07]  /*187f0*/  MOV R0, UR8 ;  /* 0x0000000800007c02 */ /* 0x002fce0008000f00 */
.L_x_427:
[----:B-1----:R1:W2:Y:S02]  /*18800*/  SYNCS.PHASECHK.TRANS64.TRYWAIT P2, [R0+URZ+0xa040], R3 ;  /* 0x00a04003000075a7 */ /* 0x0022a400080411ff */
[----:B--2---:R-:W-:Y:S05]  /*18810*/  @!P2 NANOSLEEP.SYNCS 0x989680 ;  /* 0x009896800000a95d */ /* 0x004fea0003900000 */
[----:B------:R-:W2:Y:S02]  /*18820*/  @!P2 SYNCS.PHASECHK.TRANS64 P2, [R0+URZ+0xa040], R3 ;  /* 0x00a040030000a5a7 */ /* 0x000ea400080410ff */
[----:B--2---:R-:W-:Y:S05]  /*18830*/  @!P2 BRA `(.L_x_427) ;  /* 0xfffffffc00f0a947 */ /* 0x004fea000383ffff */
[----:B------:R-:W-:Y:S05]  /*18840*/  BRA `(.L_x_428) ;  /* 0xffffffd0007c7947 */ /* 0x000fea000383ffff */
.L_x_295:
[----:B------:R-:W-:-:S07]  /*18850*/  MOV R0, UR33 ;  /* 0x0000002100007c02 */ /* 0x000fce0008000f00 */
.L_x_429:
[----:B-1----:R1:W2:Y:S02]  /*18860*/  SYNCS.PHASECHK.TRANS64.TRYWAIT P2, [R0+URZ+0xa038], R3 ;  /* 0x00a03803000075a7 */ /* 0x0022a400080411ff */
[----:B--2---:R-:W-:Y:S05]  /*18870*/  @!P2 NANOSLEEP.SYNCS 0x989680 ;  /* 0x009896800000a95d */ /* 0x004fea0003900000 */
[----:B------:R-:W2:Y:S02]  /*18880*/  @!P2 SYNCS.PHASECHK.TRANS64 P2, [R0+URZ+0xa038], R3 ;  /* 0x00a038030000a5a7 */ /* 0x000ea400080410ff */
[----:B--2---:R-:W-:Y:S05]  /*18890*/  @!P2 BRA `(.L_x_429) ;  /* 0xfffffffc00f0a947 */ /* 0x004fea000383ffff */
[----:B------:R-:W-:Y:S05]  /*188a0*/  BRA `(.L_x_430) ;  /* 0xffffffd400347947 */ /* 0x000fea000383ffff */
.L_x_300:
[----:B------:R-:W-:-:S07]  /*188b0*/  MOV R0, UR17 ;  /* 0x0000001100007c02 */ /* 0x000fce0008000f00 */
.L_x_431:
[----:B-1----:R1:W2:Y:S02]  /*188c0*/  SYNCS.PHASECHK.TRANS64.TRYWAIT P2, [R0+URZ+0xa038], R5 ;  /* 0x00a03805000075a7 */ /* 0x0022a400080411ff */
[----:B--2---:R-:W-:Y:S05]  /*188d0*/  @!P2 NANOSLEEP.SYNCS 0x989680 ;  /* 0x009896800000a95d */ /* 0x004fea0003900000 */
[----:B------:R-:W2:Y:S02]  /*188e0*/  @!P2 SYNCS.PHASECHK.TRANS64 P2, [R0+URZ+0xa038], R5 ;  /* 0x00a038050000a5a7 */ /* 0x000ea400080410ff */
[----:B--2---:R-:W-:Y:S05]  /*188f0*/  @!P2 BRA `(.L_x_431) ;  /* 0xfffffffc00f0a947 */ /* 0x004fea000383ffff */
[----:B------:R-:W-:Y:S05]  /*18900*/  BRA `(.L_x_432) ;  /* 0xffffffd400907947 */ /* 0x000fea000383ffff */
.L_x_305:
[----:B------:R-:W-:-:S07]  /*18910*/  MOV R0, UR25 ;  /* 0x0000001900007c02 */ /* 0x000fce0008000f00 */
.L_x_433:
[----:B-1----:R1:W2:Y:S02]  /*18920*/  SYNCS.PHASECHK.TRANS64.TRYWAIT P2, [R0+URZ+0xa038], R5 ;  /* 0x00a03805000075a7 */ /* 0x0022a400080411ff */
[----:B--2---:R-:W-:Y:S05]  /*18930*/  @!P2 NANOSLEEP.SYNCS 0x989680 ;  /* 0x009896800000a95d */ /* 0x004fea0003900000 */
[----:B------:R-:W2:Y:S02]  /*18940*/  @!P2 SYNCS.PHASECHK.TRANS64 P2, [R0+URZ+0xa038], R5 ;  /* 0x00a038050000a5a7 */ /* 0x000ea400080410ff */
[----:B--2---:R-:W-:Y:S05]  /*18950*/  @!P2 BRA `(.L_x_433) ;  /* 0xfffffffc00f0a947 */ /* 0x004fea000383ffff */
[----:B------:R-:W-:Y:S05]  /*18960*/  BRA `(.L_x_434) ;  /* 0xffffffd400f47947 */ /* 0x000fea000383ffff */
.L_x_310:
[----:B------:R-:W-:-:S07]  /*18970*/  MOV R0, UR17 ;  /* 0x0000001100007c02 */ /* 0x000fce0008000f00 */
.L_x_435:
[----:B-1----:R1:W2:Y:S02]  /*18980*/  SYNCS.PHASECHK.TRANS64.TRYWAIT P2, [R0+URZ+0xa038], R5 ;  /* 0x00a03805000075a7 */ /* 0x0022a400080411ff */
[----:B--2---:R-:W-:Y:S05]  /*18990*/  @!P2 NANOSLEEP.SYNCS 0x989680 ;  /* 0x009896800000a95d */ /* 0x004fea0003900000 */
[----:B------:R-:W2:Y:S02]  /*189a0*/  @!P2 SYNCS.PHASECHK.TRANS64 P2, [R0+URZ+0xa038], R5 ;  /* 0x00a038050000a5a7 */ /* 0x000ea400080410ff */
[----:B--2---:R-:W-:Y:S05]  /*189b0*/  @!P2 BRA `(.L_x_435) ;  /* 0xfffffffc00f0a947 */ /* 0x004fea000383ffff */
[----:B------:R-:W-:Y:S05]  /*189c0*/  BRA `(.L_x_436) ;  /* 0xffffffd800547947 */ /* 0x000fea000383ffff */
.L_x_315:
[----:B------:R-:W-:-:S07]  /*189d0*/  MOV R0, UR17 ;  /* 0x0000001100007c02 */ /* 0x000fce0008000f00 */
.L_x_437:
[----:B-1----:R1:W2:Y:S02]  /*189e0*/  SYNCS.PHASECHK.TRANS64.TRYWAIT P2, [R0+URZ+0xa038], R5 ;  /* 0x00a03805000075a7 */ /* 0x0022a400080411ff */
[----:B--2---:R-:W-:Y:S05]  /*189f0*/  @!P2 NANOSLEEP.SYNCS 0x989680 ;  /* 0x009896800000a95d */ /* 0x004fea0003900000 */
[----:B------:R-:W2:Y:S02]  /*18a00*/  @!P2 SYNCS.PHASECHK.TRANS64 P2, [R0+URZ+0xa038], R5 ;  /* 0x00a038050000a5a7 */ /* 0x000ea400080410ff */
[----:B--2---:R-:W-:Y:S05]  /*18a10*/  @!P2 BRA `(.L_x_437) ;  /* 0xfffffffc00f0a947 */ /* 0x004fea000383ffff */
[----:B------:R-:W-:Y:S05]  /*18a20*/  BRA `(.L_x_438) ;  /* 0xffffffd800b87947 */ /* 0x000fea000383ffff */
.L_x_320:
[----:B------:R-:W-:-:S07]  /*18a30*/  MOV R0, UR17 ;  /* 0x0000001100007c02 */ /* 0x000fce0008000f00 */
.L_x_439:
[----:B-1----:R1:W2:Y:S02]  /*18a40*/  SYNCS.PHASECHK.TRANS64.TRYWAIT P2, [R0+URZ+0xa038], R5 ;  /* 0x00a03805000075a7 */ /* 0x0022a400080411ff */
[----:B--2---:R-:W-:Y:S05]  /*18a50*/  @!P2 NANOSLEEP.SYNCS 0x989680 ;  /* 0x009896800000a95d */ /* 0x004fea0003900000 */
[----:B------:R-:W2:Y:S02]  /*18a60*/  @!P2 SYNCS.PHASECHK.TRANS64 P2, [R0+URZ+0xa038], R5 ;  /* 0x00a038050000a5a7 */ /* 0x000ea400080410ff */
[----:B--2---:R-:W-:Y:S05]  /*18a70*/  @!P2 BRA `(.L_x_439) ;  /* 0xfffffffc00f0a947 */ /* 0x004fea000383ffff */
[----:B------:R-:W-:Y:S05]  /*18a80*/  BRA `(.L_x_440) ;  /* 0xffffffdc001c7947 */ /* 0x000fea000383ffff */
.L_x_325:
[----:B------:R-:W-:-:S07]  /*18a90*/  MOV R0, UR17 ;  /* 0x0000001100007c02 */ /* 0x000fce0008000f00 */
.L_x_441:
[----:B-1----:R1:W2:Y:S02]  /*18aa0*/  SYNCS.PHASECHK.TRANS64.TRYWAIT P2, [R0+URZ+0xa038], R5 ;  /* 0x00a03805000075a7 */ /* 0x0022a400080411ff */
[----:B--2---:R-:W-:Y:S05]  /*18ab0*/  @!P2 NANOSLEEP.SYNCS 0x989680 ;  /* 0x009896800000a95d */ /* 0x004fea0003900000 */
[----:B------:R-:W2:Y:S02]  /*18ac0*/  @!P2 SYNCS.PHASECHK.TRANS64 P2, [R0+URZ+0xa038], R5 ;  /* 0x00a038050000a5a7 */ /* 0x000ea400080410ff */
[----:B--2---:R-:W-:Y:S05]  /*18ad0*/  @!P2 BRA `(.L_x_441) ;  /* 0xfffffffc00f0a947 */ /* 0x004fea000383ffff */
[----:B------:R-:W-:Y:S05]  /*18ae0*/  BRA `(.L_x_442) ;  /* 0xffffffdc00807947 */ /* 0x000fea000383ffff */
.L_x_330:
[----:B------:R-:W-:-:S07]  /*18af0*/  MOV R0, UR17 ;  /* 0x0000001100007c02 */ /* 0x000fce0008000f00 */
.L_x_443:
[----:B-1----:R1:W2:Y:S02]  /*18b00*/  SYNCS.PHASECHK.TRANS64.TRYWAIT P2, [R0+URZ+0xa038], R5 ;  /* 0x00a03805000075a7 */ /* 0x0022a400080411ff */
[----:B--2---:R-:W-:Y:S05]  /*18b10*/  @!P2 NANOSLEEP.SYNCS 0x989680 ;  /* 0x009896800000a95d */ /* 0x004fea0003900000 */
[----:B------:R-:W2:Y:S02]  /*18b20*/  @!P2 SYNCS.PHASECHK.TRANS64 P2, [R0+URZ+0xa038], R5 ;  /* 0x00a038050000a5a7 */ /* 0x000ea400080410ff */
[----:B--2---:R-:W-:Y:S05]  /*18b30*/  @!P2 BRA `(.L_x_443) ;  /* 0xfffffffc00f0a947 */ /* 0x004fea000383ffff */
[----:B------:R-:W-:Y:S05]  /*18b40*/  BRA `(.L_x_444) ;  /* 0xffffffdc00e47947 */ /* 0x000fea000383ffff */
.L_x_336:
[----:B------:R-:W-:-:S07]  /*18b50*/  MOV R0, UR25 ;  /* 0x0000001900007c02 */ /* 0x000fce0008000f00 */
.L_x_445:
[----:B-1----:R1:W2:Y:S02]  /*18b60*/  SYNCS.PHASECHK.TRANS64.TRYWAIT P2, [R0+URZ+0xa038], R3 ;  /* 0x00a03803000075a7 */ /* 0x0022a400080411ff */
[----:B--2---:R-:W-:Y:S05]  /*18b70*/  @!P2 NANOSLEEP.SYNCS 0x989680 ;  /* 0x009896800000a95d */ /* 0x004fea0003900000 */
[----:B------:R-:W2:Y:S02]  /*18b80*/  @!P2 SYNCS.PHASECHK.TRANS64 P2, [R0+URZ+0xa038], R3 ;  /* 0x00a038030000a5a7 */ /* 0x000ea400080410ff */
[----:B--2---:R-:W-:Y:S05]  /*18b90*/  @!P2 BRA `(.L_x_445) ;  /* 0xfffffffc00f0a947 */ /* 0x004fea000383ffff */
[----:B------:R-:W-:Y:S05]  /*18ba0*/  BRA `(.L_x_446) ;  /* 0xffffffe000707947 */ /* 0x000fea000383ffff */
.L_x_341:
[----:B------:R-:W-:-:S07]  /*18bb0*/  MOV R0, UR17 ;  /* 0x0000001100007c02 */ /* 0x000fce0008000f00 */
.L_x_447:
[----:B-1----:R1:W2:Y:S02]  /*18bc0*/  SYNCS.PHASECHK.TRANS64.TRYWAIT P2, [R0+URZ+0xa038], R5 ;  /* 0x00a03805000075a7 */ /* 0x0022a400080411ff */
[----:B--2---:R-:W-:Y:S05]  /*18bd0*/  @!P2 NANOSLEEP.SYNCS 0x989680 ;  /* 0x009896800000a95d */ /* 0x004fea0003900000 */
[----:B------:R-:W2:Y:S02]  /*18be0*/  @!P2 SYNCS.PHASECHK.TRANS64 P2, [R0+URZ+0xa038], R5 ;  /* 0x00a038050000a5a7 */ /* 0x000ea400080410ff */
[----:B--2---:R-:W-:Y:S05]  /*18bf0*/  @!P2 BRA `(.L_x_447) ;  /* 0xfffffffc00f0a947 */ /* 0x004fea000383ffff */
[----:B------:R-:W-:Y:S05]  /*18c00*/  BRA `(.L_x_448) ;  /* 0xffffffe000d07947 */ /* 0x000fea000383ffff */
.L_x_347:
[----:B------:R-:W-:-:S07]  /*18c10*/  MOV R0, UR16 ;  /* 0x0000001000007c02 */ /* 0x000fce0008000f00 */
.L_x_449:
[----:B-1----:R1:W2:Y:S02]  /*18c20*/  SYNCS.PHASECHK.TRANS64.TRYWAIT P0, [R0+URZ+0xa0b0], R3 ;  /* 0x00a0b003000075a7 */ /* 0x0022a400080011ff */
[----:B--2---:R-:W-:Y:S05]  /*18c30*/  @!P0 NANOSLEEP.SYNCS 0x989680 ;  /* 0x009896800000895d */ /* 0x004fea0003900000 */
[----:B------:R-:W2:Y:S02]  /*18c40*/  @!P0 SYNCS.PHASECHK.TRANS64 P0, [R0+URZ+0xa0b0], R3 ;  /* 0x00a0b003000085a7 */ /* 0x000ea400080010ff */
[----:B--2---:R-:W-:Y:S05]  /*18c50*/  @!P0 BRA `(.L_x_449) ;  /* 0xfffffffc00f08947 */ /* 0x004fea000383ffff */
[----:B------:R-:W-:Y:S05]  /*18c60*/  BRA `(.L_x_450) ;  /* 0xffffffe400d07947 */ /* 0x000fea000383ffff */
.L_x_349:
[----:B-1----:R-:W-:-:S07]  /*18c70*/  MOV R0, UR16 ;  /* 0x0000001000007c02 */ /* 0x002fce0008000f00 */
.L_x_451:
[----:B-1----:R1:W2:Y:S02]  /*18c80*/  SYNCS.PHASECHK.TRANS64.TRYWAIT P0, [R0+URZ+0xa0b8], R3 ;  /* 0x00a0b803000075a7 */ /* 0x0022a400080011ff */
[----:B--2---:R-:W-:Y:S05]  /*18c90*/  @!P0 NANOSLEEP.SYNCS 0x989680 ;  /* 0x009896800000895d */ /* 0x004fea0003900000 */
[----:B------:R-:W2:Y:S02]  /*18ca0*/  @!P0 SYNCS.PHASECHK.TRANS64 P0, [R0+URZ+0xa0b8], R3 ;  /* 0x00a0b803000085a7 */ /* 0x000ea400080010ff */
[----:B--2---:R-:W-:Y:S05]  /*18cb0*/  @!P0 BRA `(.L_x_451) ;  /* 0xfffffffc00f08947 */ /* 0x004fea000383ffff */
[----:B------:R-:W-:Y:S05]  /*18cc0*/  BRA `(.L_x_452) ;  /* 0xffffffe400e07947 */ /* 0x000fea000383ffff */
        .weak           $__internal_0_$__cuda_sm10x_tcgen05_guardrail_trap_col_being_dealloced_not_returned_by_alloc
        .type           $__internal_0_$__cuda_sm10x_tcgen05_guardrail_trap_col_being_dealloced_not_returned_by_alloc,@function
        .size           $__internal_0_$__cuda_sm10x_tcgen05_guardrail_trap_col_being_dealloced_not_returned_by_alloc,($__internal_1_$__cuda_sm10x_tcgen05_guardrail_trap_phase_invalid_during_alloc - $__internal_0_$__cuda_sm10x_tcgen05_guardrail_trap_col_being_dealloced_not_returned_by_alloc)
$__internal_0_$__cuda_sm10x_tcgen05_guardrail_trap_col_being_dealloced_not_returned_by_alloc:
[----:B------:R-:W-:Y:S05]  /*18cd0*/  BPT.TRAP 0x1 ;  /* 0x000000040000795c */ /* 0x000fea0000300000 */
[----:B------:R-:W-:-:S04]  /*18ce0*/  HFMA2 R3, -RZ, RZ, 0, 0 ;  /* 0x00000000ff037431 */ /* 0x000fc800000001ff */
[----:B------:R-:W-:Y:S05]  /*18cf0*/  RET.REL.NODEC R2 `(_ZN7cutlass13device_kernelINS_4fmha6kernel36Sm100FmhaFwdKernelTmaWarpspecializedIN4cute5tupleIJiiiNS5_IJNS5_IJiiEEEiEEEEEENS1_10collective38Sm100FmhaFwdMainloopTmaWarpspecializedINS_10bfloat16_tEffNS5_IJNS4_1CILi256EEENSC_ILi128EEENSC_ILi32EEEEEENS5_IJiNSC_ILi1EEES7_EEENS5_IJiSH_NS5_IJNS5_IJNSC_ILi0EEEiEEEiEEEEEESM_NS9_12ResidualMaskENS5_IJNSC_ILi2EEESH_SH_EEENSC_ILb0EEEEENS9_38Sm100FmhaFwdEpilogueTmaWarpspecializedINS_6half_tEfNS5_IJSE_SF_SE_EEESI_NS5_IJSH_S7_EEESQ_EENS2_23IndividualTileSchedulerENS2_41Sm100FmhaCtxKernelWarpspecializedScheduleEEEEEvNT_6ParamsE) ;  /* 0xfffffe7002c07950 */ /* 0x000fea0003c3ffff */
        .weak           $__internal_1_$__cuda_sm10x_tcgen05_guardrail_trap_phase_invalid_during_alloc
        .type           $__internal_1_$__cuda_sm10x_tcgen05_guardrail_trap_phase_invalid_during_alloc,@function
        .size           $__internal_1_$__cuda_sm10x_tcgen05_guardrail_trap_phase_invalid_during_alloc,($__internal_2_$__cuda_sm10x_tcgen05_guardrail_trap_unallocated_columns_being_dealloced - $__internal_1_$__cuda_sm10x_tcgen05_guardrail_trap_phase_invalid_during_alloc)
$__internal_1_$__cuda_sm10x_tcgen05_guardrail_trap_phase_invalid_during_alloc:
[----:B------:R-:W-:Y:S05]  /*18d00*/  BPT.TRAP 0x1 ;  /* 0x000000040000795c */ /* 0x000fea0000300000 */
[----:B------:R-:W-:-:S04]  /*18d10*/  MOV R3, 0x0 ;  /* 0x0000000000037802 */ /* 0x000fc80000000f00 */
[----:B------:R-:W-:Y:S05]  /*18d20*/  RET.REL.NODEC R2 `(_ZN7cutlass13device_kernelINS_4fmha6kernel36Sm100FmhaFwdKernelTmaWarpspecializedIN4cute5tupleIJiiiNS5_IJNS5_IJiiEEEiEEEEEENS1_10collective38Sm100FmhaFwdMainloopTmaWarpspecializedINS_10bfloat16_tEffNS5_IJNS4_1CILi256EEENSC_ILi128EEENSC_ILi32EEEEEENS5_IJiNSC_ILi1EEES7_EEENS5_IJiSH_NS5_IJNS5_IJNSC_ILi0EEEiEEEiEEEEEESM_NS9_12ResidualMaskENS5_IJNSC_ILi2EEESH_SH_EEENSC_ILb0EEEEENS9_38Sm100FmhaFwdEpilogueTmaWarpspecializedINS_6half_tEfNS5_IJSE_SF_SE_EEESI_NS5_IJSH_S7_EEESQ_EENS2_23IndividualTileSchedulerENS2_41Sm100FmhaCtxKernelWarpspecializedScheduleEEEEEvNT_6ParamsE) ;  /* 0xfffffe7002b47950 */ /* 0x000fea0003c3ffff */
        .weak           $__internal_2_$__cuda_sm10x_tcgen05_guardrail_trap_unallocated_columns_being_dealloced
        .type           $__internal_2_$__cuda_sm10x_tcgen05_guardrail_trap_unallocated_columns_being_dealloced,@function
        .size           $__internal_2_$__cuda_sm10x_tcgen05_guardrail_trap_unallocated_columns_being_dealloced,($__internal_3_$__cuda_sm3x_div_rn_noftz_f32_slowpath - $__internal_2_$__cuda_sm10x_tcgen05_guardrail_trap_unallocated_columns_being_dealloced)
$__internal_2_$__cuda_sm10x_tcgen05_guardrail_trap_unallocated_columns_being_dealloced:
[----:B------:R-:W-:Y:S05]  /*18d30*/  BPT.TRAP 0x1 ;  /* 0x000000040000795c */ /* 0x000fea0000300000 */
[----:B------:R-:W-:-:S04]  /*18d40*/  HFMA2 R3, -RZ, RZ, 0, 0 ;  /* 0x00000000ff037431 */ /* 0x000fc800000001ff */
[----:B------:R-:W-:Y:S05]  /*18d50*/  RET.REL.NODEC R2 `(_ZN7cutlass13device_kernelINS_4fmha6kernel36Sm100FmhaFwdKernelTmaWarpspecializedIN4cute5tupleIJiiiNS5_IJNS5_IJiiEEEiEEEEEENS1_10collective38Sm100FmhaFwdMainloopTmaWarpspecializedINS_10bfloat16_tEffNS5_IJNS4_1CILi256EEENSC_ILi128EEENSC_ILi32EEEEEENS5_IJiNSC_ILi1EEES7_EEENS5_IJiSH_NS5_IJNS5_IJNSC_ILi0EEEiEEEiEEEEEESM_NS9_12ResidualMaskENS5_IJNSC_ILi2EEESH_SH_EEENSC_ILb0EEEEENS9_38Sm100FmhaFwdEpilogueTmaWarpspecializedINS_6half_tEfNS5_IJSE_SF_SE_EEESI_NS5_IJSH_S7_EEESQ_EENS2_23IndividualTileSchedulerENS2_41Sm100FmhaCtxKernelWarpspecializedScheduleEEEEEvNT_6ParamsE) ;  /* 0xfffffe7002a87950 */ /* 0x000fea0003c3ffff */
        .weak           $__internal_3_$__cuda_sm3x_div_rn_noftz_f32_slowpath
        .type           $__internal_3_$__cuda_sm3x_div_rn_noftz_f32_slowpath,@function
        .size           $__internal_3_$__cuda_sm3x_div_rn_noftz_f32_slowpath,(.L_x_469 - $__internal_3_$__cuda_sm3x_div_rn_noftz_f32_slowpath)
$__internal_3_$__cuda_sm3x_div_rn_noftz_f32_slowpath:
[----:B------:R-:W-:Y:S01]  /*18d60*/  SHF.R.U32.HI R3, RZ, 0x17, R22 ;  /* 0x00000017ff037819 */ /* 0x000fe20000011616 */
[----:B------:R-:W-:Y:S01]  /*18d70*/  BSSY.RECONVERGENT B1, `(.L_x_453) ;  /* 0x0000065000017945 */ /* 0x000fe20003800200 */
[--C-:B------:R-:W-:Y:S01]  /*18d80*/  SHF.R.U32.HI R8, RZ, 0x17, R36.reuse ;  /* 0x00000017ff087819 */ /* 0x100fe20000011624 */
[----:B------:R-:W-:Y:S01]  /*18d90*/  IMAD.MOV.U32 R7, RZ, RZ, R36 ;  /* 0x000000ffff077224 */ /* 0x000fe200078e0024 */
[----:B------:R-:W-:Y:S01]  /*18da0*/  LOP3.LUT R3, R3, 0xff, RZ, 0xc0, !PT ;  /* 0x000000ff03037812 */ /* 0x000fe200078ec0ff */
[----:B------:R-:W-:Y:S01]  /*18db0*/  IMAD.MOV.U32 R6, RZ, RZ, R22 ;  /* 0x000000ffff067224 */ /* 0x000fe200078e0016 */
[----:B------:R-:W-:-:S03]  /*18dc0*/  LOP3.LUT R8, R8, 0xff, RZ, 0xc0, !PT ;  /* 0x000000ff08087812 */ /* 0x000fc600078ec0ff */
[----:B------:R-:W-:Y:S02]  /*18dd0*/  VIADD R0, R3, 0xffffffff ;  /* 0xffffffff03007836 */ /* 0x000fe40000000000 */
[----:B------:R-:W-:-:S03]  /*18de0*/  VIADD R5, R8, 0xffffffff ;  /* 0xffffffff08057836 */ /* 0x000fc60000000000 */
[----:B------:R-:W-:-:S04]  /*18df0*/  ISETP.GT.U32.AND P0, PT, R0, 0xfd, PT ;  /* 0x000000fd0000780c */ /* 0x000fc80003f04070 */
[----:B------:R-:W-:-:S13]  /*18e00*/  ISETP.GT.U32.OR P0, PT, R5, 0xfd, P0 ;  /* 0x000000fd0500780c */ /* 0x000fda0000704470 */
[----:B------:R-:W-:Y:S01]  /*18e10*/  @!P0 IMAD.MOV.U32 R10, RZ, RZ, RZ ;  /* 0x000000ffff0a8224 */ /* 0x000fe200078e00ff */
[----:B------:R-:W-:Y:S06]  /*18e20*/  @!P0 BRA `(.L_x_454) ;  /* 0x00000000005c8947 */ /* 0x000fec0003800000 */
[----:B------:R-:W-:Y:S02]  /*18e30*/  FSETP.GTU.FTZ.AND P1, PT, |R36|, +INF , PT ;  /* 0x7f8000002400780b */ /* 0x000fe40003f3c200 */
[----:B------:R-:W-:-:S04]  /*18e40*/  FSETP.GTU.FTZ.AND P0, PT, |R22|, +INF , PT ;  /* 0x7f8000001600780b */ /* 0x000fc80003f1c200 */
[----:B------:R-:W-:-:S13]  /*18e50*/  PLOP3.LUT P0, PT, P1, P0, PT, 0xf8, 0x8f ;  /* 0x00000000008f781c */ /* 0x000fda0000f01f70 */
[----:B------:R-:W-:Y:S05]  /*18e60*/  @P0 BRA `(.L_x_455) ;  /* 0x0000000400500947 */ /* 0x000fea0003800000 */
[----:B------:R-:W-:-:S13]  /*18e70*/  LOP3.LUT P0, RZ, R6, 0x7fffffff, R7, 0xc8, !PT ;  /* 0x7fffffff06ff7812 */ /* 0x000fda000780c807 */
[----:B------:R-:W-:Y:S05]  /*18e80*/  @!P0 BRA `(.L_x_456) ;  /* 0x0000000400408947 */ /* 0x000fea0003800000 */
[----:B------:R-:W-:Y:S02]  /*18e90*/  FSETP.NEU.FTZ.AND P0, PT, |R36|, +INF , PT ;  /* 0x7f8000002400780b */ /* 0x000fe40003f1d200 */
[----:B------:R-:W-:Y:S02]  /*18ea0*/  FSETP.NEU.FTZ.AND P1, PT, |R22|, +INF , PT ;  /* 0x7f8000001600780b */ /* 0x000fe40003f3d200 */
[----:B------:R-:W-:-:S11]  /*18eb0*/  FSETP.NEU.FTZ.AND P2, PT, |R36|, +INF , PT ;  /* 0x7f8000002400780b */ /* 0x000fd60003f5d200 */
[----:B------:R-:W-:Y:S05]  /*18ec0*/  @!P1 BRA !P0, `(.L_x_456) ;  /* 0x0000000400309947 */ /* 0x000fea0004000000 */
[----:B------:R-:W-:-:S04]  /*18ed0*/  LOP3.LUT P0, RZ, R7, 0x7fffffff, RZ, 0xc0, !PT ;  /* 0x7fffffff07ff7812 */ /* 0x000fc8000780c0ff */
[----:B------:R-:W-:-:S13]  /*18ee0*/  PLOP3.LUT P0, PT, P1, P0, PT, 0x2f, 0xf2 ;  /* 0x0000000000f2781c */ /* 0x000fda0000f00577 */
[----:B------:R-:W-:Y:S05]  /*18ef0*/  @P0 BRA `(.L_x_457) ;  /* 0x00000004001c0947 */ /* 0x000fea0003800000 */
[----:B------:R-:W-:-:S04]  /*18f00*/  LOP3.LUT P0, RZ, R6, 0x7fffffff, RZ, 0xc0, !PT ;  /* 0x7fffffff06ff7812 */ /* 0x000fc8000780c0ff */
[----:B------:R-:W-:-:S13]  /*18f10*/  PLOP3.LUT P0, PT, P2, P0, PT, 0x2f, 0xf2 ;  /* 0x0000000000f2781c */ /* 0x000fda0001700577 */
[----:B------:R-:W-:Y:S05]  /*18f20*/  @P0 BRA `(.L_x_458) ;  /* 0x0000000400040947 */ /* 0x000fea0003800000 */
[----:B------:R-:W-:Y:S02]  /*18f30*/  ISETP.GE.AND P1, PT, R5, RZ, PT ;  /* 0x000000ff0500720c */ /* 0x000fe40003f26270 */
[----:B------:R-:W-:-:S11]  /*18f40*/  ISETP.GE.AND P0, PT, R0, RZ, PT ;  /* 0x000000ff0000720c */ /* 0x000fd60003f06270 */
[----:B------:R-:W-:Y:S01]  /*18f50*/  @P1 MOV R10, RZ ;  /* 0x000000ff000a1202 */ /* 0x000fe20000000f00 */
[----:B------:R-:W-:Y:S01]  /*18f60*/  @!P1 FFMA R7, R36, 1.84467440737095516160e+19, RZ ;  /* 0x5f80000024079823 */ /* 0x000fe200000000ff */
[----:B------:R-:W-:Y:S01]  /*18f70*/  @!P1 MOV R10, 0xffffffc0 ;  /* 0xffffffc0000a9802 */ /* 0x000fe20000000f00 */
[----:B------:R-:W-:-:S03]  /*18f80*/  @!P0 FFMA R6, R22, 1.84467440737095516160e+19, RZ ;  /* 0x5f80000016068823 */ /* 0x000fc600000000ff */
[----:B------:R-:W-:-:S07]  /*18f90*/  @!P0 IADD3 R10, PT, PT, R10, 0x40, RZ ;  /* 0x000000400a0a8810 */ /* 0x000fce0007ffe0ff */
.L_x_454:
[----:B------:R-:W-:Y:S01]  /*18fa0*/  LEA R11, R3, 0xc0800000, 0x17 ;  /* 0xc0800000030b7811 */ /* 0x000fe200078eb8ff */
[----:B------:R-:W-:Y:S01]  /*18fb0*/  BSSY.RECONVERGENT B0, `(.L_x_459) ;  /* 0x0000036000007945 */ /* 0x000fe20003800200 */
[----:B------:R-:W-:Y:S02]  /*18fc0*/  IADD3 R8, PT, PT, R8, -0x7f, RZ ;  /* 0xffffff8108087810 */ /* 0x000fe40007ffe0ff */
[----:B------:R-:W-:-:S03]  /*18fd0*/  IADD3 R11, PT, PT, -R11, R6, RZ ;  /* 0x000000060b0b7210 */ /* 0x000fc60007ffe1ff */
[----:B------:R-:W-:Y:S01]  /*18fe0*/  IMAD R9, R8, -0x800000, R7 ;  /* 0xff80000008097824 */ /* 0x000fe200078e0207 */
[----:B------:R-:W1:Y:S01]  /*18ff0*/  MUFU.RCP R5, R11 ;  /* 0x0000000b00057308 */ /* 0x000e620000001000 */
[----:B------:R-:W-:-:S04]  /*19000*/  FADD.FTZ R6, -R11, -RZ ;  /* 0x800000ff0b067221 */ /* 0x000fc80000010100 */
[----:B-1----:R-:W-:-:S04]  /*19010*/  FFMA R0, R5, R6, 1 ;  /* 0x3f80000005007423 */ /* 0x002fc80000000006 */
[----:B------:R-:W-:-:S04]  /*19020*/  FFMA R0, R5, R0, R5 ;  /* 0x0000000005007223 */ /* 0x000fc80000000005 */
[----:B------:R-:W-:-:S04]  /*19030*/  FFMA R7, R9, R0, RZ ;  /* 0x0000000009077223 */ /* 0x000fc800000000ff */
[----:B------:R-:W-:-:S04]  /*19040*/  FFMA R5, R6, R7, R9 ;  /* 0x0000000706057223 */ /* 0x000fc80000000009 */
[----:B------:R-:W-:-:S04]  /*19050*/  FFMA R5, R0, R5, R7 ;  /* 0x0000000500057223 */ /* 0x000fc80000000007 */
[----:B------:R-:W-:Y:S01]  /*19060*/  FFMA R6, R6, R5, R9 ;  /* 0x0000000506067223 */ /* 0x000fe20000000009 */
[----:B------:R-:W-:-:S03]  /*19070*/  IADD3 R9, PT, PT, R8, 0x7f, -R3 ;  /* 0x0000007f08097810 */ /* 0x000fc60007ffe803 */
[----:B------:R-:W-:Y:S01]  /*19080*/  FFMA R7, R0, R6, R5 ;  /* 0x0000000600077223 */ /* 0x000fe20000000005 */
[----:B------:R-:W-:-:S04]  /*19090*/  IADD3 R10, PT, PT, R9, R10, RZ ;  /* 0x0000000a090a7210 */ /* 0x000fc80007ffe0ff */
[----:B------:R-:W-:-:S04]  /*190a0*/  SHF.R.U32.HI R3, RZ, 0x17, R7 ;  /* 0x00000017ff037819 */ /* 0x000fc80000011607 */
[----:B------:R-:W-:-:S04]  /*190b0*/  LOP3.LUT R3, R3, 0xff, RZ, 0xc0, !PT ;  /* 0x000000ff03037812 */ /* 0x000fc800078ec0ff */
[----:B------:R-:W-:-:S04]  /*190c0*/  IADD3 R3, PT, PT, R3, R10, RZ ;  /* 0x0000000a03037210 */ /* 0x000fc80007ffe0ff */
[----:B------:R-:W-:-:S04]  /*190d0*/  IADD3 R8, PT, PT, R3, -0x1, RZ ;  /* 0xffffffff03087810 */ /* 0x000fc80007ffe0ff */
[----:B------:R-:W-:-:S13]  /*190e0*/  ISETP.GE.U32.AND P0, PT, R8, 0xfe, PT ;  /* 0x000000fe0800780c */ /* 0x000fda0003f06070 */
[----:B------:R-:W-:Y:S05]  /*190f0*/  @!P0 BRA `(.L_x_460) ;  /* 0x0000000000808947 */ /* 0x000fea0003800000 */
[----:B------:R-:W-:-:S13]  /*19100*/  ISETP.GT.AND P0, PT, R3, 0xfe, PT ;  /* 0x000000fe0300780c */ /* 0x000fda0003f04270 */
[----:B------:R-:W-:Y:S05]  /*19110*/  @P0 BRA `(.L_x_461) ;  /* 0x00000000006c0947 */ /* 0x000fea0003800000 */
[----:B------:R-:W-:-:S13]  /*19120*/  ISETP.GE.AND P0, PT, R3, 0x1, PT ;  /* 0x000000010300780c */ /* 0x000fda0003f06270 */
[----:B------:R-:W-:Y:S05]  /*19130*/  @P0 BRA `(.L_x_462) ;  /* 0x0000000000740947 */ /* 0x000fea0003800000 */
[----:B------:R-:W-:Y:S02]  /*19140*/  ISETP.GE.AND P0, PT, R3, -0x18, PT ;  /* 0xffffffe80300780c */ /* 0x000fe40003f06270 */
[----:B------:R-:W-:-:S11]  /*19150*/  LOP3.LUT R7, R7, 0x80000000, RZ, 0xc0, !PT ;  /* 0x8000000007077812 */ /* 0x000fd600078ec0ff */
[----:B------:R-:W-:Y:S05]  /*19160*/  @!P0 BRA `(.L_x_462) ;  /* 0x0000000000688947 */ /* 0x000fea0003800000 */
[CCC-:B------:R-:W-:Y:S01]  /*19170*/  FFMA.RZ R8, R0.reuse, R6.reuse, R5.reuse ;  /* 0x0000000600087223 */ /* 0x1c0fe2000000c005 */
[CCC-:B------:R-:W-:Y:S01]  /*19180*/  FFMA.RP R9, R0.reuse, R6.reuse, R5.reuse ;  /* 0x0000000600097223 */ /* 0x1c0fe20000008005 */
[----:B------:R-:W-:Y:S01]  /*19190*/  FFMA.RM R6, R0, R6, R5 ;  /* 0x0000000600067223 */ /* 0x000fe20000004005 */
[C---:B------:R-:W-:Y:S01]  /*191a0*/  VIADD R0, R3.reuse, 0x20 ;  /* 0x0000002003007836 */ /* 0x040fe20000000000 */
[C---:B------:R-:W-:Y:S02]  /*191b0*/  ISETP.NE.AND P0, PT, R3.reuse, RZ, PT ;  /* 0x000000ff0300720c */ /* 0x040fe40003f05270 */
[----:B------:R-:W-:Y:S02]  /*191c0*/  LOP3.LUT R8, R8, 0x7fffff, RZ, 0xc0, !PT ;  /* 0x007fffff08087812 */ /* 0x000fe400078ec0ff */
[----:B------:R-:W-:Y:S01]  /*191d0*/  ISETP.NE.AND P1, PT, R3, RZ, PT ;  /* 0x000000ff0300720c */ /* 0x000fe20003f25270 */
[----:B------:R-:W-:Y:S01]  /*191e0*/  IMAD.MOV R3, RZ, RZ, -R3 ;  /* 0x000000ffff037224 */ /* 0x000fe200078e0a03 */
[----:B------:R-:W-:-:S02]  /*191f0*/  LOP3.LUT R5, R8, 0x800000, RZ, 0xfc, !PT ;  /* 0x0080000008057812 */ /* 0x000fc400078efcff */
[----:B------:R-:W-:Y:S02]  /*19200*/  FSETP.NEU.FTZ.AND P2, PT, R9, R6, PT ;  /* 0x000000060900720b */ /* 0x000fe40003f5d000 */
[----:B------:R-:W-:Y:S02]  /*19210*/  SHF.L.U32 R0, R5, R0, RZ ;  /* 0x0000000005007219 */ /* 0x000fe400000006ff */
[----:B------:R-:W-:Y:S02]  /*19220*/  SEL R6, R3, RZ, P0 ;  /* 0x000000ff03067207 */ /* 0x000fe40000000000 */
[----:B------:R-:W-:Y:S02]  /*19230*/  ISETP.NE.AND P1, PT, R0, RZ, P1 ;  /* 0x000000ff0000720c */ /* 0x000fe40000f25270 */
[----:B------:R-:W-:Y:S02]  /*19240*/  SHF.R.U32.HI R5, RZ, R6, R5 ;  /* 0x00000006ff057219 */ /* 0x000fe40000011605 */
[----:B------:R-:W-:-:S02]  /*19250*/  PLOP3.LUT P1, PT, P2, P1, PT, 0xf8, 0x8f ;  /* 0x00000000008f781c */ /* 0x000fc40001723f70 */
[----:B------:R-:W-:Y:S02]  /*19260*/  SHF.R.U32.HI R3, RZ, 0x1, R5 ;  /* 0x00000001ff037819 */ /* 0x000fe40000011605 */
[----:B------:R-:W-:-:S04]  /*19270*/  SEL R0, RZ, 0x1, !P1 ;  /* 0x00000001ff007807 */ /* 0x000fc80004800000 */
[----:B------:R-:W-:-:S04]  /*19280*/  LOP3.LUT R0, R0, 0x1, R3, 0xf8, !PT ;  /* 0x0000000100007812 */ /* 0x000fc800078ef803 */
[----:B------:R-:W-:-:S05]  /*19290*/  LOP3.LUT R0, R0, R5, RZ, 0xc0, !PT ;  /* 0x0000000500007212 */ /* 0x000fca00078ec0ff */
[----:B------:R-:W-:-:S05]  /*192a0*/  IMAD.IADD R0, R3, 0x1, R0 ;  /* 0x0000000103007824 */ /* 0x000fca00078e0200 */
[----:B------:R-:W-:Y:S01]  /*192b0*/  LOP3.LUT R7, R0, R7, RZ, 0xfc, !PT ;  /* 0x0000000700077212 */ /* 0x000fe200078efcff */
[----:B------:R-:W-:Y:S05]  /*192c0*/  BRA `(.L_x_462) ;  /* 0x0000000000107947 */ /* 0x000fea0003800000 */
.L_x_461:
[----:B------:R-:W-:-:S04]  /*192d0*/  LOP3.LUT R7, R7, 0x80000000, RZ, 0xc0, !PT ;  /* 0x8000000007077812 */ /* 0x000fc800078ec0ff */
[----:B------:R-:W-:Y:S01]  /*192e0*/  LOP3.LUT R7, R7, 0x7f800000, RZ, 0xfc, !PT ;  /* 0x7f80000007077812 */ /* 0x000fe200078efcff */
[----:B------:R-:W-:Y:S05]  /*192f0*/  BRA `(.L_x_462) ;  /* 0x0000000000047947 */ /* 0x000fea0003800000 */
.L_x_460:
[----:B------:R-:W-:Y:S02]  /*19300*/  LEA R7, R10, R7, 0x17 ;  /* 0x000000070a077211 */ /* 0x000fe400078eb8ff */
.L_x_462:
[----:B------:R-:W-:Y:S05]  /*19310*/  BSYNC.RECONVERGENT B0 ;  /* 0x0000000000007941 */ /* 0x000fea0003800200 */
.L_x_459:
[----:B------:R-:W-:Y:S01]  /*19320*/  MOV R0, R7 ;  /* 0x0000000700007202 */ /* 0x000fe20000000f00 */
[----:B------:R-:W-:Y:S05]  /*19330*/  BRA `(.L_x_463) ;  /* 0x0000000000207947 */ /* 0x000fea0003800000 */
.L_x_458:
[----:B------:R-:W-:-:S04]  /*19340*/  LOP3.LUT R6, R6, 0x80000000, R7, 0x48, !PT ;  /* 0x8000000006067812 */ /* 0x000fc800078e4807 */
[----:B------:R-:W-:Y:S01]  /*19350*/  LOP3.LUT R0, R6, 0x7f800000, RZ, 0xfc, !PT ;  /* 0x7f80000006007812 */ /* 0x000fe200078efcff */
[----:B------:R-:W-:Y:S05]  /*19360*/  BRA `(.L_x_463) ;  /* 0x0000000000147947 */ /* 0x000fea0003800000 */
.L_x_457:
[----:B------:R-:W-:Y:S01]  /*19370*/  LOP3.LUT R0, R6, 0x80000000, R7, 0x48, !PT ;  /* 0x8000000006007812 */ /* 0x000fe200078e4807 */
[----:B------:R-:W-:Y:S05]  /*19380*/  BRA `(.L_x_463) ;  /* 0x00000000000c7947 */ /* 0x000fea0003800000 */
.L_x_456:
[----:B------:R-:W1:Y:S01]  /*19390*/  MUFU.RSQ R0, -QNAN ;  /* 0xffc0000000007908 */ /* 0x000e620000001400 */
[----:B------:R-:W-:Y:S05]  /*193a0*/  BRA `(.L_x_463) ;  /* 0x0000000000047947 */ /* 0x000fea0003800000 */
.L_x_455:
[----:B------:R-:W-:-:S07]  /*193b0*/  FADD.FTZ R0, R36, R22 ;  /* 0x0000001624007221 */ /* 0x000fce0000010000 */
.L_x_463:
[----:B------:R-:W-:Y:S05]  /*193c0*/  BSYNC.RECONVERGENT B1 ;  /* 0x0000000000017941 */ /* 0x000fea0003800200 */
.L_x_453:
[----:B------:R-:W-:-:S04]  /*193d0*/  HFMA2 R5, -RZ, RZ, 0, 0 ;  /* 0x00000000ff057431 */ /* 0x000fc800000001ff */
[----:B-1----:R-:W-:Y:S05]  /*193e0*/  RET.REL.NODEC R4 `(_ZN7cutlass13device_kernelINS_4fmha6kernel36Sm100FmhaFwdKernelTmaWarpspecializedIN4cute5tupleIJiiiNS5_IJNS5_IJiiEEEiEEEEEENS1_10collective38Sm100FmhaFwdMainloopTmaWarpspecializedINS_10bfloat16_tEffNS5_IJNS4_1CILi256EEENSC_ILi128EEENSC_ILi32EEEEEENS5_IJiNSC_ILi1EEES7_EEENS5_IJiSH_NS5_IJNS5_IJNSC_ILi0EEEiEEEiEEEEEESM_NS9_12ResidualMaskENS5_IJNSC_ILi2EEESH_SH_EEENSC_ILb0EEEEENS9_38Sm100FmhaFwdEpilogueTmaWarpspecializedINS_6half_tEfNS5_IJSE_SF_SE_EEESI_NS5_IJSH_S7_EEESQ_EENS2_23IndividualTileSchedulerENS2_41Sm100FmhaCtxKernelWarpspecializedScheduleEEEEEvNT_6ParamsE) ;  /* 0xfffffe6c04047950 */ /* 0x002fea0003c3ffff */
.L_x_464:
[----:B------:R-:W-:-:S00]  /*193f0*/  BRA `(.L_x_464) ;  /* 0xfffffffc00fc7947 */ /* 0x000fc0000383ffff */
[----:B------:R-:W-:-:S00]  /*19400*/  NOP ;  /* 0x0000000000007918 */ /* 0x000fc00000000000 */
[----:B------:R-:W-:-:S00]  /*19410*/  NOP ;  /* 0x0000000000007918 */ /* 0x000fc00000000000 */
[----:B------:R-:W-:-:S00]  /*19420*/  NOP ;  /* 0x0000000000007918 */ /* 0x000fc00000000000 */
[----:B------:R-:W-:-:S00]  /*19430*/  NOP ;  /* 0x0000000000007918 */ /* 0x000fc00000000000 */
[----:B------:R-:W-:-:S00]  /*19440*/  NOP ;  /* 0x0000000000007918 */ /* 0x000fc00000000000 */
[----:B------:R-:W-:-:S00]  /*19450*/  NOP ;  /* 0x0000000000007918 */ /* 0x000fc00000000000 */
[----:B------:R-:W-:-:S00]  /*19460*/  NOP ;  /* 0x0000000000007918 */ /* 0x000fc00000000000 */
[----:B------:R-:W-:-:S00]  /*19470*/  NOP ;  /* 0x0000000000007918 */ /* 0x000fc00000000000 */
.L_x_469:


//--------------------- .nv.global.init           --------------------------
	.section	.nv.global.init,"aw",@progbits
.nv.global.init:
	.type		$str$23,@object
	.size		$str$23,($str$37 - $str$23)
$str$23:
        /*0000*/ 	.byte	0x0a, 0x00
	.type		$str$37,@object
	.size		$str$37,($str$32 - $str$37)
$str$37:
        /*0002*/ 	.byte	0x3a, 0x00
	.type		$str$32,@object
	.size		$str$32,($str$29 - $str$32)
$str$32:
        /*0004*/ 	.byte	0x5f, 0x00
	.type		$str$29,@object
	.size		$str$29,($str$28 - $str$29)
$str$29:
        /*0006*/ 	.byte	0x25, 0x64, 0x00
	.type		$str$28,@object
	.size		$str$28,($str$30 - $str$28)
$str$28:
        /*0009*/ 	.byte	0x25, 0x63, 0x00
	.type		$str$30,@object
	.size		$str$30,($str$31 - $str$30)
$str$30:
        /*000c*/ 	.byte	0x25, 0x73, 0x00
	.type		$str$31,@object
	.size		$str$31,($str$35 - $str$31)
$str$31:
        /*000f*/ 	.byte	0x20, 0x6f, 0x20, 0x00
	.type		$str$35,@object
	.size		$str$35,($str$22 - $str$35)
$str$35:
        /*0013*/ 	.byte	0x70, 0x74, 0x72, 0x5b, 0x00
	.type		$str$22,@object
	.size		$str$22,($str$34 - $str$22)
$str$22:
        /*0018*/ 	.byte	0x73, 0x4f, 0x3a, 0x20, 0x00
	.type		$str$34,@object
	.size		$str$34,($str$36 - $str$34)
$str$34:
        /*001d*/ 	.byte	0x73, 0x6d, 0x65, 0x6d, 0x5f, 0x00
	.type		$str$36,@object
	.size		$str$36,($str$33 - $str$36)
$str$36:
        /*0023*/ 	.byte	0x62, 0x5d, 0x28, 0x25, 0x70, 0x29, 0x00
	.type		$str$33,@object
	.size		$str$33,($str$27 - $str$33)
$str$33:
        /*002a*/ 	.byte	0x53, 0x77, 0x3c, 0x25, 0x64, 0x2c, 0x25, 0x64, 0x2c, 0x25, 0x64, 0x3e, 0x00
	.type		$str$27,@object
	.size		$str$27,($str$26 - $str$27)
$str$27:
        /*0037*/ 	.byte	0x2f, 0x74, 0x6d, 0x70, 0x2f, 0x63, 0x75, 0x74, 0x6c, 0x61, 0x73, 0x73, 0x5f, 0x73, 0x77, 0x65
        /*0047*/ 	.byte	0x65, 0x70, 0x5f, 0x73, 0x72, 0x63, 0x2f, 0x69, 0x6e, 0x63, 0x6c, 0x75, 0x64, 0x65, 0x2f, 0x63
        /*0057*/ 	.byte	0x75, 0x74, 0x65, 0x2f, 0x61, 0x74, 0x6f, 0x6d, 0x2f, 0x63, 0x6f, 0x70, 0x79, 0x5f, 0x74, 0x72
        /*0067*/ 	.byte	0x61, 0x69, 0x74, 0x73, 0x5f, 0x73, 0x6d, 0x31, 0x30, 0x30, 0x2e, 0x68, 0x70, 0x70, 0x00
	.type		$str$26,@object
	.size		$str$26,(__unnamed_4 - $str$26)
$str$26:
        /*0076*/ 	.byte	0x28, 0x28, 0x75, 0x69, 0x6e, 0x74, 0x33, 0x32, 0x5f, 0x74, 0x28, 0x74, 0x68, 0x72, 0x65, 0x61
        /*0086*/ 	.byte	0x64, 0x49, 0x64, 0x78, 0x2e, 0x78, 0x29, 0x20, 0x2f, 0x20, 0x33, 0x32, 0x29, 0x20, 0x25, 0x20
        /*0096*/ 	.byte	0x34, 0x29, 0x20, 0x3d, 0x3d, 0x20, 0x28, 0x28, 0x28, 0x74, 0x6d, 0x65, 0x6d, 0x5f, 0x61, 0x64
        /*00a6*/ 	.byte	0x64, 0x72, 0x20, 0x3e, 0x3e, 0x20, 0x31, 0x36, 0x29, 0x20, 0x2f, 0x20, 0x33, 0x32, 0x29, 0x20
        /*00b6*/ 	.byte	0x25, 0x20, 0x34, 0x29, 0x00
	.type		__unnamed_4,@object
	.size		__unnamed_4,(__unnamed_1 - __unnamed_4)
__unnamed_4:
        /* <DEDUP_REMOVED lines=37> */
        /*030b*/ 	.byte	0x30, 0x3e, 0x3e, 0x3e, 0x3e, 0x5d, 0x00
	.type		__unnamed_1,@object
	.size		__unnamed_1,(__unnamed_5 - __unnamed_1)
__unnamed_1:
        /* <DEDUP_REMOVED lines=37> */
        /*0562*/ 	.byte	0x3a, 0x43, 0x3c, 0x30, 0x3e, 0x3e, 0x3e, 0x3e, 0x5d, 0x00
	.type		__unnamed_5,@object
	.size		__unnamed_5,(__unnamed_6 - __unnamed_5)
__unnamed_5:
        /* <DEDUP_REMOVED lines=38> */
	.type		__unnamed_6,@object
	.size		__unnamed_6,(__unnamed_7 - __unnamed_6)
__unnamed_6:
        /* <DEDUP_REMOVED lines=37> */
        /*0a16*/ 	.byte	0x74, 0x65, 0x3a, 0x3a, 0x43, 0x3c, 0x30, 0x3e, 0x3e, 0x3e, 0x3e, 0x5d, 0x00
	.type		__unnamed_7,@object
	.size		__unnamed_7,(__unnamed_2 - __unnamed_7)
__unnamed_7:
        /* <DEDUP_REMOVED lines=37> */
        /*0c73*/ 	.byte	0x63, 0x75, 0x74, 0x65, 0x3a, 0x3a, 0x43, 0x3c, 0x30, 0x3e, 0x3e, 0x3e, 0x3e, 0x5d, 0x00
	.type		__unnamed_2,@object
	.size		__unnamed_2,(__unnamed_3 - __unnamed_2)
__unnamed_2:
        /* <DEDUP_REMOVED lines=38> */
	.type		__unnamed_3,@object
	.size		__unnamed_3,(.L_3 - __unnamed_3)
__unnamed_3:
        /* <DEDUP_REMOVED lines=39> */
.L_3:


//--------------------- .nv.shared._ZN7cutlass13device_kernelINS_4fmha6kernel36Sm100FmhaFwdKernelTmaWarpspecializedIN4cute5tupleIJiiiNS5_IJNS5_IJiiEEEiEEEEEENS1_10collective38Sm100FmhaFwdMainloopTmaWarpspecializedINS_10bfloat16_tEffNS5_IJNS4_1CILi256EEENSC_ILi128EEENSC_ILi32EEEEEENS5_IJiNSC_ILi1EEES7_EEENS5_IJiSH_NS5_IJNS5_IJNSC_ILi0EEEiEEEiEEEEEESM_NS9_12ResidualMaskENS5_IJNSC_ILi2EEESH_SH_EEENSC_ILb0EEEEENS9_38Sm100FmhaFwdEpilogueTmaWarpspecializedINS_6half_tEfNS5_IJSE_SF_SE_EEESI_NS5_IJSH_S7_EEESQ_EENS2_23IndividualTileSchedulerENS2_41Sm100FmhaCtxKernelWarpspecializedScheduleEEEEEvNT_6ParamsE --------------------------
	.section	.nv.shared._ZN7cutlass13device_kernelINS_4fmha6kernel36Sm100FmhaFwdKernelTmaWarpspecializedIN4cute5tupleIJiiiNS5_IJNS5_IJiiEEEiEEEEEENS1_10collective38Sm100FmhaFwdMainloopTmaWarpspecializedINS_10bfloat16_tEffNS5_IJNS4_1CILi256EEENSC_ILi128EEENSC_ILi32EEEEEENS5_IJiNSC_ILi1EEES7_EEENS5_IJiSH_NS5_IJNS5_IJNSC_ILi0EEEiEEEiEEEEEESM_NS9_12ResidualMaskENS5_IJNSC_ILi2EEESH_SH_EEENSC_ILb0EEEEENS9_38Sm100FmhaFwdEpilogueTmaWarpspecializedINS_6half_tEfNS5_IJSE_SF_SE_EEESI_NS5_IJSH_S7_EEESQ_EENS2_23IndividualTileSchedulerENS2_41Sm100FmhaCtxKernelWarpspecializedScheduleEEEEEvNT_6ParamsE,"aw",@nobits
	.sectionflags	@""
	.align	16
	.zero		1024


//--------------------- .nv.shared.reserved.0     --------------------------
	.section	.nv.shared.reserved.0,"aw",@nobits
	.weak		__nv_reservedSMEM_offset_0_alias
	.size		__nv_reservedSMEM_offset_0_alias, 0, 64
	.other		__nv_reservedSMEM_offset_0_alias,@"STO_CUDA_RESERVED_SHARED STV_DEFAULT"
__nv_reservedSMEM_offset_0_alias:
	.zero		0
.nv.shared.reserved.0:
	.zero		64
	.weak		__nv_reservedSMEM_tcgen05_partition
	.type		__nv_reservedSMEM_tcgen05_partition,@object
	.size		__nv_reservedSMEM_tcgen05_partition,(.L_0 - __nv_reservedSMEM_tcgen05_partition)
__nv_reservedSMEM_tcgen05_partition:
	.zero		32
.L_0:


//--------------------- .nv.global                --------------------------
	.section	.nv.global,"aw",@nobits
.nv.global:
	.type		_ZN39_INTERNAL_ac85098d_4_k_cu_7511247e_27904cute1_E,@object
	.size		_ZN39_INTERNAL_ac85098d_4_k_cu_7511247e_27904cute1_E,(_ZN39_INTERNAL_ac85098d_4_k_cu_7511247e_27904cuda3std3__45__cpo6cbeginE - _ZN39_INTERNAL_ac85098d_4_k_cu_7511247e_27904cute1_E)
_ZN39_INTERNAL_ac85098d_4_k_cu_7511247e_27904cute1_E:
	.zero		1
	.type		_ZN39_INTERNAL_ac85098d_4_k_cu_7511247e_27904cuda3std3__45__cpo6cbeginE,@object
	.size		_ZN39_INTERNAL_ac85098d_4_k_cu_7511247e_27904cuda3std3__45__cpo6cbeginE,(_ZN39_INTERNAL_ac85098d_4_k_cu_7511247e_27904cuda3std3__48in_placeE - _ZN39_INTERNAL_ac85098d_4_k_cu_7511247e_27904cuda3std3__45__cpo6cbeginE)
_ZN39_INTERNAL_ac85098d_4_k_cu_7511247e_27904cuda3std3__45__cpo6cbeginE:
	.zero		1
	.type		_ZN39_INTERNAL_ac85098d_4_k_cu_7511247e_27904cuda3std3__48in_placeE,@object
	.size		_ZN39_INTERNAL_ac85098d_4_k_cu_7511247e_27904cuda3std3__48in_placeE,(_ZN39_INTERNAL_ac85098d_4_k_cu_7511247e_27904cuda3std6ranges3__45__cpo9iter_moveE - _ZN39_INTERNAL_ac85098d_4_k_cu_7511247e_27904cuda3std3__48in_placeE)
_ZN39_INTERNAL_ac85098d_4_k_cu_7511247e_27904cuda3std3__48in_placeE:
	.zero		1
	.type		_ZN39_INTERNAL_ac85098d_4_k_cu_7511247e_27904cuda3std6ranges3__45__cpo9iter_moveE,@object
	.size		_ZN39_INTERNAL_ac85098d_4_k_cu_7511247e_27904cuda3std6ranges3__45__cpo9iter_moveE,(_ZN39_INTERNAL_ac85098d_4_k_cu_7511247e_27904cuda3std3__45__cpo5beginE - _ZN39_INTERNAL_ac85098d_4_k_cu_7511247e_27904cuda3std6ranges3__45__cpo9iter_moveE)
_ZN39_INTERNAL_ac85098d_4_k_cu_7511247e_27904cuda3std6ranges3__45__cpo9iter_moveE:
	.zero		1
	.type		_ZN39_INTERNAL_ac85098d_4_k_cu_7511247e_27904cuda3std3__45__cpo5beginE,@object
	.size		_ZN39_INTERNAL_ac85098d_4_k_cu_7511247e_27904cuda3std3__45__cpo5beginE,(_ZN39_INTERNAL_ac85098d_4_k_cu_7511247e_27904cuda3std3__441_GLOBAL__N__ac85098d_4_k_cu_7511247e_27906ignoreE - _ZN39_INTERNAL_ac85098d_4_k_cu_7511247e_27904cuda3std3__45__cpo5beginE)
_ZN39_INTERNAL_ac85098d_4_k_cu_7511247e_27904cuda3std3__45__cpo5beginE:
	.zero		1
	.type		_ZN39_INTERNAL_ac85098d_4_k_cu_7511247e_27904cuda3std3__441_GLOBAL__N__ac85098d_4_k_cu_7511247e_27906ignoreE,@object
	.size		_ZN39_INTERNAL_ac85098d_4_k_cu_7511247e_27904cuda3std3__441_GLOBAL__N__ac85098d_4_k_cu_7511247e_27906ignoreE,(_ZN39_INTERNAL_ac85098d_4_k_cu_7511247e_27904cute7productE - _ZN39_INTERNAL_ac85098d_4_k_cu_7511247e_27904cuda3std3__441_GLOBAL__N__ac85098d_4_k_cu_7511247e_27906ignoreE)
_ZN39_INTERNAL_ac85098d_4_k_cu_7511247e_27904cuda3std3__441_GLOBAL__N__ac85098d_4_k_cu_7511247e_27906ignoreE:
	.zero		1
	.type		_ZN39_INTERNAL_ac85098d_4_k_cu_7511247e_27904cute7productE,@object
	.size		_ZN39_INTERNAL_ac85098d_4_k_cu_7511247e_27904cute7productE,(_ZN39_INTERNAL_ac85098d_4_k_cu_7511247e_27904cuda3std3__45__cpo3endE - _ZN39_INTERNAL_ac85098d_4_k_cu_7511247e_27904cute7productE)
_ZN39_INTERNAL_ac85098d_4_k_cu_7511247e_27904cute7productE:
	.zero		1
	.type		_ZN39_INTERNAL_ac85098d_4_k_cu_7511247e_27904cuda3std3__45__cpo3endE,@object
	.size		_ZN39_INTERNAL_ac85098d_4_k_cu_7511247e_27904cuda3std3__45__cpo3endE,(_ZN39_INTERNAL_ac85098d_4_k_cu_7511247e_27904cuda3std3__419piecewise_constructE - _ZN39_INTERNAL_ac85098d_4_k_cu_7511247e_27904cuda3std3__45__cpo3endE)
_ZN39_INTERNAL_ac85098d_4_k_cu_7511247e_27904cuda3std3__45__cpo3endE:
	.zero		1
	.type		_ZN39_INTERNAL_ac85098d_4_k_cu_7511247e_27904cuda3std3__419piecewise_constructE,@object
	.size		_ZN39_INTERNAL_ac85098d_4_k_cu_7511247e_27904cuda3std3__419piecewise_constructE,(_ZN39_INTERNAL_ac85098d_4_k_cu_7511247e_27904cuda3std3__45__cpo4cendE - _ZN39_INTERNAL_ac85098d_4_k_cu_7511247e_27904cuda3std3__419piecewise_constructE)
_ZN39_INTERNAL_ac85098d_4_k_cu_7511247e_27904cuda3std3__419piecewise_constructE:
	.zero		1
	.type		_ZN39_INTERNAL_ac85098d_4_k_cu_7511247e_27904cuda3std3__45__cpo4cendE,@object
	.size		_ZN39_INTERNAL_ac85098d_4_k_cu_7511247e_27904cuda3std3__45__cpo4cendE,(_ZN39_INTERNAL_ac85098d_4_k_cu_7511247e_27904cuda3std6ranges3__45__cpo4swapE - _ZN39_INTERNAL_ac85098d_4_k_cu_7511247e_27904cuda3std3__45__cpo4cendE)
_ZN39_INTERNAL_ac85098d_4_k_cu_7511247e_27904cuda3std3__45__cpo4cendE:
	.zero		1
	.type		_ZN39_INTERNAL_ac85098d_4_k_cu_7511247e_27904cuda3std6ranges3__45__cpo4swapE,@object
	.size		_ZN39_INTERNAL_ac85098d_4_k_cu_7511247e_27904cuda3std6ranges3__45__cpo4swapE,(.L_15 - _ZN39_INTERNAL_ac85098d_4_k_cu_7511247e_27904cuda3std6ranges3__45__cpo4swapE)
_ZN39_INTERNAL_ac85098d_4_k_cu_7511247e_27904cuda3std6ranges3__45__cpo4swapE:
	.zero		1
.L_15:


//--------------------- .nv.constant0._ZN7cutlass13device_kernelINS_4fmha6kernel36Sm100FmhaFwdKernelTmaWarpspecializedIN4cute5tupleIJiiiNS5_IJNS5_IJiiEEEiEEEEEENS1_10collective38Sm100FmhaFwdMainloopTmaWarpspecializedINS_10bfloat16_tEffNS5_IJNS4_1CILi256EEENSC_ILi128EEENSC_ILi32EEEEEENS5_IJiNSC_ILi1EEES7_EEENS5_IJiSH_NS5_IJNS5_IJNSC_ILi0EEEiEEEiEEEEEESM_NS9_12ResidualMaskENS5_IJNSC_ILi2EEESH_SH_EEENSC_ILb0EEEEENS9_38Sm100FmhaFwdEpilogueTmaWarpspecializedINS_6half_tEfNS5_IJSE_SF_SE_EEESI_NS5_IJSH_S7_EEESQ_EENS2_23IndividualTileSchedulerENS2_41Sm100FmhaCtxKernelWarpspecializedScheduleEEEEEvNT_6ParamsE --------------------------
	.section	.nv.constant0._ZN7cutlass13device_kernelINS_4fmha6kernel36Sm100FmhaFwdKernelTmaWarpspecializedIN4cute5tupleIJiiiNS5_IJNS5_IJiiEEEiEEEEEENS1_10collective38Sm100FmhaFwdMainloopTmaWarpspecializedINS_10bfloat16_tEffNS5_IJNS4_1CILi256EEENSC_ILi128EEENSC_ILi32EEEEEENS5_IJiNSC_ILi1EEES7_EEENS5_IJiSH_NS5_IJNS5_IJNSC_ILi0EEEiEEEiEEEEEESM_NS9_12ResidualMaskENS5_IJNSC_ILi2EEESH_SH_EEENSC_ILb0EEEEENS9_38Sm100FmhaFwdEpilogueTmaWarpspecializedINS_6half_tEfNS5_IJSE_SF_SE_EEESI_NS5_IJSH_S7_EEESQ_EENS2_23IndividualTileSchedulerENS2_41Sm100FmhaCtxKernelWarpspecializedScheduleEEEEEvNT_6ParamsE,"a",@progbits
	.sectionflags	@""
	.align	4
.nv.constant0._ZN7cutlass13device_kernelINS_4fmha6kernel36Sm100FmhaFwdKernelTmaWarpspecializedIN4cute5tupleIJiiiNS5_IJNS5_IJiiEEEiEEEEEENS1_10collective38Sm100FmhaFwdMainloopTmaWarpspecializedINS_10bfloat16_tEffNS5_IJNS4_1CILi256EEENSC_ILi128EEENSC_ILi32EEEEEENS5_IJiNSC_ILi1EEES7_EEENS5_IJiSH_NS5_IJNS5_IJNSC_ILi0EEEiEEEiEEEEEESM_NS9_12ResidualMaskENS5_IJNSC_ILi2EEESH_SH_EEENSC_ILb0EEEEENS9_38Sm100FmhaFwdEpilogueTmaWarpspecializedINS_6half_tEfNS5_IJSE_SF_SE_EEESI_NS5_IJSH_S7_EEESQ_EENS2_23IndividualTileSchedulerENS2_41Sm100FmhaCtxKernelWarpspecializedScheduleEEEEEvNT_6ParamsE:
	.zero		2432


//--------------------- SYMBOLS --------------------------

	.type		.nv.reservedSmem.offset0,@object
	.size		.nv.reservedSmem.offset0,0x4
	.type		.nv.reservedSmem.cap,@object
	.size		.nv.reservedSmem.cap,0x4
	.type		vprintf,@function
	.type		__assertfail,@function
